def matmul_kernel(
    a_ptr,
    b_ptr,
    c_ptr,
    M,
    N,
    K,
    stride_am,
    stride_ak,
    stride_bk,
    stride_bn,
    stride_cm,
    stride_cn,
    BLOCK_M: tl.constexpr,
    BLOCK_N: tl.constexpr,
    BLOCK_K: tl.constexpr,
    GROUP_M: tl.constexpr,
):
    pid = tl.program_id(axis=0)
    num_pid_m = tl.cdiv(M, BLOCK_M)
    num_pid_n = tl.cdiv(N, BLOCK_N)
    num_pid_in_group = GROUP_M * num_pid_n
    group_id = pid // num_pid_in_group
    first_pid_m = group_id * GROUP_M
    group_size_m = min(num_pid_m - first_pid_m, GROUP_M)
    pid_m = first_pid_m + ((pid % num_pid_in_group) % group_size_m)
    pid_n = (pid % num_pid_in_group) // group_size_m

    offs_am = (pid_m * BLOCK_M + tl.arange(0, BLOCK_M)) % M
    offs_bn = (pid_n * BLOCK_N + tl.arange(0, BLOCK_N)) % N
    offs_k = tl.arange(0, BLOCK_K)
    a_ptrs = a_ptr + offs_am[:, None] * stride_am + offs_k[None, :] * stride_ak
    b_ptrs = b_ptr + offs_k[:, None] * stride_bk + offs_bn[None, :] * stride_bn

    acc = tl.zeros((BLOCK_M, BLOCK_N), dtype=tl.float32)
    for kk in range(0, tl.cdiv(K, BLOCK_K)):
        a = tl.load(a_ptrs, mask=offs_k[None, :] < K - kk * BLOCK_K, other=0.0)
        b = tl.load(b_ptrs, mask=offs_k[:, None] < K - kk * BLOCK_K, other=0.0)
        acc = tl.dot(a, b, acc)
        a_ptrs += BLOCK_K * stride_ak
        b_ptrs += BLOCK_K * stride_bk

    c = acc.to(c_ptr.dtype.element_ty)
    offs_cm = pid_m * BLOCK_M + tl.arange(0, BLOCK_M)
    offs_cn = pid_n * BLOCK_N + tl.arange(0, BLOCK_N)
    c_ptrs = c_ptr + offs_cm[:, None] * stride_cm + offs_cn[None, :] * stride_cn
    mask = (offs_cm[:, None] < M) & (offs_cn[None, :] < N)
    tl.store(c_ptrs, c, mask=mask)

# config = {"BLOCK_K": 64, "BLOCK_M": 128, "BLOCK_N": 64, "GROUP_M": 8, "arch": "sm_100", "dtype": "fp32", "num_ctas": 1, "num_stages": 6, "num_warps": 4}
# arch = sm_100


// ===== COMPILED SASS (sm_100a) =====

	.target	sm_100a

	.elftype	@"ET_EXEC"


//--------------------- .note.nv.tkinfo           --------------------------
	.section	.note.nv.tkinfo,"",@"SHT_NOTE"
	.sectionflags	@"SHF_NOTE_NV_TKINFO"
	.tkinfo
        /*0018*/ 	.word	0x00000081
        /*0030*/ 	.string	""
        /*0030*/ 	.string	"ptxas-blackwell"
        /*0030*/ 	.string	"Cuda compilation tools, release 12.9, V12.9.86"
        /*0030*/ 	.string	"Build cuda_12.9.r12.9/compiler.36037853_0"
        /*0030*/ 	.string	"-v  -suppress-debug-info  -lineinfo  -arch sm_100a "



//--------------------- .note.nv.cuver            --------------------------
	.section	.note.nv.cuver,"",@"SHT_NOTE"
	.sectionflags	@"SHF_NOTE_NV_CUVER"
        /*0018*/ 	.short	0x0001
        /*001a*/ 	.short	0x0064
        /*001c*/ 	.short	0x0001
        /*001e*/ 	.short	0x0000
        /*0020*/ 	.short	0x0001
        /*0022*/ 	.short	0x0000


//--------------------- .nv.info                  --------------------------
	.section	.nv.info,"",@"SHT_CUDA_INFO"
	.align	4


	//----- nvinfo : EIATTR_REGCOUNT
	.align		4
        /*0000*/ 	.byte	0x04, 0x2f
        /*0002*/ 	.short	(.L_4 - .L_3)
	.align		4
.L_3:
        /*0004*/ 	.word	index@(matmul_kernel)
        /*0008*/ 	.word	0x000000ff


	//----- nvinfo : EIATTR_FRAME_SIZE
	.align		4
.L_4:
        /*000c*/ 	.byte	0x04, 0x11
        /*000e*/ 	.short	(.L_6 - .L_5)
	.align		4
.L_5:
        /*0010*/ 	.word	index@($__internal_2_$__cuda_sm10x_tcgen05_guardrail_trap_unallocated_columns_being_dealloced)
        /*0014*/ 	.word	0x00000110


	//----- nvinfo : EIATTR_FRAME_SIZE
	.align		4
.L_6:
        /*0018*/ 	.byte	0x04, 0x11
        /*001a*/ 	.short	(.L_8 - .L_7)
	.align		4
.L_7:
        /*001c*/ 	.word	index@($__internal_1_$__cuda_sm10x_tcgen05_guardrail_trap_phase_invalid_during_alloc)
        /*0020*/ 	.word	0x00000110


	//----- nvinfo : EIATTR_FRAME_SIZE
	.align		4
.L_8:
        /*0024*/ 	.byte	0x04, 0x11
        /*0026*/ 	.short	(.L_10 - .L_9)
	.align		4
.L_9:
        /*0028*/ 	.word	index@($__internal_0_$__cuda_sm10x_tcgen05_guardrail_trap_col_being_dealloced_not_returned_by_alloc)
        /*002c*/ 	.word	0x00000110


	//----- nvinfo : EIATTR_FRAME_SIZE
	.align		4
.L_10:
        /*0030*/ 	.byte	0x04, 0x11
        /*0032*/ 	.short	(.L_12 - .L_11)
	.align		4
.L_11:
        /*0034*/ 	.word	index@(matmul_kernel)
        /*0038*/ 	.word	0x00000110


	//----- nvinfo : EIATTR_MIN_STACK_SIZE
	.align		4
.L_12:
        /*003c*/ 	.byte	0x04, 0x12
        /*003e*/ 	.short	(.L_14 - .L_13)
	.align		4
.L_13:
        /*0040*/ 	.word	index@(matmul_kernel)
        /*0044*/ 	.word	0x00000110
.L_14:


//--------------------- .nv.info.matmul_kernel    --------------------------
	.section	.nv.info.matmul_kernel,"",@"SHT_CUDA_INFO"
	.sectionflags	@""
	.align	4


	//----- nvinfo : EIATTR_CUDA_API_VERSION
	.align		4
        /*0000*/ 	.byte	0x04, 0x37
        /*0002*/ 	.short	(.L_16 - .L_15)
.L_15:
        /*0004*/ 	.word	0x00000081


	//----- nvinfo : EIATTR_KPARAM_INFO
	.align		4
.L_16:
        /*0008*/ 	.byte	0x04, 0x17
        /*000a*/ 	.short	(.L_18 - .L_17)
.L_17:
        /*000c*/ 	.word	0x00000000
        /*0010*/ 	.short	0x000d
        /*0012*/ 	.short	0x0048
        /*0014*/ 	.byte	0x00, 0xf4, 0x21, 0x00


	//----- nvinfo : EIATTR_KPARAM_INFO
	.align		4
.L_18:
        /*0018*/ 	.byte	0x04, 0x17
        /*001a*/ 	.short	(.L_20 - .L_19)
.L_19:
        /*001c*/ 	.word	0x00000000
        /*0020*/ 	.short	0x000c
        /*0022*/ 	.short	0x0040
        /*0024*/ 	.byte	0x00, 0xf4, 0x21, 0x00


	//----- nvinfo : EIATTR_KPARAM_INFO
	.align		4
.L_20:
        /*0028*/ 	.byte	0x04, 0x17
        /*002a*/ 	.short	(.L_22 - .L_21)
.L_21:
        /*002c*/ 	.word	0x00000000
        /*0030*/ 	.short	0x000b
        /*0032*/ 	.short	0x0038
        /*0034*/ 	.byte	0x00, 0xf0, 0x11, 0x00


	//----- nvinfo : EIATTR_KPARAM_INFO
	.align		4
.L_22:
        /*0038*/ 	.byte	0x04, 0x17
        /*003a*/ 	.short	(.L_24 - .L_23)
.L_23:
        /*003c*/ 	.word	0x00000000
        /*0040*/ 	.short	0x000a
        /*0042*/ 	.short	0x0034
        /*0044*/ 	.byte	0x00, 0xf0, 0x11, 0x00


	//----- nvinfo : EIATTR_KPARAM_INFO
	.align		4
.L_24:
        /*0048*/ 	.byte	0x04, 0x17
        /*004a*/ 	.short	(.L_26 - .L_25)
.L_25:
        /*004c*/ 	.word	0x00000000
        /*0050*/ 	.short	0x0009
        /*0052*/ 	.short	0x0030
        /*0054*/ 	.byte	0x00, 0xf0, 0x11, 0x00


	//----- nvinfo : EIATTR_KPARAM_INFO
	.align		4
.L_26:
        /*0058*/ 	.byte	0x04, 0x17
        /*005a*/ 	.short	(.L_28 - .L_27)
.L_27:
        /*005c*/ 	.word	0x00000000
        /*0060*/ 	.short	0x0008
        /*0062*/ 	.short	0x002c
        /*0064*/ 	.byte	0x00, 0xf0, 0x11, 0x00


	//----- nvinfo : EIATTR_KPARAM_INFO
	.align		4
.L_28:
        /*0068*/ 	.byte	0x04, 0x17
        /*006a*/ 	.short	(.L_30 - .L_29)
.L_29:
        /*006c*/ 	.word	0x00000000
        /*0070*/ 	.short	0x0007
        /*0072*/ 	.short	0x0028
        /*0074*/ 	.byte	0x00, 0xf0, 0x11, 0x00


	//----- nvinfo : EIATTR_KPARAM_INFO
	.align		4
.L_30:
        /*0078*/ 	.byte	0x04, 0x17
        /*007a*/ 	.short	(.L_32 - .L_31)
.L_31:
        /*007c*/ 	.word	0x00000000
        /*0080*/ 	.short	0x0006
        /*0082*/ 	.short	0x0024
        /*0084*/ 	.byte	0x00, 0xf0, 0x11, 0x00


	//----- nvinfo : EIATTR_KPARAM_INFO
	.align		4
.L_32:
        /*0088*/ 	.byte	0x04, 0x17
        /*008a*/ 	.short	(.L_34 - .L_33)
.L_33:
        /*008c*/ 	.word	0x00000000
        /*0090*/ 	.short	0x0005
        /*0092*/ 	.short	0x0020
        /*0094*/ 	.byte	0x00, 0xf0, 0x11, 0x00


	//----- nvinfo : EIATTR_KPARAM_INFO
	.align		4
.L_34:
        /*0098*/ 	.byte	0x04, 0x17
        /*009a*/ 	.short	(.L_36 - .L_35)
.L_35:
        /*009c*/ 	.word	0x00000000
        /*00a0*/ 	.short	0x0004
        /*00a2*/ 	.short	0x001c
        /*00a4*/ 	.byte	0x00, 0xf0, 0x11, 0x00


	//----- nvinfo : EIATTR_KPARAM_INFO
	.align		4
.L_36:
        /*00a8*/ 	.byte	0x04, 0x17
        /*00aa*/ 	.short	(.L_38 - .L_37)
.L_37:
        /*00ac*/ 	.word	0x00000000
        /*00b0*/ 	.short	0x0003
        /*00b2*/ 	.short	0x0018
        /*00b4*/ 	.byte	0x00, 0xf0, 0x11, 0x00


	//----- nvinfo : EIATTR_KPARAM_INFO
	.align		4
.L_38:
        /*00b8*/ 	.byte	0x04, 0x17
        /*00ba*/ 	.short	(.L_40 - .L_39)
.L_39:
        /*00bc*/ 	.word	0x00000000
        /*00c0*/ 	.short	0x0002
        /*00c2*/ 	.short	0x0010
        /*00c4*/ 	.byte	0x00, 0xf4, 0x21, 0x00


	//----- nvinfo : EIATTR_KPARAM_INFO
	.align		4
.L_40:
        /*00c8*/ 	.byte	0x04, 0x17
        /*00ca*/ 	.short	(.L_42 - .L_41)
.L_41:
        /*00cc*/ 	.word	0x00000000
        /*00d0*/ 	.short	0x0001
        /*00d2*/ 	.short	0x0008
        /*00d4*/ 	.byte	0x00, 0xf4, 0x21, 0x00


	//----- nvinfo : EIATTR_KPARAM_INFO
	.align		4
.L_42:
        /*00d8*/ 	.byte	0x04, 0x17
        /*00da*/ 	.short	(.L_44 - .L_43)
.L_43:
        /*00dc*/ 	.word	0x00000000
        /*00e0*/ 	.short	0x0000
        /*00e2*/ 	.short	0x0000
        /*00e4*/ 	.byte	0x00, 0xf4, 0x21, 0x00


	//----- nvinfo : EIATTR_AT_ENTRY_FRAGMENTS
	.align		4
.L_44:
        /*00e8*/ 	.byte	0x04, 0x4f
        /*00ea*/ 	.short	(.L_46 - .L_45)


	//   ....[0]....
.L_45:
        /*00ec*/ 	.word	0x00000004


	//----- nvinfo : EIATTR_RESERVED_SMEM_USED
	.align		4
.L_46:
        /*00f0*/ 	.byte	0x01, 0x41
	.zero		2


	//----- nvinfo : EIATTR_SPARSE_MMA_MASK
	.align		4
        /*00f4*/ 	.byte	0x03, 0x50
        /*00f6*/ 	.short	0x0000


	//----- nvinfo : EIATTR_TCGEN05_1CTA_USED
	.align		4
        /*00f8*/ 	.byte	0x01, 0x51
	.zero		2


	//----- nvinfo : EIATTR_MAXREG_COUNT
	.align		4
        /*00fc*/ 	.byte	0x03, 0x1b
        /*00fe*/ 	.short	0x00ff


	//----- nvinfo : EIATTR_NUM_BARRIERS
	.align		4
        /*0100*/ 	.byte	0x02, 0x4c
        /*0102*/ 	.byte	0x01
	.zero		1


	//----- nvinfo : EIATTR_ANNOTATIONS
	.align		4
        /*0104*/ 	.byte	0x04, 0x55
        /*0106*/ 	.short	(.L_48 - .L_47)


	//   ....[0]....
.L_47:
        /*0108*/ 	.word	0x00000001
        /*010c*/ 	.byte	0x30, 0x0d, 0x00, 0x00, 0x01, 0x00, 0x00, 0x00, 0xf0, 0x25, 0x00, 0x00, 0x01, 0x00, 0x00, 0x00
        /* <DEDUP_REMOVED lines=71> */
        /*058c*/ 	.byte	0xd0, 0x1f, 0x01, 0x00, 0x01, 0x00, 0x00, 0x00, 0x50, 0x22, 0x01, 0x00


	//----- nvinfo : EIATTR_INT_WARP_WIDE_INSTR_OFFSETS
	.align		4
.L_48:
        /*0598*/ 	.byte	0x04, 0x31
        /*059a*/ 	.short	(.L_50 - .L_49)


	//   ....[0]....
.L_49:
        /*059c*/ 	.word	0x000036c0


	//   ....[1]....
        /*05a0*/ 	.word	0x00003880


	//   ....[2]....
        /*05a4*/ 	.word	0x00003dc0


	//   ....[3]....
        /*05a8*/ 	.word	0x00013d20


	//   ....[4]....
        /*05ac*/ 	.word	0x00013d70


	//----- nvinfo : EIATTR_COOP_GROUP_MASK_REGIDS
	.align		4
.L_50:
        /*05b0*/ 	.byte	0x04, 0x29
        /*05b2*/ 	.short	(.L_52 - .L_51)


	//   ....[0]....
.L_51:
        /*05b4*/ 	.word	0xffffffff


	//   ....[1]....
        /*05b8*/ 	.word	0xffffffff


	//   ....[2]....
        /*05bc*/ 	.word	0xffffffff


	//   ....[3]....
        /*05c0*/ 	.word	0xffffffff


	//----- nvinfo : EIATTR_COOP_GROUP_INSTR_OFFSETS
	.align		4
.L_52:
        /*05c4*/ 	.byte	0x04, 0x28
        /*05c6*/ 	.short	(.L_54 - .L_53)


	//   ....[0]....
.L_53:
        /*05c8*/ 	.word	0x00000070


	//   ....[1]....
        /*05cc*/ 	.word	0x00000330


	//   ....[2]....
        /*05d0*/ 	.word	0x00013bb0


	//   ....[3]....
        /*05d4*/ 	.word	0x00013e20


	//----- nvinfo : EIATTR_VRC_CTA_INIT_COUNT
	.align		4
.L_54:
        /*05d8*/ 	.byte	0x02, 0x4a
        /*05da*/ 	.byte	0x80
	.zero		1


	//----- nvinfo : EIATTR_MBARRIER_INSTR_OFFSETS
	.align		4
        /*05dc*/ 	.byte	0x04, 0x39
        /*05de*/ 	.short	(.L_56 - .L_55)


	//   ....[0]....
.L_55:
        /*05e0*/ 	.word	0x00003f70
        /*05e4*/ 	.word	0x000000ff
        /*05e8*/ 	.word	0x00000000
        /*05ec*/ 	.short	0x0100
        /*05ee*/ 	.byte	0x08
	.zero		1


	//   ....[1]....
        /*05f0*/ 	.word	0x000040b0
        /*05f4*/ 	.word	0x000000ff
        /*05f8*/ 	.word	0x00040008
        /*05fc*/ 	.short	0x0100
        /*05fe*/ 	.byte	0x0b
	.zero		1


	//   ....[2]....
        /*0600*/ 	.word	0x0000f6d0
        /*0604*/ 	.word	0x000000ff
        /*0608*/ 	.word	0x00000000
        /*060c*/ 	.short	0x010a
        /*060e*/ 	.byte	0x08
	.zero		1


	//   ....[3]....
        /*0610*/ 	.word	0x000123a0
        /*0614*/ 	.word	0x000000ff
        /*0618*/ 	.word	0x00000000
        /*061c*/ 	.short	0x010a
        /*061e*/ 	.byte	0x08
	.zero		1


	//   ....[4]....
        /*0620*/ 	.word	0x00012510
        /*0624*/ 	.word	0x000000ff
        /*0628*/ 	.word	0x00040000
        /*062c*/ 	.short	0x0108
        /*062e*/ 	.byte	0x0b
	.zero		1


	//   ....[5]....
        /*0630*/ 	.word	0x00012610
        /*0634*/ 	.word	0x000000ff
        /*0638*/ 	.word	0x00040008
        /*063c*/ 	.short	0x0108
        /*063e*/ 	.byte	0x0b
	.zero		1


	//   ....[6]....
        /*0640*/ 	.word	0x00013e40
        /*0644*/ 	.word	0x000000ff
        /*0648*/ 	.word	0x00000000
        /*064c*/ 	.short	0x010a
        /*064e*/ 	.byte	0x08
	.zero		1


	//   ....[7]....
        /*0650*/ 	.word	0x00013e70
        /*0654*/ 	.word	0x000000ff
        /*0658*/ 	.word	0x00000000
        /*065c*/ 	.short	0x010a
        /*065e*/ 	.byte	0x08
	.zero		1


	//----- nvinfo : EIATTR_NUM_MBARRIERS
	.align		4
.L_56:
        /*0660*/ 	.byte	0x03, 0x38
        /*0662*/ 	.short	0x0002


	//----- nvinfo : EIATTR_EXIT_INSTR_OFFSETS
	.align		4
        /*0664*/ 	.byte	0x04, 0x1c
        /*0666*/ 	.short	(.L_58 - .L_57)


	//   ....[0]....
.L_57:
        /*0668*/ 	.word	0x00013e30


	//----- nvinfo : EIATTR_REQNTID
	.align		4
.L_58:
        /*066c*/ 	.byte	0x04, 0x10
        /*066e*/ 	.short	(.L_60 - .L_59)
.L_59:
        /*0670*/ 	.word	0x00000080
        /*0674*/ 	.word	0x00000001
        /*0678*/ 	.word	0x00000001


	//----- nvinfo : EIATTR_CRS_STACK_SIZE
	.align		4
.L_60:
        /*067c*/ 	.byte	0x04, 0x1e
        /*067e*/ 	.short	(.L_62 - .L_61)
.L_61:
        /*0680*/ 	.word	0x00000000


	//----- nvinfo : EIATTR_CBANK_PARAM_SIZE
	.align		4
.L_62:
        /*0684*/ 	.byte	0x03, 0x19
        /*0686*/ 	.short	0x0050


	//----- nvinfo : EIATTR_PARAM_CBANK
	.align		4
        /*0688*/ 	.byte	0x04, 0x0a
        /*068a*/ 	.short	(.L_64 - .L_63)
	.align		4
.L_63:
        /*068c*/ 	.word	index@(.nv.constant0.matmul_kernel)
        /*0690*/ 	.short	0x0380
        /*0692*/ 	.short	0x0050


	//----- nvinfo : EIATTR_SW_WAR
	.align		4
.L_64:
        /*0694*/ 	.byte	0x04, 0x36
        /*0696*/ 	.short	(.L_66 - .L_65)
.L_65:
        /*0698*/ 	.word	0x00000008
.L_66:


//--------------------- .nv.compat                --------------------------
	.section	.nv.compat,"",@"SHT_CUDA_COMPAT_INFO"
	.align	4
        /*0000*/ 	.byte	0x02, 0x02, 0x02, 0x00, 0x02, 0x05, 0x05, 0x00, 0x02, 0x03, 0x00, 0x00, 0x02, 0x06, 0x01, 0x00


//--------------------- .nv.callgraph             --------------------------
	.section	.nv.callgraph,"",@"SHT_CUDA_CALLGRAPH"
	.align	4
	.sectionentsize	8
	.align		4
        /*0000*/ 	.word	0x00000000
	.align		4
        /*0004*/ 	.word	0xffffffff
	.align		4
        /*0008*/ 	.word	0x00000000
	.align		4
        /*000c*/ 	.word	0xfffffffe
	.align		4
        /*0010*/ 	.word	0x00000000
	.align		4
        /*0014*/ 	.word	0xfffffffd
	.align		4
        /*0018*/ 	.word	0x00000000
	.align		4
        /*001c*/ 	.word	0xfffffffc


//--------------------- .text.matmul_kernel       --------------------------
	.section	.text.matmul_kernel,"ax",@progbits
	.align	128
        .global         matmul_kernel
        .type           matmul_kernel,@function
        .size           matmul_kernel,(.L_x_21 - matmul_kernel)
        .other          matmul_kernel,@"STO_CUDA_ENTRY STV_DEFAULT"
matmul_kernel:
.text.matmul_kernel:
[----:B------:R-:W1:Y:S01]  /*0000*/  LDC R1, c[0x0][0x37c] ;  /* 0x0000df00ff017b82 */ /* 0x000e620000000800 */
[----:B------:R-:W2:Y:S01]  /*0010*/  S2R R4, SR_TID.X ;  /* 0x0000000000047919 */ /* 0x000ea20000002100 */
[----:B-1----:R-:W-:Y:S01]  /*0020*/  VIADD R1, R1, 0xfffffef0 ;  /* 0xfffffef001017836 */ /* 0x002fe20000000000 */
[----:B--2---:R-:W-:-:S13]  /*0030*/  ISETP.GE.U32.AND P0, PT, R4, 0x20, PT ;  /* 0x000000200400780c */ /* 0x004fda0003f06070 */
[----:B------:R-:W-:Y:S02]  /*0040*/  VOTEU.ANY UP0, P0 ;  /* 0x0000000000ff7886 */ /* 0x000fe40000000100 */
[----:B------:R-:W-:Y:S05]  /*0050*/  BRA.U UP0, `(.L_x_0) ;  /* 0x0000000100b87547 */ /* 0x000fea000b800000 */
[----:B------:R-:W1:Y:S01]  /*0060*/  S2UR UR6, SR_CgaCtaId ;  /* 0x00000000000679c3 */ /* 0x000e620000008800 */
[----:B------:R-:W-:Y:S01]  /*0070*/  NOP ;  /* 0x0000000000007918 */ /* 0x000fe20000000000 */
[----:B------:R-:W-:Y:S02]  /*0080*/  UMOV UR4, 0x40 ;  /* 0x0000004000047882 */ /* 0x000fe40000000000 */
[----:B-1----:R-:W-:-:S09]  /*0090*/  ULEA UR4, UR6, UR4, 0x18 ;  /* 0x0000000406047291 */ /* 0x002fd2000f8ec0ff */
[----:B------:R-:W1:Y:S01]  /*00a0*/  LDS.U8 R0, [UR4] ;  /* 0x00000004ff007984 */ /* 0x000e620008000000 */
[----:B------:R-:W-:Y:S02]  /*00b0*/  UMOV UR4, 0x400 ;  /* 0x0000040000047882 */ /* 0x000fe40000000000 */
[----:B------:R-:W-:Y:S01]  /*00c0*/  ULEA UR4, UR6, UR4, 0x18 ;  /* 0x0000000406047291 */ /* 0x000fe2000f8ec0ff */
[----:B-1----:R-:W-:-:S13]  /*00d0*/  ISETP.NE.AND P0, PT, R0, RZ, PT ;  /* 0x000000ff0000720c */ /* 0x002fda0003f05270 */
[----:B------:R-:W-:Y:S05]  /*00e0*/  @P0 BRA `(.L_x_1) ;  /* 0x00000000007c0947 */ /* 0x000fea0003800000 */
[----:B------:R-:W-:-:S13]  /*00f0*/  ELECT P0, URZ, PT ;  /* 0x0000000000ff782f */ /* 0x000fda0003800000 */
[----:B------:R-:W-:Y:S05]  /*0100*/  @!P0 BRA `(.L_x_2) ;  /* 0x0000000000848947 */ /* 0x000fea0003800000 */
[----:B------:R-:W-:Y:S01]  /*0110*/  UMOV UR5, 0x4 ;  /* 0x0000000400057882 */ /* 0x000fe20000000000 */
[----:B------:R-:W-:Y:S02]  /*0120*/  IMAD.MOV.U32 R6, RZ, RZ, 0x1 ;  /* 0x00000001ff067424 */ /* 0x000fe400078e00ff */
[----:B------:R-:W-:Y:S02]  /*0130*/  IMAD.MOV.U32 R5, RZ, RZ, 0xf ;  /* 0x0000000fff057424 */ /* 0x000fe400078e00ff */
[----:B------:R-:W-:Y:S04]  /*0140*/  DEPBAR.LE SB1, 0x36 ;  /* 0x00009d800000791a */ /* 0x000fe80000000000 */
[----:B------:R-:W1:Y:S02]  /*0150*/  UTCATOMSWS.FIND_AND_SET.ALIGN UP1, UR5, UR5 ;  /* 0x00000005000575e3 */ /* 0x000e640008020800 */
[----:B-1----:R-:W-:-:S04]  /*0160*/  PLOP3.LUT P0, PT, PT, PT, UP1, 0x80, 0x8 ;  /* 0x000000000008781c */ /* 0x002fc80003f0f018 */
[----:B------:R-:W-:-:S04]  /*0170*/  SEL R0, RZ, 0xffffffff, !P0 ;  /* 0xffffffffff007807 */ /* 0x000fc80004000000 */
[----:B------:R-:W-:Y:S01]  /*0180*/  ISETP.NE.AND P0, PT, R0, RZ, PT ;  /* 0x000000ff0000720c */ /* 0x000fe20003f05270 */
[----:B------:R-:W-:-:S12]  /*0190*/  IMAD.U32 R0, RZ, RZ, UR5 ;  /* 0x00000005ff007e24 */ /* 0x000fd8000f8e00ff */
[----:B------:R-:W-:Y:S05]  /*01a0*/  @P0 BRA `(.L_x_3) ;  /* 0x0000000000240947 */ /* 0x000fea0003800000 */
.L_x_4:
[----:B------:R-:W-:Y:S05]  /*01b0*/  NANOSLEEP 0x64 ;  /* 0x000000640000795d */ /* 0x000fea0003800000 */
[----:B------:R-:W-:-:S05]  /*01c0*/  UMOV UR5, 0x4 ;  /* 0x0000000400057882 */ /* 0x000fca0000000000 */
[----:B------:R-:W-:Y:S04]  /*01d0*/  DEPBAR.LE SB1, 0x36 ;  /* 0x00009d800000791a */ /* 0x000fe80000000000 */
[----:B------:R-:W1:Y:S02]  /*01e0*/  UTCATOMSWS.FIND_AND_SET.ALIGN UP1, UR5, UR5 ;  /* 0x00000005000575e3 */ /* 0x000e640008020800 */
[----:B-1----:R-:W-:-:S04]  /*01f0*/  PLOP3.LUT P0, PT, PT, PT, UP1, 0x80, 0x8 ;  /* 0x000000000008781c */ /* 0x002fc80003f0f018 */
[----:B------:R-:W-:-:S04]  /*0200*/  SEL R0, RZ, 0xffffffff, !P0 ;  /* 0xffffffffff007807 */ /* 0x000fc80004000000 */
[----:B------:R-:W-:Y:S01]  /*0210*/  ISETP.NE.AND P0, PT, R0, RZ, PT ;  /* 0x000000ff0000720c */ /* 0x000fe20003f05270 */
[----:B------:R-:W-:-:S12]  /*0220*/  IMAD.U32 R0, RZ, RZ, UR5 ;  /* 0x00000005ff007e24 */ /* 0x000fd8000f8e00ff */
[----:B------:R-:W-:Y:S05]  /*0230*/  @!P0 BRA `(.L_x_4) ;  /* 0xfffffffc00dc8947 */ /* 0x000fea000383ffff */
.L_x_3:
[C---:B------:R-:W-:Y:S01]  /*0240*/  VIADD R3, R0.reuse, 0x10 ;  /* 0x0000001000037836 */ /* 0x040fe20000000000 */
[----:B------:R-:W-:Y:S01]  /*0250*/  UMOV UR5, 0x50 ;  /* 0x0000005000057882 */ /* 0x000fe20000000000 */
[----:B------:R-:W-:Y:S01]  /*0260*/  SHF.L.U32 R2, R5, R0, RZ ;  /* 0x0000000005027219 */ /* 0x000fe200000006ff */
[----:B------:R-:W-:Y:S01]  /*0270*/  ULEA UR5, UR6, UR5, 0x18 ;  /* 0x0000000506057291 */ /* 0x000fe2000f8ec0ff */
[----:B------:R-:W-:Y:S01]  /*0280*/  IMAD.SHL.U32 R0, R0, 0x20, RZ ;  /* 0x0000002000007824 */ /* 0x000fe200078e00ff */
[----:B------:R-:W-:-:S04]  /*0290*/  SHF.L.U32 R3, R6, R3, RZ ;  /* 0x0000000306037219 */ /* 0x000fc800000006ff */
[----:B------:R-:W-:-:S05]  /*02a0*/  LOP3.LUT R2, R3, R2, RZ, 0xfc, !PT ;  /* 0x0000000203027212 */ /* 0x000fca00078efcff */
[----:B------:R1:W-:Y:S04]  /*02b0*/  ATOMS.OR RZ, [UR5], R2 ;  /* 0x00000002ffff798c */ /* 0x0003e8000b000005 */
[----:B------:R1:W-:Y:S01]  /*02c0*/  STS [UR4], R0 ;  /* 0x00000000ff007988 */ /* 0x0003e20008000804 */
[----:B------:R-:W-:Y:S05]  /*02d0*/  BRA `(.L_x_2) ;  /* 0x0000000000107947 */ /* 0x000fea0003800000 */
.L_x_1:
[----:B------:R-:W-:Y:S01]  /*02e0*/  IMAD.MOV.U32 R0, RZ, RZ, -0x1 ;  /* 0xffffffffff007424 */ /* 0x000fe200078e00ff */
[----:B------:R-:W-:-:S04]  /*02f0*/  MOV R2, 0x320 ;  /* 0x0000032000027802 */ /* 0x000fc80000000f00 */
[----:B------:R1:W-:Y:S03]  /*0300*/  STS [UR4], R0 ;  /* 0x00000000ff007988 */ /* 0x0003e60008000804 */
[----:B-1----:R-:W-:Y:S05]  /*0310*/  CALL.REL.NOINC `($__internal_1_$__cuda_sm10x_tcgen05_guardrail_trap_phase_invalid_during_alloc) ;  /* 0x0000013800ec7944 */ /* 0x002fea0003c00000 */
.L_x_2:
[----:B------:R-:W-:Y:S05]  /*0320*/  WARPSYNC.ALL ;  /* 0x0000000000007948 */ /* 0x000fea0003800000 */
[----:B------:R-:W-:Y:S01]  /*0330*/  NOP ;  /* 0x0000000000007918 */ /* 0x000fe20000000000 */
.L_x_0:
[----:B------:R-:W2:Y:S01]  /*0340*/  LDC.64 R250, c[0x0][0x398] ;  /* 0x0000e600fffa7b82 */ /* 0x000ea20000000a00 */
[----:B------:R-:W3:Y:S01]  /*0350*/  S2R R6, SR_CTAID.X ;  /* 0x0000000000067919 */ /* 0x000ee20000002500 */
[----:B------:R-:W-:Y:S01]  /*0360*/  UMOV UR11, 0x400 ;  /* 0x00000400000b7882 */ /* 0x000fe20000000000 */
[----:B------:R-:W-:Y:S01]  /*0370*/  SHF.R.U32.HI R19, RZ, 0x5, R4 ;  /* 0x00000005ff137819 */ /* 0x000fe20000011604 */
[----:B------:R-:W4:Y:S03]  /*0380*/  LDCU UR5, c[0x0][0x3a4] ;  /* 0x00007480ff0577ac */ /* 0x000f260008000800 */
[----:B------:R-:W-:Y:S01]  /*0390*/  R2UR UR45, R19 ;  /* 0x00000000132d72ca */ /* 0x000fe200000e0000 */
[----:B------:R-:W5:Y:S01]  /*03a0*/  S2UR UR4, SR_CgaCtaId ;  /* 0x00000000000479c3 */ /* 0x000f620000008800 */
[----:B------:R-:W1:Y:S01]  /*03b0*/  LDCU.128 UR12, c[0x0][0x380] ;  /* 0x00007000ff0c77ac */ /* 0x000e620008000c00 */
[----:B------:R-:W-:Y:S01]  /*03c0*/  UMOV UR6, 0x1 ;  /* 0x0000000100067882 */ /* 0x000fe20000000000 */
[----:B------:R-:W1:Y:S05]  /*03d0*/  LDCU UR7, c[0x0][0x3b0] ;  /* 0x00007600ff0777ac */ /* 0x000e6a0008000800 */
[----:B------:R-:W1:Y:S01]  /*03e0*/  LDC.64 R70, c[0x0][0x3a8] ;  /* 0x0000ea00ff467b82 */ /* 0x000e620000000a00 */
[----:B------:R-:W1:Y:S02]  /*03f0*/  LDCU.64 UR26, c[0x0][0x358] ;  /* 0x00006b00ff1a77ac */ /* 0x000e640008000a00 */
[----:B-12---:R-:W-:Y:S01]  /*0400*/  VIADD R0, R251, 0x3f ;  /* 0x0000003ffb007836 */ /* 0x006fe20000000000 */
[----:B------:R-:W-:-:S04]  /*0410*/  IABS R13, R250 ;  /* 0x000000fa000d7213 */ /* 0x000fc80000000000 */
[----:B------:R-:W-:Y:S01]  /*0420*/  SHF.R.S32.HI R3, RZ, 0x1f, R0 ;  /* 0x0000001fff037819 */ /* 0x000fe20000011400 */
[----:B-----5:R-:W-:-:S03]  /*0430*/  ULEA UR11, UR4, UR11, 0x18 ;  /* 0x0000000b040b7291 */ /* 0x020fc6000f8ec0ff */
[----:B------:R-:W-:Y:S01]  /*0440*/  LEA.HI R3, R3, R0, RZ, 0x6 ;  /* 0x0000000003037211 */ /* 0x000fe200078f30ff */
[----:B------:R-:W-:Y:S01]  /*0450*/  BAR.SYNC.DEFER_BLOCKING 0x0 ;  /* 0x0000000000007b1d */ /* 0x000fe20000010000 */
[----:B---3--:R-:W-:Y:S02]  /*0460*/  IABS R10, R6 ;  /* 0x00000006000a7213 */ /* 0x008fe40000000000 */
[----:B------:R-:W-:Y:S01]  /*0470*/  SHF.R.S32.HI R3, RZ, 0x6, R3 ;  /* 0x00000006ff037819 */ /* 0x000fe20000011403 */
[----:B------:R-:W-:-:S04]  /*0480*/  IMAD R57, R70, 0xc, RZ ;  /* 0x0000000c46397824 */ /* 0x000fc800078e02ff */
[----:B------:R-:W-:Y:S02]  /*0490*/  IMAD.SHL.U32 R5, R3, 0x8, RZ ;  /* 0x0000000803057824 */ /* 0x000fe400078e00ff */
[C---:B------:R-:W-:Y:S02]  /*04a0*/  IMAD R77, R70.reuse, 0x14, RZ ;  /* 0x00000014464d7824 */ /* 0x040fe400078e02ff */
[C---:B------:R-:W-:Y:S01]  /*04b0*/  IMAD R85, R70.reuse, 0x18, RZ ;  /* 0x0000001846557824 */ /* 0x040fe200078e02ff */
[-C--:B------:R-:W-:Y:S01]  /*04c0*/  IABS R7, R5.reuse ;  /* 0x0000000500077213 */ /* 0x080fe20000000000 */
[C---:B------:R-:W-:Y:S01]  /*04d0*/  IMAD R91, R70.reuse, 0x1c, RZ ;  /* 0x0000001c465b7824 */ /* 0x040fe200078e02ff */
[----:B------:R-:W-:Y:S01]  /*04e0*/  IABS R11, R5 ;  /* 0x00000005000b7213 */ /* 0x000fe20000000000 */
[C---:B------:R-:W-:Y:S01]  /*04f0*/  IMAD R107, R70.reuse, 0x24, RZ ;  /* 0x00000024466b7824 */ /* 0x040fe200078e02ff */
[----:B------:R-:W1:Y:S01]  /*0500*/  I2F.RP R0, R7 ;  /* 0x0000000700007306 */ /* 0x000e620000209400 */
[----:B------:R-:W-:-:S02]  /*0510*/  IMAD R115, R70, 0x28, RZ ;  /* 0x0000002846737824 */ /* 0x000fc400078e02ff */
[C---:B------:R-:W-:Y:S02]  /*0520*/  IMAD R123, R70.reuse, 0x2c, RZ ;  /* 0x0000002c467b7824 */ /* 0x040fe400078e02ff */
[C---:B------:R-:W-:Y:S01]  /*0530*/  IMAD R55, R70.reuse, 0x30, RZ ;  /* 0x0000003046377824 */ /* 0x040fe200078e02ff */
[----:B------:R-:W2:Y:S01]  /*0540*/  LDS R18, [UR11] ;  /* 0x0000000bff127984 */ /* 0x000ea20008000800 */
[C---:B------:R-:W-:Y:S02]  /*0550*/  IMAD R142, R70.reuse, 0x34, RZ ;  /* 0x00000034468e7824 */ /* 0x040fe400078e02ff */
[C---:B------:R-:W-:Y:S02]  /*0560*/  IMAD R59, R70.reuse, 0xd, RZ ;  /* 0x0000000d463b7824 */ /* 0x040fe400078e02ff */
[C---:B------:R-:W-:Y:S02]  /*0570*/  IMAD R61, R70.reuse, 0xe, RZ ;  /* 0x0000000e463d7824 */ /* 0x040fe400078e02ff */
[C---:B------:R-:W-:Y:S01]  /*0580*/  IMAD R63, R70.reuse, 0xf, RZ ;  /* 0x0000000f463f7824 */ /* 0x040fe200078e02ff */
[----:B-1----:R-:W1:Y:S01]  /*0590*/  MUFU.RCP R0, R0 ;  /* 0x0000000000007308 */ /* 0x002e620000001000 */
[----:B------:R-:W-:-:S02]  /*05a0*/  IMAD.SHL.U32 R65, R70, 0x10, RZ ;  /* 0x0000001046417824 */ /* 0x000fc400078e00ff */
[C---:B------:R-:W-:Y:S02]  /*05b0*/  IMAD R89, R70.reuse, 0x44, RZ ;  /* 0x0000004446597824 */ /* 0x040fe400078e02ff */
[C---:B------:R-:W-:Y:S02]  /*05c0*/  IMAD R93, R70.reuse, 0x48, RZ ;  /* 0x00000048465d7824 */ /* 0x040fe400078e02ff */
[C---:B------:R-:W-:Y:S02]  /*05d0*/  IMAD R67, R70.reuse, 0x11, RZ ;  /* 0x0000001146437824 */ /* 0x040fe400078e02ff */
[C---:B------:R-:W-:Y:S02]  /*05e0*/  IMAD R69, R70.reuse, 0x12, RZ ;  /* 0x0000001246457824 */ /* 0x040fe400078e02ff */
[C---:B------:R-:W-:Y:S02]  /*05f0*/  IMAD R95, R70.reuse, 0x4c, RZ ;  /* 0x0000004c465f7824 */ /* 0x040fe400078e02ff */
[----:B------:R-:W-:-:S02]  /*0600*/  IMAD R97, R70, 0x50, RZ ;  /* 0x0000005046617824 */ /* 0x000fc400078e02ff */
[----:B------:R-:W-:Y:S02]  /*0610*/  IMAD R73, R70, 0x13, RZ ;  /* 0x0000001346497824 */ /* 0x000fe400078e02ff */
[----:B-1----:R-:W-:Y:S02]  /*0620*/  VIADD R2, R0, 0xffffffe ;  /* 0x0ffffffe00027836 */ /* 0x002fe40000000000 */
[----:B------:R-:W-:Y:S02]  /*0630*/  IMAD.MOV R0, RZ, RZ, -R11 ;  /* 0x000000ffff007224 */ /* 0x000fe400078e0a0b */
[----:B------:R1:W3:Y:S01]  /*0640*/  F2I.FTZ.U32.TRUNC.NTZ R3, R2 ;  /* 0x0000000200037305 */ /* 0x0002e2000021f000 */
[C---:B------:R-:W-:Y:S02]  /*0650*/  IMAD R99, R70.reuse, 0x54, RZ ;  /* 0x0000005446637824 */ /* 0x040fe400078e02ff */
[C---:B------:R-:W-:Y:S02]  /*0660*/  IMAD R101, R70.reuse, 0x58, RZ ;  /* 0x0000005846657824 */ /* 0x040fe400078e02ff */
[----:B------:R-:W-:-:S02]  /*0670*/  IMAD R79, R70, 0x15, RZ ;  /* 0x00000015464f7824 */ /* 0x000fc400078e02ff */
[----:B------:R-:W-:Y:S02]  /*0680*/  IMAD R81, R70, 0x16, RZ ;  /* 0x0000001646517824 */ /* 0x000fe400078e02ff */
[----:B-1----:R-:W-:Y:S01]  /*0690*/  IMAD.MOV.U32 R2, RZ, RZ, RZ ;  /* 0x000000ffff027224 */ /* 0x002fe200078e00ff */
[----:B--2---:R-:W-:Y:S01]  /*06a0*/  R2UR UR10, R18 ;  /* 0x00000000120a72ca */ /* 0x004fe200000e0000 */
[C---:B------:R-:W-:Y:S02]  /*06b0*/  IMAD R103, R70.reuse, 0x5c, RZ ;  /* 0x0000005c46677824 */ /* 0x040fe400078e02ff */
[C---:B------:R-:W-:Y:S02]  /*06c0*/  IMAD R105, R70.reuse, 0x60, RZ ;  /* 0x0000006046697824 */ /* 0x040fe400078e02ff */
[----:B---3--:R-:W-:Y:S02]  /*06d0*/  IMAD.MOV R8, RZ, RZ, -R3 ;  /* 0x000000ffff087224 */ /* 0x008fe400078e0a03 */
[----:B------:R-:W-:-:S02]  /*06e0*/  IMAD R83, R70, 0x17, RZ ;  /* 0x0000001746537824 */ /* 0x000fc400078e02ff */
[----:B------:R-:W-:Y:S02]  /*06f0*/  IMAD R9, R8, R7, RZ ;  /* 0x0000000708097224 */ /* 0x000fe400078e02ff */
[----:B------:R-:W-:Y:S02]  /*0700*/  IMAD.MOV.U32 R8, RZ, RZ, R10 ;  /* 0x000000ffff087224 */ /* 0x000fe400078e000a */
[----:B------:R-:W-:-:S04]  /*0710*/  IMAD.HI.U32 R3, R3, R9, R2 ;  /* 0x0000000903037227 */ /* 0x000fc800078e0002 */
[----:B------:R-:W-:Y:S02]  /*0720*/  IMAD R109, R70, 0x64, RZ ;  /* 0x00000064466d7824 */ /* 0x000fe400078e02ff */
[----:B------:R-:W-:-:S04]  /*0730*/  IMAD.HI.U32 R3, R3, R8, RZ ;  /* 0x0000000803037227 */ /* 0x000fc800078e00ff */
[----:B------:R-:W-:Y:S02]  /*0740*/  IMAD R0, R3, R0, R8 ;  /* 0x0000000003007224 */ /* 0x000fe400078e0208 */
[C---:B------:R-:W-:Y:S02]  /*0750*/  IMAD R111, R70.reuse, 0x68, RZ ;  /* 0x00000068466f7824 */ /* 0x040fe400078e02ff */
[C---:B------:R-:W-:Y:S01]  /*0760*/  IMAD R87, R70.reuse, 0x19, RZ ;  /* 0x0000001946577824 */ /* 0x040fe200078e02ff */
[----:B------:R-:W-:Y:S01]  /*0770*/  ISETP.GT.U32.AND P1, PT, R7, R0, PT ;  /* 0x000000000700720c */ /* 0x000fe20003f24070 */
[C---:B------:R-:W-:Y:S02]  /*0780*/  IMAD R113, R70.reuse, 0x9c, RZ ;  /* 0x0000009c46717824 */ /* 0x040fe400078e02ff */
[C---:B------:R-:W-:Y:S02]  /*0790*/  IMAD R136, R70.reuse, 0x31, RZ ;  /* 0x0000003146887824 */ /* 0x040fe400078e02ff */
[----:B------:R-:W-:-:S02]  /*07a0*/  IMAD R138, R70, 0x32, RZ ;  /* 0x00000032468a7824 */ /* 0x000fc400078e02ff */
[C---:B------:R-:W-:Y:S02]  /*07b0*/  IMAD R140, R70.reuse, 0x33, RZ ;  /* 0x00000033468c7824 */ /* 0x040fe400078e02ff */
[C---:B------:R-:W-:Y:S02]  /*07c0*/  IMAD R144, R70.reuse, 0x35, RZ ;  /* 0x0000003546907824 */ /* 0x040fe400078e02ff */
[----:B------:R-:W-:Y:S02]  /*07d0*/  IMAD R117, R70, 0xa0, RZ ;  /* 0x000000a046757824 */ /* 0x000fe400078e02ff */
[----:B------:R-:W-:Y:S02]  /*07e0*/  @!P1 IMAD.IADD R0, R0, 0x1, -R7 ;  /* 0x0000000100009824 */ /* 0x000fe400078e0a07 */
[----:B------:R-:W-:Y:S01]  /*07f0*/  @!P1 VIADD R3, R3, 0x1 ;  /* 0x0000000103039836 */ /* 0x000fe20000000000 */
[----:B------:R-:W-:Y:S01]  /*0800*/  ISETP.NE.AND P1, PT, R5, RZ, PT ;  /* 0x000000ff0500720c */ /* 0x000fe20003f25270 */
[----:B------:R-:W-:Y:S01]  /*0810*/  IMAD R119, R70, 0xa4, RZ ;  /* 0x000000a446777824 */ /* 0x000fe200078e02ff */
[----:B------:R-:W-:Y:S01]  /*0820*/  ISETP.GE.U32.AND P0, PT, R0, R7, PT ;  /* 0x000000070000720c */ /* 0x000fe20003f06070 */
[----:B------:R-:W-:Y:S01]  /*0830*/  IMAD R121, R70, 0xa8, RZ ;  /* 0x000000a846797824 */ /* 0x000fe200078e02ff */
[----:B------:R-:W-:Y:S01]  /*0840*/  LOP3.LUT R0, R6, R5, RZ, 0x3c, !PT ;  /* 0x0000000506007212 */ /* 0x000fe200078e3cff */
[----:B------:R-:W-:-:S02]  /*0850*/  IMAD R125, R70, 0xac, RZ ;  /* 0x000000ac467d7824 */ /* 0x000fc400078e02ff */
[----:B------:R-:W-:Y:S01]  /*0860*/  IMAD R127, R70, 0xb0, RZ ;  /* 0x000000b0467f7824 */ /* 0x000fe200078e02ff */
[----:B------:R-:W-:Y:S01]  /*0870*/  ISETP.GE.AND P2, PT, R0, RZ, PT ;  /* 0x000000ff0000720c */ /* 0x000fe20003f46270 */
[----:B------:R-:W-:Y:S02]  /*0880*/  VIADD R0, R250, 0x7f ;  /* 0x0000007ffa007836 */ /* 0x000fe40000000000 */
[C---:B------:R-:W-:Y:S02]  /*0890*/  IMAD R129, R70.reuse, 0xb4, RZ ;  /* 0x000000b446817824 */ /* 0x040fe400078e02ff */
[C---:B------:R-:W-:Y:S02]  /*08a0*/  IMAD.SHL.U32 R227, R70.reuse, 0x4, RZ ;  /* 0x0000000446e37824 */ /* 0x040fe400078e00ff */
[----:B------:R-:W-:Y:S02]  /*08b0*/  @P0 VIADD R3, R3, 0x1 ;  /* 0x0000000103030836 */ /* 0x000fe40000000000 */
[----:B------:R-:W-:-:S02]  /*08c0*/  IMAD R131, R70, 0xb8, RZ ;  /* 0x000000b846837824 */ /* 0x000fc400078e02ff */
[----:B------:R-:W-:Y:S01]  /*08d0*/  IMAD.MOV.U32 R2, RZ, RZ, R3 ;  /* 0x000000ffff027224 */ /* 0x000fe200078e0003 */
[----:B------:R-:W-:Y:S01]  /*08e0*/  SHF.R.S32.HI R3, RZ, 0x1f, R0 ;  /* 0x0000001fff037819 */ /* 0x000fe20000011400 */
[C---:B------:R-:W-:Y:S02]  /*08f0*/  IMAD R155, R70.reuse, 0xbc, RZ ;  /* 0x000000bc469b7824 */ /* 0x040fe400078e02ff */
[----:B------:R-:W-:Y:S01]  /*0900*/  @!P2 IMAD.MOV R2, RZ, RZ, -R2 ;  /* 0x000000ffff02a224 */ /* 0x000fe200078e0a02 */
[----:B------:R-:W-:Y:S01]  /*0910*/  @!P1 LOP3.LUT R2, RZ, R5, RZ, 0x33, !PT ;  /* 0x00000005ff029212 */ /* 0x000fe200078e33ff */
[C---:B------:R-:W-:Y:S01]  /*0920*/  IMAD R133, R70.reuse, 0xc4, RZ ;  /* 0x000000c446857824 */ /* 0x040fe200078e02ff */
[----:B------:R-:W-:Y:S01]  /*0930*/  LEA.HI R3, R3, R0, RZ, 0x7 ;  /* 0x0000000003037211 */ /* 0x000fe200078f38ff */
[----:B------:R-:W-:Y:S02]  /*0940*/  IMAD R135, R70, 0xc8, RZ ;  /* 0x000000c846877824 */ /* 0x000fe400078e02ff */
[----:B------:R-:W-:-:S02]  /*0950*/  IMAD.SHL.U32 R11, R2, 0x8, RZ ;  /* 0x00000008020b7824 */ /* 0x000fc400078e00ff */
[----:B------:R-:W-:Y:S02]  /*0960*/  IMAD.MOV R2, RZ, RZ, -R2 ;  /* 0x000000ffff027224 */ /* 0x000fe400078e0a02 */
[C---:B------:R-:W-:Y:S01]  /*0970*/  IMAD R137, R70.reuse, 0xcc, RZ ;  /* 0x000000cc46897824 */ /* 0x040fe200078e02ff */
[----:B------:R-:W-:Y:S01]  /*0980*/  LEA.HI.SX32 R3, R3, -R11, 0x19 ;  /* 0x8000000b03037211 */ /* 0x000fe200078fcaff */
[----:B------:R-:W-:Y:S02]  /*0990*/  IMAD R8, R5, R2, R6 ;  /* 0x0000000205087224 */ /* 0x000fe400078e0206 */
[C---:B------:R-:W-:Y:S01]  /*09a0*/  IMAD R139, R70.reuse, 0xd0, RZ ;  /* 0x000000d0468b7824 */ /* 0x040fe200078e02ff */
[----:B------:R-:W-:Y:S01]  /*09b0*/  VIMNMX R15, PT, PT, R3, 0x8, PT ;  /* 0x00000008030f7848 */ /* 0x000fe20003fe0100 */
        /* <DEDUP_REMOVED lines=9> */
[----:B------:R-:W-:-:S03]  /*0a50*/  IMAD R153, R70, 0xec, RZ ;  /* 0x000000ec46997824 */ /* 0x000fc600078e02ff */
[----:B-1----:R-:W1:Y:S02]  /*0a60*/  MUFU.RCP R0, R0 ;  /* 0x0000000000007308 */ /* 0x002e640000001000 */
[----:B-1----:R-:W-:Y:S02]  /*0a70*/  VIADD R3, R0, 0xffffffe ;  /* 0x0ffffffe00037836 */ /* 0x002fe40000000000 */
[----:B------:R-:W-:-:S04]  /*0a80*/  IMAD.MOV R0, RZ, RZ, -R6 ;  /* 0x000000ffff007224 */ /* 0x000fc800078e0a06 */
[----:B------:R-:W1:Y:S02]  /*0a90*/  F2I.FTZ.U32.TRUNC.NTZ R3, R3 ;  /* 0x0000000300037305 */ /* 0x000e64000021f000 */
[----:B-1----:R-:W-:-:S04]  /*0aa0*/  IMAD.MOV R9, RZ, RZ, -R3 ;  /* 0x000000ffff097224 */ /* 0x002fc800078e0a03 */
[----:B------:R-:W-:Y:S01]  /*0ab0*/  IMAD.MOV.U32 R2, RZ, RZ, R9 ;  /* 0x000000ffff027224 */ /* 0x000fe200078e0009 */
[----:B------:R-:W-:-:S03]  /*0ac0*/  IABS R9, R8 ;  /* 0x0000000800097213 */ /* 0x000fc60000000000 */
[----:B------:R-:W-:Y:S02]  /*0ad0*/  IMAD R5, R2, R7, RZ ;  /* 0x0000000702057224 */ /* 0x000fe400078e02ff */
[----:B------:R-:W-:-:S04]  /*0ae0*/  IMAD.MOV.U32 R2, RZ, RZ, RZ ;  /* 0x000000ffff027224 */ /* 0x000fc800078e00ff */
[----:B------:R-:W-:Y:S01]  /*0af0*/  IMAD.HI.U32 R2, R3, R5, R2 ;  /* 0x0000000503027227 */ /* 0x000fe200078e0002 */
[----:B------:R-:W-:Y:S01]  /*0b00*/  IABS R5, R251 ;  /* 0x000000fb00057213 */ /* 0x000fe20000000000 */
[----:B------:R-:W1:Y:S04]  /*0b10*/  I2F.RP R3, R13 ;  /* 0x0000000d00037306 */ /* 0x000e680000209400 */
[----:B------:R-:W-:-:S04]  /*0b20*/  IMAD.HI.U32 R2, R2, R9, RZ ;  /* 0x0000000902027227 */ /* 0x000fc800078e00ff */
[----:B------:R-:W-:Y:S01]  /*0b30*/  IMAD R0, R2, R0, R9 ;  /* 0x0000000002007224 */ /* 0x000fe200078e0209 */
[----:B------:R-:W2:Y:S01]  /*0b40*/  I2F.RP R10, R5 ;  /* 0x00000005000a7306 */ /* 0x000ea20000209400 */
[----:B------:R-:W-:Y:S03]  /*0b50*/  BAR.SYNC.DEFER_BLOCKING 0x0 ;  /* 0x0000000000007b1d */ /* 0x000fe60000010000 */
[----:B------:R-:W-:-:S04]  /*0b60*/  ISETP.GT.U32.AND P1, PT, R7, R0, PT ;  /* 0x000000000700720c */ /* 0x000fc80003f24070 */
[----:B-1----:R-:W1:Y:S08]  /*0b70*/  MUFU.RCP R3, R3 ;  /* 0x0000000300037308 */ /* 0x002e700000001000 */
[----:B--2---:R-:W2:Y:S01]  /*0b80*/  MUFU.RCP R10, R10 ;  /* 0x0000000a000a7308 */ /* 0x004ea20000001000 */
[----:B------:R-:W-:Y:S02]  /*0b90*/  @!P1 IMAD.IADD R0, R0, 0x1, -R7 ;  /* 0x0000000100009824 */ /* 0x000fe400078e0a07 */
[----:B------:R-:W-:Y:S01]  /*0ba0*/  @!P1 VIADD R2, R2, 0x1 ;  /* 0x0000000102029836 */ /* 0x000fe20000000000 */
[----:B------:R-:W-:-:S02]  /*0bb0*/  ISETP.NE.AND P1, PT, R15, RZ, PT ;  /* 0x000000ff0f00720c */ /* 0x000fc40003f25270 */
[----:B------:R-:W-:Y:S02]  /*0bc0*/  ISETP.GE.U32.AND P0, PT, R0, R7, PT ;  /* 0x000000070000720c */ /* 0x000fe40003f06070 */
[----:B------:R-:W-:Y:S01]  /*0bd0*/  LOP3.LUT R0, R8, R15, RZ, 0x3c, !PT ;  /* 0x0000000f08007212 */ /* 0x000fe200078e3cff */
[----:B-1----:R-:W-:-:S03]  /*0be0*/  VIADD R6, R3, 0xffffffe ;  /* 0x0ffffffe03067836 */ /* 0x002fc60000000000 */
[----:B------:R-:W-:Y:S01]  /*0bf0*/  ISETP.GE.AND P2, PT, R0, RZ, PT ;  /* 0x000000ff0000720c */ /* 0x000fe20003f46270 */
[----:B------:R1:W3:Y:S06]  /*0c00*/  F2I.FTZ.U32.TRUNC.NTZ R7, R6 ;  /* 0x0000000600077305 */ /* 0x0002ec000021f000 */
[----:B------:R-:W-:Y:S02]  /*0c10*/  @P0 VIADD R2, R2, 0x1 ;  /* 0x0000000102020836 */ /* 0x000fe40000000000 */
[----:B-1----:R-:W-:Y:S02]  /*0c20*/  IMAD.MOV.U32 R6, RZ, RZ, RZ ;  /* 0x000000ffff067224 */ /* 0x002fe400078e00ff */
[----:B------:R-:W-:Y:S01]  /*0c30*/  IMAD.MOV.U32 R12, RZ, RZ, R2 ;  /* 0x000000ffff0c7224 */ /* 0x000fe200078e0002 */
[----:B------:R-:W-:-:S03]  /*0c40*/  LOP3.LUT R2, R4, 0x7f, RZ, 0xc0, !PT ;  /* 0x0000007f04027812 */ /* 0x000fc600078ec0ff */
[----:B------:R-:W-:Y:S01]  /*0c50*/  @!P2 IMAD.MOV R12, RZ, RZ, -R12 ;  /* 0x000000ffff0ca224 */ /* 0x000fe200078e0a0c */
[----:B------:R-:W-:Y:S02]  /*0c60*/  @!P1 LOP3.LUT R12, RZ, R15, RZ, 0x33, !PT ;  /* 0x0000000fff0c9212 */ /* 0x000fe400078e33ff */
[----:B------:R-:W-:-:S03]  /*0c70*/  ISETP.NE.AND P1, PT, R250, RZ, PT ;  /* 0x000000fffa00720c */ /* 0x000fc60003f25270 */
[----:B------:R-:W-:-:S04]  /*0c80*/  IMAD.MOV R0, RZ, RZ, -R12 ;  /* 0x000000ffff007224 */ /* 0x000fc800078e0a0c */
[----:B------:R-:W-:Y:S02]  /*0c90*/  IMAD R0, R15, R0, R8 ;  /* 0x000000000f007224 */ /* 0x000fe400078e0208 */
[----:B--2---:R-:W-:Y:S02]  /*0ca0*/  VIADD R8, R10, 0xffffffe ;  /* 0x0ffffffe0a087836 */ /* 0x004fe40000000000 */
[----:B------:R-:W-:Y:S01]  /*0cb0*/  IMAD.IADD R3, R11, 0x1, R0 ;  /* 0x000000010b037824 */ /* 0x000fe200078e0200 */
[----:B------:R-:W-:Y:S01]  /*0cc0*/  SHF.R.U32.HI R11, RZ, 0x6, R4 ;  /* 0x00000006ff0b7819 */ /* 0x000fe20000011604 */
[----:B------:R1:W2:Y:S01]  /*0cd0*/  F2I.FTZ.U32.TRUNC.NTZ R9, R8 ;  /* 0x0000000800097305 */ /* 0x0002a2000021f000 */
[----:B---3--:R-:W-:Y:S02]  /*0ce0*/  IMAD.MOV R0, RZ, RZ, -R7 ;  /* 0x000000ffff007224 */ /* 0x008fe400078e0a07 */
[----:B------:R-:W-:Y:S01]  /*0cf0*/  IMAD R21, R3, 0x80, R2 ;  /* 0x0000008003157824 */ /* 0x000fe200078e0202 */
[----:B------:R-:W-:Y:S01]  /*0d00*/  SGXT.U32 R11, R11, 0x1 ;  /* 0x000000010b0b781a */ /* 0x000fe20000000000 */
[----:B------:R-:W-:-:S02]  /*0d10*/  IMAD R3, R0, R13, RZ ;  /* 0x0000000d00037224 */ /* 0x000fc400078e02ff */
[----:B------:R-:W-:Y:S01]  /*0d20*/  IMAD.SHL.U32 R0, R12, 0x40, RZ ;  /* 0x000000400c007824 */ /* 0x000fe200078e00ff */
[----:B------:R3:W-:Y:S01]  /*0d30*/  STL [R1+0xd0], R21 ;  /* 0x0000d01501007387 */ /* 0x0007e20000100800 */
[----:B-1----:R-:W-:Y:S01]  /*0d40*/  IABS R8, R21 ;  /* 0x0000001500087213 */ /* 0x002fe20000000000 */
[----:B------:R-:W-:Y:S02]  /*0d50*/  IMAD.HI.U32 R6, R7, R3, R6 ;  /* 0x0000000307067227 */ /* 0x000fe400078e0006 */
[----:B------:R-:W-:Y:S02]  /*0d60*/  LOP3.LUT R11, R0, R11, RZ, 0xfc, !PT ;  /* 0x0000000b000b7212 */ /* 0x000fe400078efcff */
[----:B------:R-:W-:Y:S02]  /*0d70*/  IMAD.MOV.U32 R3, RZ, RZ, R8 ;  /* 0x000000ffff037224 */ /* 0x000fe400078e0008 */
[----:B--2---:R-:W-:Y:S01]  /*0d80*/  IMAD.MOV R10, RZ, RZ, -R9 ;  /* 0x000000ffff0a7224 */ /* 0x004fe200078e0a09 */
[----:B------:R-:W-:Y:S01]  /*0d90*/  LOP3.LUT R17, R11, 0x3e, RZ, 0xfc, !PT ;  /* 0x0000003e0b117812 */ /* 0x000fe200078efcff */
[----:B------:R-:W-:Y:S01]  /*0da0*/  IMAD.HI.U32 R6, R6, R3, RZ ;  /* 0x0000000306067227 */ /* 0x000fe200078e00ff */
[----:B------:R-:W-:-:S02]  /*0db0*/  IABS R14, R11 ;  /* 0x0000000b000e7213 */ /* 0x000fc40000000000 */
[----:B------:R-:W-:Y:S01]  /*0dc0*/  IABS R20, R17 ;  /* 0x0000001100147213 */ /* 0x000fe20000000000 */
[----:B------:R-:W-:Y:S01]  /*0dd0*/  IMAD.MOV R6, RZ, RZ, -R6 ;  /* 0x000000ffff067224 */ /* 0x000fe200078e0a06 */
[C---:B------:R-:W-:Y:S01]  /*0de0*/  LOP3.LUT R15, R11.reuse, 0x2, RZ, 0xfc, !PT ;  /* 0x000000020b0f7812 */ /* 0x040fe200078efcff */
[----:B------:R-:W-:Y:S01]  /*0df0*/  IMAD.MOV.U32 R8, RZ, RZ, RZ ;  /* 0x000000ffff087224 */ /* 0x000fe200078e00ff */
[----:B------:R-:W-:Y:S01]  /*0e00*/  LOP3.LUT R16, R11, 0x4, RZ, 0xfc, !PT ;  /* 0x000000040b107812 */ /* 0x000fe200078efcff */
[----:B------:R-:W-:Y:S01]  /*0e10*/  IMAD R7, R10, R5, RZ ;  /* 0x000000050a077224 */ /* 0x000fe200078e02ff */
[----:B------:R-:W-:Y:S01]  /*0e20*/  ISETP.GE.AND P6, PT, R15, RZ, PT ;  /* 0x000000ff0f00720c */ /* 0x000fe20003fc6270 */
[----:B------:R-:W-:Y:S01]  /*0e30*/  IMAD R6, R13, R6, R3 ;  /* 0x000000060d067224 */ /* 0x000fe200078e0203 */
[----:B------:R-:W-:Y:S01]  /*0e40*/  ISETP.GE.AND P5, PT, R16, RZ, PT ;  /* 0x000000ff1000720c */ /* 0x000fe20003fa6270 */
[----:B------:R-:W-:Y:S01]  /*0e50*/  IMAD.HI.U32 R8, R9, R7, R8 ;  /* 0x0000000709087227 */ /* 0x000fe200078e0008 */
[----:B------:R-:W-:-:S02]  /*0e60*/  SHF.R.S32.HI R7, RZ, 0x6, R4 ;  /* 0x00000006ff077819 */ /* 0x000fc40000011404 */
[----:B------:R-:W-:Y:S01]  /*0e70*/  ISETP.GT.U32.AND P0, PT, R13, R6, PT ;  /* 0x000000060d00720c */ /* 0x000fe20003f04070 */
[----:B------:R-:W-:Y:S01]  /*0e80*/  IMAD.SHL.U32 R10, R4, 0x4, RZ ;  /* 0x00000004040a7824 */ /* 0x000fe200078e00ff */
[----:B------:R-:W-:Y:S01]  /*0e90*/  SGXT R3, R7, 0x1 ;  /* 0x000000010703781a */ /* 0x000fe20000000200 */
[C---:B------:R-:W-:Y:S01]  /*0ea0*/  IMAD.HI.U32 R9, R8.reuse, R20, RZ ;  /* 0x0000001408097227 */ /* 0x040fe200078e00ff */
[----:B------:R-:W-:Y:S02]  /*0eb0*/  LOP3.LUT R19, R11, 0xe, RZ, 0xfc, !PT ;  /* 0x0000000e0b137812 */ /* 0x000fe400078efcff */
[----:B------:R-:W-:Y:S01]  /*0ec0*/  LOP3.LUT R3, R3, 0x90, RZ, 0xc0, !PT ;  /* 0x0000009003037812 */ /* 0x000fe200078ec0ff */
[----:B------:R-:W-:Y:S01]  /*0ed0*/  IMAD.HI.U32 R7, R8, R14, RZ ;  /* 0x0000000e08077227 */ /* 0x000fe200078e00ff */
[----:B------:R-:W-:Y:S02]  /*0ee0*/  IABS R22, R19 ;  /* 0x0000001300167213 */ /* 0x000fe40000000000 */
[----:B------:R-:W-:Y:S01]  /*0ef0*/  LOP3.LUT R12, R3, 0x7c, R10, 0x78, !PT ;  /* 0x0000007c030c7812 */ /* 0x000fe200078e780a */
[----:B------:R-:W-:Y:S01]  /*0f00*/  IMAD.MOV R9, RZ, RZ, -R9 ;  /* 0x000000ffff097224 */ /* 0x000fe200078e0a09 */
[----:B------:R-:W-:Y:S01]  /*0f10*/  IABS R3, R15 ;  /* 0x0000000f00037213 */ /* 0x000fe20000000000 */
[----:B------:R-:W-:Y:S01]  /*0f20*/  @!P0 IMAD.IADD R6, R6, 0x1, -R13 ;  /* 0x0000000106068824 */ /* 0x000fe200078e0a0d */
[----:B------:R-:W-:Y:S01]  /*0f30*/  ISETP.GE.AND P0, PT, R21, RZ, PT ;  /* 0x000000ff1500720c */ /* 0x000fe20003f06270 */
[----:B------:R-:W-:Y:S01]  /*0f40*/  IMAD.MOV R7, RZ, RZ, -R7 ;  /* 0x000000ffff077224 */ /* 0x000fe200078e0a07 */
[----:B---3--:R-:W-:Y:S01]  /*0f50*/  LOP3.LUT R21, R11, 0x14, RZ, 0xfc, !PT ;  /* 0x000000140b157812 */ /* 0x008fe200078efcff */
[----:B------:R-:W-:Y:S01]  /*0f60*/  IMAD R20, R5, R9, R20 ;  /* 0x0000000905147224 */ /* 0x000fe200078e0214 */
[----:B------:R-:W-:Y:S01]  /*0f70*/  ISETP.GT.U32.AND P3, PT, R13, R6, PT ;  /* 0x000000060d00720c */ /* 0x000fe20003f64070 */
[----:B------:R-:W-:Y:S01]  /*0f80*/  IMAD.MOV.U32 R9, RZ, RZ, R3 ;  /* 0x000000ffff097224 */ /* 0x000fe200078e0003 */
[----:B------:R-:W-:Y:S01]  /*0f90*/  IABS R28, R21 ;  /* 0x00000015001c7213 */ /* 0x000fe20000000000 */
[----:B------:R-:W-:Y:S01]  /*0fa0*/  IMAD.SHL.U32 R3, R4, 0x100, RZ ;  /* 0x0000010004037824 */ /* 0x000fe200078e00ff */
[C---:B------:R-:W-:Y:S01]  /*0fb0*/  ISETP.GT.U32.AND P2, PT, R5.reuse, R20, PT ;  /* 0x000000140500720c */ /* 0x040fe20003f44070 */
[----:B------:R-:W-:Y:S01]  /*0fc0*/  IMAD R10, R5, R7, R14 ;  /* 0x00000007050a7224 */ /* 0x000fe200078e020e */
[----:B------:R-:W-:Y:S01]  /*0fd0*/  IABS R14, R16 ;  /* 0x00000010000e7213 */ /* 0x000fe20000000000 */
[----:B------:R-:W-:Y:S01]  /*0fe0*/  IMAD.HI.U32 R7, R8, R9, RZ ;  /* 0x0000000908077227 */ /* 0x000fe200078e00ff */
[----:B------:R-:W-:-:S02]  /*0ff0*/  LOP3.LUT R3, R12, 0x2000, R3, 0xf8, !PT ;  /* 0x000020000c037812 */ /* 0x000fc400078ef803 */
[----:B------:R-:W-:Y:S01]  /*1000*/  ISETP.GT.U32.AND P4, PT, R5, R10, PT ;  /* 0x0000000a0500720c */ /* 0x000fe20003f84070 */
[----:B------:R-:W-:Y:S01]  /*1010*/  IMAD.MOV R12, RZ, RZ, -R7 ;  /* 0x000000ffff0c7224 */ /* 0x000fe200078e0a07 */
[C---:B------:R-:W-:Y:S01]  /*1020*/  LOP3.LUT R23, R11.reuse, 0x28, RZ, 0xfc, !PT ;  /* 0x000000280b177812 */ /* 0x040fe200078efcff */
[----:B------:R-:W-:Y:S01]  /*1030*/  @!P3 IMAD.IADD R6, R6, 0x1, -R13 ;  /* 0x000000010606b824 */ /* 0x000fe200078e0a0d */
[----:B------:R-:W-:Y:S01]  /*1040*/  LOP3.LUT R13, R11, 0xa, RZ, 0xfc, !PT ;  /* 0x0000000a0b0d7812 */ /* 0x000fe200078efcff */
[----:B------:R-:W-:Y:S01]  /*1050*/  IMAD R12, R5, R12, R9 ;  /* 0x0000000c050c7224 */ /* 0x000fe200078e0209 */
[----:B------:R-:W-:Y:S01]  /*1060*/  LOP3.LUT R9, R11, 0x8, RZ, 0xfc, !PT ;  /* 0x000000080b097812 */ /* 0x000fe200078efcff */
[----:B------:R-:W-:Y:S01]  /*1070*/  IMAD.HI.U32 R7, R8, R14, RZ ;  /* 0x0000000e08077227 */ /* 0x000fe200078e00ff */
[----:B------:R-:W-:Y:S02]  /*1080*/  IABS R18, R13 ;  /* 0x0000000d00127213 */ /* 0x000fe40000000000 */
[----:B------:R-:W-:Y:S01]  /*1090*/  ISETP.GT.U32.AND P3, PT, R5, R12, PT ;  /* 0x0000000c0500720c */ /* 0x000fe20003f64070 */
[----:B------:R-:W-:Y:S01]  /*10a0*/  IMAD.MOV.U32 R248, RZ, RZ, R6 ;  /* 0x000000fffff87224 */ /* 0x000fe200078e0006 */
[----:B------:R-:W-:Y:S01]  /*10b0*/  IABS R16, R9 ;  /* 0x0000000900107213 */ /* 0x000fe20000000000 */
[--C-:B------:R-:W-:Y:S01]  /*10c0*/  @!P4 IMAD.IADD R10, R10, 0x1, -R5.reuse ;  /* 0x000000010a0ac824 */ /* 0x100fe200078e0a05 */
[----:B------:R-:W-:Y:S01]  /*10d0*/  IABS R50, R23 ;  /* 0x0000001700327213 */ /* 0x000fe20000000000 */
[----:B------:R-:W-:Y:S01]  /*10e0*/  @!P2 IMAD.IADD R20, R20, 0x1, -R5 ;  /* 0x000000011414a824 */ /* 0x000fe200078e0a05 */
[----:B------:R-:W-:Y:S01]  /*10f0*/  ISETP.GE.AND P2, PT, R17, RZ, PT ;  /* 0x000000ff1100720c */ /* 0x000fe20003f46270 */
[----:B------:R-:W-:Y:S01]  /*1100*/  IMAD.MOV R7, RZ, RZ, -R7 ;  /* 0x000000ffff077224 */ /* 0x000fe200078e0a07 */
[C---:B------:R-:W-:Y:S01]  /*1110*/  ISETP.GT.U32.AND P4, PT, R5.reuse, R10, PT ;  /* 0x0000000a0500720c */ /* 0x040fe20003f84070 */
[----:B------:R-:W-:Y:S01]  /*1120*/  @!P0 IMAD.MOV R248, RZ, RZ, -R248 ;  /* 0x000000fffff88224 */ /* 0x000fe200078e0af8 */
[C---:B------:R-:W-:Y:S01]  /*1130*/  ISETP.GT.U32.AND P0, PT, R5.reuse, R20, PT ;  /* 0x000000140500720c */ /* 0x040fe20003f04070 */
[----:B------:R-:W-:Y:S01]  /*1140*/  IMAD R6, R5, R7, R14 ;  /* 0x0000000705067224 */ /* 0x000fe200078e020e */
[----:B------:R-:W-:Y:S01]  /*1150*/  LOP3.LUT R7, R11, 0x6, RZ, 0xfc, !PT ;  /* 0x000000060b077812 */ /* 0x000fe200078efcff */
[----:B------:R-:W-:Y:S01]  /*1160*/  @!P3 IMAD.IADD R12, R12, 0x1, -R5 ;  /* 0x000000010c0cb824 */ /* 0x000fe200078e0a05 */
[----:B------:R-:W-:-:S02]  /*1170*/  @!P1 LOP3.LUT R248, RZ, R250, RZ, 0x33, !PT ;  /* 0x000000fafff89212 */ /* 0x000fc400078e33ff */
[----:B------:R-:W-:Y:S02]  /*1180*/  IABS R14, R7 ;  /* 0x00000007000e7213 */ /* 0x000fe40000000000 */
[----:B------:R-:W-:Y:S01]  /*1190*/  ISETP.GT.U32.AND P3, PT, R5, R12, PT ;  /* 0x0000000c0500720c */ /* 0x000fe20003f64070 */
[----:B----4-:R-:W-:Y:S01]  /*11a0*/  IMAD R248, R248, UR5, RZ ;  /* 0x00000005f8f87c24 */ /* 0x010fe2000f8e02ff */
[----:B------:R-:W-:Y:S01]  /*11b0*/  ISETP.GE.AND P1, PT, R11, RZ, PT ;  /* 0x000000ff0b00720c */ /* 0x000fe20003f26270 */
[--C-:B------:R-:W-:Y:S01]  /*11c0*/  @!P4 IMAD.IADD R10, R10, 0x1, -R5.reuse ;  /* 0x000000010a0ac824 */ /* 0x100fe200078e0a05 */
[----:B------:R-:W-:Y:S01]  /*11d0*/  ISETP.GE.AND P4, PT, R7, RZ, PT ;  /* 0x000000ff0700720c */ /* 0x000fe20003f86270 */
[----:B------:R-:W-:Y:S01]  /*11e0*/  IMAD.HI.U32 R7, R8, R14, RZ ;  /* 0x0000000e08077227 */ /* 0x000fe200078e00ff */
[C---:B------:R-:W-:Y:S02]  /*11f0*/  LOP3.LUT R17, R11.reuse, 0xc, RZ, 0xfc, !PT ;  /* 0x0000000c0b117812 */ /* 0x040fe400078efcff */
[----:B------:R-:W-:Y:S01]  /*1200*/  LOP3.LUT R25, R11, 0x2a, RZ, 0xfc, !PT ;  /* 0x0000002a0b197812 */ /* 0x000fe200078efcff */
[----:B------:R-:W-:Y:S01]  /*1210*/  @!P0 IMAD.IADD R20, R20, 0x1, -R5 ;  /* 0x0000000114148824 */ /* 0x000fe200078e0a05 */
[----:B------:R-:W-:Y:S01]  /*1220*/  ISETP.GE.AND P0, PT, R9, RZ, PT ;  /* 0x000000ff0900720c */ /* 0x000fe20003f06270 */
[----:B------:R-:W-:Y:S01]  /*1230*/  IMAD.HI.U32 R9, R8, R16, RZ ;  /* 0x0000001008097227 */ /* 0x000fe200078e00ff */
[----:B------:R-:W-:-:S02]  /*1240*/  IABS R15, R17 ;  /* 0x00000011000f7213 */ /* 0x000fc40000000000 */
[----:B------:R-:W-:Y:S01]  /*1250*/  IABS R52, R25 ;  /* 0x0000001900347213 */ /* 0x000fe20000000000 */
[----:B------:R-:W-:Y:S01]  /*1260*/  @!P3 IMAD.IADD R12, R12, 0x1, -R5 ;  /* 0x000000010c0cb824 */ /* 0x000fe200078e0a05 */
[----:B------:R-:W-:Y:S01]  /*1270*/  ISETP.GT.U32.AND P3, PT, R5, R6, PT ;  /* 0x000000060500720c */ /* 0x000fe20003f64070 */
[----:B------:R-:W-:Y:S01]  /*1280*/  IMAD.MOV R7, RZ, RZ, -R7 ;  /* 0x000000ffff077224 */ /* 0x000fe200078e0a07 */
[C---:B------:R-:W-:Y:S01]  /*1290*/  LOP3.LUT R27, R11.reuse, 0x2c, RZ, 0xfc, !PT ;  /* 0x0000002c0b1b7812 */ /* 0x040fe200078efcff */
[----:B------:R-:W-:Y:S01]  /*12a0*/  IMAD.MOV R9, RZ, RZ, -R9 ;  /* 0x000000ffff097224 */ /* 0x000fe200078e0a09 */
[----:B------:R-:W-:Y:S01]  /*12b0*/  LOP3.LUT R29, R11, 0x2e, RZ, 0xfc, !PT ;  /* 0x0000002e0b1d7812 */ /* 0x000fe200078efcff */
[C---:B------:R-:W-:Y:S01]  /*12c0*/  IMAD R14, R5.reuse, R7, R14 ;  /* 0x00000007050e7224 */ /* 0x040fe200078e020e */
[----:B------:R-:W-:Y:S01]  /*12d0*/  IABS R62, R27 ;  /* 0x0000001b003e7213 */ /* 0x000fe20000000000 */
[----:B------:R-:W-:Y:S01]  /*12e0*/  IMAD.MOV.U32 R80, RZ, RZ, R20 ;  /* 0x000000ffff507224 */ /* 0x000fe200078e0014 */
[----:B------:R-:W-:Y:S01]  /*12f0*/  IABS R64, R29 ;  /* 0x0000001d00407213 */ /* 0x000fe20000000000 */
[----:B------:R-:W-:Y:S01]  /*1300*/  IMAD R16, R5, R9, R16 ;  /* 0x0000000905107224 */ /* 0x000fe200078e0210 */
[C---:B------:R-:W-:Y:S01]  /*1310*/  LOP3.LUT R31, R11.reuse, 0x30, RZ, 0xfc, !PT ;  /* 0x000000300b1f7812 */ /* 0x040fe200078efcff */
[----:B------:R-:W-:Y:S01]  /*1320*/  @!P2 IMAD.MOV R80, RZ, RZ, -R80 ;  /* 0x000000ffff50a224 */ /* 0x000fe200078e0a50 */
[----:B------:R-:W-:Y:S01]  /*1330*/  LOP3.LUT R33, R11, 0x32, RZ, 0xfc, !PT ;  /* 0x000000320b217812 */ /* 0x000fe200078efcff */
[----:B------:R-:W-:Y:S01]  /*1340*/  @!P3 IMAD.IADD R6, R6, 0x1, -R5 ;  /* 0x000000010606b824 */ /* 0x000fe200078e0a05 */
[----:B------:R-:W-:Y:S01]  /*1350*/  ISETP.GT.U32.AND P3, PT, R5, R14, PT ;  /* 0x0000000e0500720c */ /* 0x000fe20003f64070 */
[----:B------:R-:W-:Y:S01]  /*1360*/  @!P1 IMAD.MOV R10, RZ, RZ, -R10 ;  /* 0x000000ffff0a9224 */ /* 0x000fe200078e0a0a */
[----:B------:R-:W-:Y:S01]  /*1370*/  ISETP.GE.AND P1, PT, R13, RZ, PT ;  /* 0x000000ff0d00720c */ /* 0x000fe20003f26270 */
[----:B------:R-:W-:Y:S01]  /*1380*/  @!P6 IMAD.MOV R12, RZ, RZ, -R12 ;  /* 0x000000ffff0ce224 */ /* 0x000fe200078e0a0c */
[C---:B------:R-:W-:Y:S01]  /*1390*/  ISETP.GT.U32.AND P2, PT, R5.reuse, R6, PT ;  /* 0x000000060500720c */ /* 0x040fe20003f44070 */
[----:B------:R-:W-:Y:S01]  /*13a0*/  IMAD.HI.U32 R13, R8, R18, RZ ;  /* 0x00000012080d7227 */ /* 0x000fe200078e00ff */
[----:B------:R-:W-:-:S02]  /*13b0*/  ISETP.GT.U32.AND P6, PT, R5, R16, PT ;  /* 0x000000100500720c */ /* 0x000fc40003fc4070 */
[----:B------:R-:W-:Y:S01]  /*13c0*/  IABS R66, R31 ;  /* 0x0000001f00427213 */ /* 0x000fe20000000000 */
[----:B------:R-:W-:Y:S01]  /*13d0*/  IMAD.HI.U32 R7, R8, R15, RZ ;  /* 0x0000000f08077227 */ /* 0x000fe200078e00ff */
[----:B------:R-:W-:Y:S02]  /*13e0*/  IABS R68, R33 ;  /* 0x0000002100447213 */ /* 0x000fe40000000000 */
[C---:B------:R-:W-:Y:S01]  /*13f0*/  LOP3.LUT R35, R11.reuse, 0x36, RZ, 0xfc, !PT ;  /* 0x000000360b237812 */ /* 0x040fe200078efcff */
[----:B------:R-:W-:Y:S01]  /*1400*/  IMAD.MOV R13, RZ, RZ, -R13 ;  /* 0x000000ffff0d7224 */ /* 0x000fe200078e0a0d */
[C---:B------:R-:W-:Y:S01]  /*1410*/  LOP3.LUT R37, R11.reuse, 0x38, RZ, 0xfc, !PT ;  /* 0x000000380b257812 */ /* 0x040fe200078efcff */
[----:B------:R-:W-:Y:S01]  /*1420*/  IMAD.MOV R20, RZ, RZ, -R7 ;  /* 0x000000ffff147224 */ /* 0x000fe200078e0a07 */
[----:B------:R-:W-:Y:S01]  /*1430*/  LOP3.LUT R39, R11, 0x3a, RZ, 0xfc, !PT ;  /* 0x0000003a0b277812 */ /* 0x000fe200078efcff */
[----:B------:R-:W-:Y:S01]  /*1440*/  IMAD R18, R5, R13, R18 ;  /* 0x0000000d05127224 */ /* 0x000fe200078e0212 */
[----:B------:R-:W-:Y:S01]  /*1450*/  LOP3.LUT R13, R11, 0x10, RZ, 0xfc, !PT ;  /* 0x000000100b0d7812 */ /* 0x000fe200078efcff */
[----:B------:R-:W-:Y:S01]  /*1460*/  IMAD R20, R5, R20, R15 ;  /* 0x0000001405147224 */ /* 0x000fe200078e020f */
[----:B------:R-:W-:Y:S01]  /*1470*/  LOP3.LUT R15, R11, 0x12, RZ, 0xfc, !PT ;  /* 0x000000120b0f7812 */ /* 0x000fe200078efcff */
[--C-:B------:R-:W-:Y:S01]  /*1480*/  @!P2 IMAD.IADD R6, R6, 0x1, -R5.reuse ;  /* 0x000000010606a824 */ /* 0x100fe200078e0a05 */
[----:B------:R-:W-:Y:S01]  /*1490*/  IABS R24, R13 ;  /* 0x0000000d00187213 */ /* 0x000fe20000000000 */
[--C-:B------:R-:W-:Y:S01]  /*14a0*/  @!P3 IMAD.IADD R14, R14, 0x1, -R5.reuse ;  /* 0x000000010e0eb824 */ /* 0x100fe200078e0a05 */
[C---:B------:R-:W-:Y:S01]  /*14b0*/  ISETP.GT.U32.AND P2, PT, R5.reuse, R18, PT ;  /* 0x000000120500720c */ /* 0x040fe20003f44070 */
[----:B------:R-:W-:Y:S01]  /*14c0*/  @!P6 IMAD.IADD R16, R16, 0x1, -R5 ;  /* 0x000000011010e824 */ /* 0x000fe200078e0a05 */
[----:B------:R-:W-:Y:S01]  /*14d0*/  IABS R26, R15 ;  /* 0x0000000f001a7213 */ /* 0x000fe20000000000 */
[----:B------:R-:W-:Y:S01]  /*14e0*/  @!P5 IMAD.MOV R6, RZ, RZ, -R6 ;  /* 0x000000ffff06d224 */ /* 0x000fe200078e0a06 */
[C---:B------:R-:W-:Y:S01]  /*14f0*/  ISETP.GT.U32.AND P3, PT, R5.reuse, R14, PT ;  /* 0x0000000e0500720c */ /* 0x040fe20003f64070 */
[----:B------:R-:W-:Y:S01]  /*1500*/  IMAD.HI.U32 R9, R8, R22, RZ ;  /* 0x0000001608097227 */ /* 0x000fe200078e00ff */
[----:B------:R-:W-:-:S02]  /*1510*/  ISETP.GT.U32.AND P5, PT, R5, R20, PT ;  /* 0x000000140500720c */ /* 0x000fc40003fa4070 */
[C---:B------:R-:W-:Y:S01]  /*1520*/  ISETP.GT.U32.AND P6, PT, R5.reuse, R16, PT ;  /* 0x000000100500720c */ /* 0x040fe20003fc4070 */
[----:B------:R-:W-:Y:S01]  /*1530*/  IMAD.HI.U32 R7, R8, R24, RZ ;  /* 0x0000001808077227 */ /* 0x000fe200078e00ff */
[----:B------:R-:W-:Y:S02]  /*1540*/  IABS R74, R35 ;  /* 0x00000023004a7213 */ /* 0x000fe40000000000 */
[----:B------:R-:W-:Y:S01]  /*1550*/  IABS R76, R37 ;  /* 0x00000025004c7213 */ /* 0x000fe20000000000 */
[----:B------:R-:W-:Y:S01]  /*1560*/  IMAD.MOV R9, RZ, RZ, -R9 ;  /* 0x000000ffff097224 */ /* 0x000fe200078e0a09 */
[----:B------:R-:W-:Y:S01]  /*1570*/  IABS R78, R39 ;  /* 0x00000027004e7213 */ /* 0x000fe20000000000 */
[----:B------:R-:W-:Y:S01]  /*1580*/  IMAD.MOV R7, RZ, RZ, -R7 ;  /* 0x000000ffff077224 */ /* 0x000fe200078e0a07 */
[----:B------:R-:W-:Y:S01]  /*1590*/  LOP3.LUT R4, R4, 0x3f, RZ, 0xc0, !PT ;  /* 0x0000003f04047812 */ /* 0x000fe200078ec0ff */
[C---:B------:R-:W-:Y:S02]  /*15a0*/  IMAD R22, R5.reuse, R9, R22 ;  /* 0x0000000905167224 */ /* 0x040fe400078e0216 */
[----:B------:R-:W-:-:S02]  /*15b0*/  IMAD R24, R5, R7, R24 ;  /* 0x0000000705187224 */ /* 0x000fc400078e0218 */
[--C-:B------:R-:W-:Y:S01]  /*15c0*/  @!P3 IMAD.IADD R14, R14, 0x1, -R5.reuse ;  /* 0x000000010e0eb824 */ /* 0x100fe200078e0a05 */
[----:B------:R-:W-:Y:S01]  /*15d0*/  ISETP.GT.U32.AND P3, PT, R5, R22, PT ;  /* 0x000000160500720c */ /* 0x000fe20003f64070 */
[--C-:B------:R-:W-:Y:S01]  /*15e0*/  @!P5 IMAD.IADD R20, R20, 0x1, -R5.reuse ;  /* 0x000000011414d824 */ /* 0x100fe200078e0a05 */
[----:B------:R-:W-:Y:S01]  /*15f0*/  ISETP.GE.AND P5, PT, R17, RZ, PT ;  /* 0x000000ff1100720c */ /* 0x000fe20003fa6270 */
[----:B------:R-:W-:Y:S01]  /*1600*/  @!P6 IMAD.IADD R16, R16, 0x1, -R5 ;  /* 0x000000011010e824 */ /* 0x000fe200078e0a05 */
[C---:B------:R-:W-:Y:S01]  /*1610*/  ISETP.GT.U32.AND P6, PT, R5.reuse, R24, PT ;  /* 0x000000180500720c */ /* 0x040fe20003fc4070 */
[----:B------:R-:W-:Y:S01]  /*1620*/  @!P4 IMAD.MOV R14, RZ, RZ, -R14 ;  /* 0x000000ffff0ec224 */ /* 0x000fe200078e0a0e */
[----:B------:R-:W-:Y:S01]  /*1630*/  ISETP.GT.U32.AND P4, PT, R5, R20, PT ;  /* 0x000000140500720c */ /* 0x000fe20003f84070 */
[----:B------:R-:W-:Y:S01]  /*1640*/  IMAD.HI.U32 R7, R8, R26, RZ ;  /* 0x0000001a08077227 */ /* 0x000fe200078e00ff */
[----:B------:R-:W-:-:S03]  /*1650*/  LOP3.LUT R17, R11, 0x18, RZ, 0xfc, !PT ;  /* 0x000000180b117812 */ /* 0x000fc600078efcff */
[----:B------:R-:W-:Y:S01]  /*1660*/  IMAD.HI.U32 R9, R8, R28, RZ ;  /* 0x0000001c08097227 */ /* 0x000fe200078e00ff */
[----:B------:R-:W-:-:S03]  /*1670*/  IABS R30, R17 ;  /* 0x00000011001e7213 */ /* 0x000fc60000000000 */
[----:B------:R-:W-:Y:S02]  /*1680*/  IMAD.MOV R7, RZ, RZ, -R7 ;  /* 0x000000ffff077224 */ /* 0x000fe400078e0a07 */
[----:B------:R-:W-:Y:S02]  /*1690*/  @!P2 IMAD.IADD R18, R18, 0x1, -R5 ;  /* 0x000000011212a824 */ /* 0x000fe400078e0a05 */
[----:B------:R-:W-:Y:S02]  /*16a0*/  IMAD.MOV R9, RZ, RZ, -R9 ;  /* 0x000000ffff097224 */ /* 0x000fe400078e0a09 */
[C---:B------:R-:W-:Y:S01]  /*16b0*/  IMAD R26, R5.reuse, R7, R26 ;  /* 0x00000007051a7224 */ /* 0x040fe200078e021a */
[----:B------:R-:W-:Y:S01]  /*16c0*/  ISETP.GT.U32.AND P2, PT, R5, R18, PT ;  /* 0x000000120500720c */ /* 0x000fe20003f44070 */
[--C-:B------:R-:W-:Y:S01]  /*16d0*/  @!P3 IMAD.IADD R22, R22, 0x1, -R5.reuse ;  /* 0x000000011616b824 */ /* 0x100fe200078e0a05 */
[----:B------:R-:W-:Y:S01]  /*16e0*/  LOP3.LUT R7, R11, 0x16, RZ, 0xfc, !PT ;  /* 0x000000160b077812 */ /* 0x000fe200078efcff */
[----:B------:R-:W-:Y:S01]  /*16f0*/  IMAD R28, R5, R9, R28 ;  /* 0x00000009051c7224 */ /* 0x000fe200078e021c */
[----:B------:R-:W-:Y:S01]  /*1700*/  ISETP.GE.AND P3, PT, R13, RZ, PT ;  /* 0x000000ff0d00720c */ /* 0x000fe20003f66270 */
[--C-:B------:R-:W-:Y:S01]  /*1710*/  @!P6 IMAD.IADD R24, R24, 0x1, -R5.reuse ;  /* 0x000000011818e824 */ /* 0x100fe200078e0a05 */
[C---:B------:R-:W-:Y:S01]  /*1720*/  ISETP.GT.U32.AND P6, PT, R5.reuse, R22, PT ;  /* 0x000000160500720c */ /* 0x040fe20003fc4070 */
[--C-:B------:R-:W-:Y:S01]  /*1730*/  @!P4 IMAD.IADD R20, R20, 0x1, -R5.reuse ;  /* 0x000000011414c824 */ /* 0x100fe200078e0a05 */
[C---:B------:R-:W-:Y:S01]  /*1740*/  ISETP.GT.U32.AND P4, PT, R5.reuse, R26, PT ;  /* 0x0000001a0500720c */ /* 0x040fe20003f84070 */
[----:B------:R-:W-:Y:S01]  /*1750*/  @!P0 IMAD.MOV R16, RZ, RZ, -R16 ;  /* 0x000000ffff108224 */ /* 0x000fe200078e0a10 */
[C---:B------:R-:W-:Y:S01]  /*1760*/  ISETP.GT.U32.AND P0, PT, R5.reuse, R24, PT ;  /* 0x000000180500720c */ /* 0x040fe20003f04070 */
[----:B------:R-:W-:Y:S01]  /*1770*/  @!P5 IMAD.MOV R20, RZ, RZ, -R20 ;  /* 0x000000ffff14d224 */ /* 0x000fe200078e0a14 */
[----:B------:R-:W-:Y:S01]  /*1780*/  ISETP.GT.U32.AND P5, PT, R5, R28, PT ;  /* 0x0000001c0500720c */ /* 0x000fe20003fa4070 */
[----:B------:R-:W-:Y:S01]  /*1790*/  @!P2 IMAD.IADD R18, R18, 0x1, -R5 ;  /* 0x000000011212a824 */ /* 0x000fe200078e0a05 */
[----:B------:R-:W-:Y:S01]  /*17a0*/  ISETP.GE.AND P2, PT, R19, RZ, PT ;  /* 0x000000ff1300720c */ /* 0x000fe20003f46270 */
[----:B------:R-:W-:Y:S01]  /*17b0*/  IMAD.HI.U32 R9, R8, R30, RZ ;  /* 0x0000001e08097227 */ /* 0x000fe200078e00ff */
[----:B------:R-:W-:-:S02]  /*17c0*/  IABS R13, R7 ;  /* 0x00000007000d7213 */ /* 0x000fc40000000000 */
[----:B------:R-:W-:Y:S01]  /*17d0*/  LOP3.LUT R19, R11, 0x22, RZ, 0xfc, !PT ;  /* 0x000000220b137812 */ /* 0x000fe200078efcff */
[--C-:B------:R-:W-:Y:S01]  /*17e0*/  @!P6 IMAD.IADD R22, R22, 0x1, -R5.reuse ;  /* 0x000000011616e824 */ /* 0x100fe200078e0a05 */
[----:B------:R-:W-:Y:S01]  /*17f0*/  ISETP.GE.AND P6, PT, R21, RZ, PT ;  /* 0x000000ff1500720c */ /* 0x000fe20003fc6270 */
[--C-:B------:R-:W-:Y:S01]  /*1800*/  @!P4 IMAD.IADD R26, R26, 0x1, -R5.reuse ;  /* 0x000000011a1ac824 */ /* 0x100fe200078e0a05 */
[----:B------:R-:W-:Y:S01]  /*1810*/  ISETP.GE.AND P4, PT, R17, RZ, PT ;  /* 0x000000ff1100720c */ /* 0x000fe20003f86270 */
[--C-:B------:R-:W-:Y:S01]  /*1820*/  @!P0 IMAD.IADD R24, R24, 0x1, -R5.reuse ;  /* 0x0000000118188824 */ /* 0x100fe200078e0a05 */
[----:B------:R-:W-:Y:S01]  /*1830*/  ISETP.GE.AND P0, PT, R7, RZ, PT ;  /* 0x000000ff0700720c */ /* 0x000fe20003f06270 */
[----:B------:R-:W-:Y:S01]  /*1840*/  @!P5 IMAD.IADD R28, R28, 0x1, -R5 ;  /* 0x000000011c1cd824 */ /* 0x000fe200078e0a05 */
[----:B------:R-:W-:Y:S01]  /*1850*/  ISETP.GT.U32.AND P5, PT, R5, R26, PT ;  /* 0x0000001a0500720c */ /* 0x000fe20003fa4070 */
[----:B------:R-:W-:Y:S01]  /*1860*/  IMAD.HI.U32 R7, R8, R13, RZ ;  /* 0x0000000d08077227 */ /* 0x000fe200078e00ff */
[----:B------:R-:W-:-:S02]  /*1870*/  LOP3.LUT R17, R11, 0x20, RZ, 0xfc, !PT ;  /* 0x000000200b117812 */ /* 0x000fc400078efcff */
[----:B------:R-:W-:Y:S01]  /*1880*/  IABS R42, R19 ;  /* 0x00000013002a7213 */ /* 0x000fe20000000000 */
[----:B------:R-:W-:Y:S01]  /*1890*/  IMAD.MOV.U32 R48, RZ, RZ, R22 ;  /* 0x000000ffff307224 */ /* 0x000fe200078e0016 */
[C---:B------:R-:W-:Y:S01]  /*18a0*/  LOP3.LUT R21, R11.reuse, 0x26, RZ, 0xfc, !PT ;  /* 0x000000260b157812 */ /* 0x040fe200078efcff */
[----:B------:R-:W-:Y:S01]  /*18b0*/  IMAD.MOV R22, RZ, RZ, -R7 ;  /* 0x000000ffff167224 */ /* 0x000fe200078e0a07 */
[----:B------:R-:W-:Y:S01]  /*18c0*/  LOP3.LUT R7, R11, 0x1a, RZ, 0xfc, !PT ;  /* 0x0000001a0b077812 */ /* 0x000fe200078efcff */
[----:B------:R-:W-:Y:S01]  /*18d0*/  @!P2 IMAD.MOV R48, RZ, RZ, -R48 ;  /* 0x000000ffff30a224 */ /* 0x000fe200078e0a30 */
[C---:B------:R-:W-:Y:S01]  /*18e0*/  ISETP.GT.U32.AND P2, PT, R5.reuse, R28, PT ;  /* 0x0000001c0500720c */ /* 0x040fe20003f44070 */
[----:B------:R-:W-:Y:S01]  /*18f0*/  IMAD R22, R5, R22, R13 ;  /* 0x0000001605167224 */ /* 0x000fe200078e020d */
[----:B------:R-:W-:Y:S01]  /*1900*/  IABS R32, R7 ;  /* 0x0000000700207213 */ /* 0x000fe20000000000 */
[----:B------:R-:W-:Y:S01]  /*1910*/  @!P5 IMAD.IADD R26, R26, 0x1, -R5 ;  /* 0x000000011a1ad824 */ /* 0x000fe200078e0a05 */
[----:B------:R-:W-:Y:S01]  /*1920*/  LOP3.LUT R13, R11, 0x1e, RZ, 0xfc, !PT ;  /* 0x0000001e0b0d7812 */ /* 0x000fe200078efcff */
[----:B------:R-:W-:Y:S01]  /*1930*/  IMAD.MOV R9, RZ, RZ, -R9 ;  /* 0x000000ffff097224 */ /* 0x000fe200078e0a09 */
[----:B------:R-:W-:Y:S01]  /*1940*/  ISETP.GT.U32.AND P5, PT, R5, R22, PT ;  /* 0x000000160500720c */ /* 0x000fe20003fa4070 */
[----:B------:R-:W-:Y:S01]  /*1950*/  @!P1 IMAD.MOV R18, RZ, RZ, -R18 ;  /* 0x000000ffff129224 */ /* 0x000fe200078e0a12 */
[----:B------:R-:W-:Y:S01]  /*1960*/  ISETP.GE.AND P1, PT, R15, RZ, PT ;  /* 0x000000ff0f00720c */ /* 0x000fe20003f26270 */
[----:B------:R-:W-:Y:S01]  /*1970*/  IMAD R30, R5, R9, R30 ;  /* 0x00000009051e7224 */ /* 0x000fe200078e021e */
[----:B------:R-:W-:Y:S01]  /*1980*/  LOP3.LUT R9, R11, 0x1c, RZ, 0xfc, !PT ;  /* 0x0000001c0b097812 */ /* 0x000fe200078efcff */
[----:B------:R-:W-:Y:S01]  /*1990*/  @!P3 IMAD.MOV R24, RZ, RZ, -R24 ;  /* 0x000000ffff18b224 */ /* 0x000fe200078e0a18 */
[----:B------:R-:W-:Y:S01]  /*19a0*/  ISETP.GE.AND P3, PT, R7, RZ, PT ;  /* 0x000000ff0700720c */ /* 0x000fe20003f66270 */
[----:B------:R-:W-:Y:S01]  /*19b0*/  @!P2 IMAD.IADD R28, R28, 0x1, -R5 ;  /* 0x000000011c1ca824 */ /* 0x000fe200078e0a05 */
[----:B------:R-:W-:Y:S01]  /*19c0*/  IABS R34, R9 ;  /* 0x0000000900227213 */ /* 0x000fe20000000000 */
[----:B------:R-:W-:Y:S01]  /*19d0*/  IMAD.HI.U32 R7, R8, R32, RZ ;  /* 0x0000002008077227 */ /* 0x000fe200078e00ff */
[----:B------:R-:W-:-:S02]  /*19e0*/  ISETP.GE.AND P2, PT, R9, RZ, PT ;  /* 0x000000ff0900720c */ /* 0x000fc40003f46270 */
[----:B------:R-:W-:Y:S01]  /*19f0*/  IABS R15, R17 ;  /* 0x00000011000f7213 */ /* 0x000fe20000000000 */
[----:B------:R-:W-:Y:S01]  /*1a00*/  @!P6 IMAD.MOV R28, RZ, RZ, -R28 ;  /* 0x000000ffff1ce224 */ /* 0x000fe200078e0a1c */
[----:B------:R-:W-:Y:S01]  /*1a10*/  ISETP.GT.U32.AND P6, PT, R5, R30, PT ;  /* 0x0000001e0500720c */ /* 0x000fe20003fc4070 */
[----:B------:R-:W-:Y:S01]  /*1a20*/  @!P5 IMAD.IADD R22, R22, 0x1, -R5 ;  /* 0x000000011616d824 */ /* 0x000fe200078e0a05 */
[----:B------:R-:W-:Y:S01]  /*1a30*/  IABS R46, R21 ;  /* 0x00000015002e7213 */ /* 0x000fe20000000000 */
[----:B------:R-:W-:Y:S01]  /*1a40*/  @!P1 IMAD.MOV R26, RZ, RZ, -R26 ;  /* 0x000000ffff1a9224 */ /* 0x000fe200078e0a1a */
[----:B------:R-:W-:Y:S01]  /*1a50*/  ISETP.GE.AND P1, PT, R13, RZ, PT ;  /* 0x000000ff0d00720c */ /* 0x000fe20003f26270 */
[----:B------:R-:W-:Y:S01]  /*1a60*/  IMAD.MOV R7, RZ, RZ, -R7 ;  /* 0x000000ffff077224 */ /* 0x000fe200078e0a07 */
[----:B------:R-:W-:Y:S01]  /*1a70*/  ISETP.GT.U32.AND P5, PT, R5, R22, PT ;  /* 0x000000160500720c */ /* 0x000fe20003fa4070 */
[----:B------:R-:W-:Y:S01]  /*1a80*/  IMAD.HI.U32 R9, R8, R34, RZ ;  /* 0x0000002208097227 */ /* 0x000fe200078e00ff */
[----:B------:R-:W-:-:S03]  /*1a90*/  IABS R13, R13 ;  /* 0x0000000d000d7213 */ /* 0x000fc60000000000 */
[C---:B------:R-:W-:Y:S02]  /*1aa0*/  IMAD R32, R5.reuse, R7, R32 ;  /* 0x0000000705207224 */ /* 0x040fe400078e0220 */
[----:B------:R-:W-:Y:S02]  /*1ab0*/  @!P6 IMAD.IADD R30, R30, 0x1, -R5 ;  /* 0x000000011e1ee824 */ /* 0x000fe400078e0a05 */
[----:B------:R-:W-:Y:S02]  /*1ac0*/  IMAD.MOV R9, RZ, RZ, -R9 ;  /* 0x000000ffff097224 */ /* 0x000fe400078e0a09 */
[----:B------:R-:W-:Y:S01]  /*1ad0*/  IMAD.HI.U32 R7, R8, R13, RZ ;  /* 0x0000000d08077227 */ /* 0x000fe200078e00ff */
[----:B------:R-:W-:-:S03]  /*1ae0*/  ISETP.GT.U32.AND P6, PT, R5, R30, PT ;  /* 0x0000001e0500720c */ /* 0x000fc60003fc4070 */
[----:B------:R-:W-:Y:S01]  /*1af0*/  @!P5 IMAD.IADD R22, R22, 0x1, -R5 ;  /* 0x000000011616d824 */ /* 0x000fe200078e0a05 */
[C---:B------:R-:W-:Y:S01]  /*1b00*/  ISETP.GT.U32.AND P5, PT, R5.reuse, R32, PT ;  /* 0x000000200500720c */ /* 0x040fe20003fa4070 */
[C---:B------:R-:W-:Y:S02]  /*1b10*/  IMAD R34, R5.reuse, R9, R34 ;  /* 0x0000000905227224 */ /* 0x040fe400078e0222 */
[----:B------:R-:W-:Y:S02]  /*1b20*/  IMAD.MOV R36, RZ, RZ, -R7 ;  /* 0x000000ffff247224 */ /* 0x000fe400078e0a07 */
[----:B------:R-:W-:Y:S02]  /*1b30*/  IMAD.MOV.U32 R40, RZ, RZ, R22 ;  /* 0x000000ffff287224 */ /* 0x000fe400078e0016 */
[C---:B------:R-:W-:Y:S02]  /*1b40*/  IMAD R22, R5.reuse, R36, R13 ;  /* 0x0000002405167224 */ /* 0x040fe400078e020d */
[----:B------:R-:W-:Y:S01]  /*1b50*/  @!P0 IMAD.MOV R40, RZ, RZ, -R40 ;  /* 0x000000ffff288224 */ /* 0x000fe200078e0a28 */
[C---:B------:R-:W-:Y:S01]  /*1b60*/  ISETP.GT.U32.AND P0, PT, R5.reuse, R34, PT ;  /* 0x000000220500720c */ /* 0x040fe20003f04070 */
[----:B------:R-:W-:Y:S01]  /*1b70*/  @!P6 IMAD.IADD R30, R30, 0x1, -R5 ;  /* 0x000000011e1ee824 */ /* 0x000fe200078e0a05 */
[----:B------:R-:W-:Y:S01]  /*1b80*/  ISETP.GT.U32.AND P6, PT, R5, R22, PT ;  /* 0x000000160500720c */ /* 0x000fe20003fc4070 */
[----:B------:R-:W-:-:S04]  /*1b90*/  IMAD.HI.U32 R9, R8, R15, RZ ;  /* 0x0000000f08097227 */ /* 0x000fc800078e00ff */
[----:B------:R-:W-:Y:S02]  /*1ba0*/  IMAD.MOV R38, RZ, RZ, -R9 ;  /* 0x000000ffff267224 */ /* 0x000fe400078e0a09 */
[----:B------:R-:W-:-:S04]  /*1bb0*/  IMAD.HI.U32 R7, R8, R42, RZ ;  /* 0x0000002a08077227 */ /* 0x000fc800078e00ff */
[----:B------:R-:W-:Y:S01]  /*1bc0*/  IMAD R36, R5, R38, R15 ;  /* 0x0000002605247224 */ /* 0x000fe200078e020f */
[----:B------:R-:W-:Y:S01]  /*1bd0*/  LOP3.LUT R15, R11, 0x24, RZ, 0xfc, !PT ;  /* 0x000000240b0f7812 */ /* 0x000fe200078efcff */
[--C-:B------:R-:W-:Y:S02]  /*1be0*/  @!P0 IMAD.IADD R34, R34, 0x1, -R5.reuse ;  /* 0x0000000122228824 */ /* 0x100fe400078e0a05 */
[----:B------:R-:W-:Y:S01]  /*1bf0*/  @!P6 IMAD.IADD R22, R22, 0x1, -R5 ;  /* 0x000000011616e824 */ /* 0x000fe200078e0a05 */
[----:B------:R-:W-:Y:S01]  /*1c00*/  IABS R44, R15 ;  /* 0x0000000f002c7213 */ /* 0x000fe20000000000 */
[----:B------:R-:W-:Y:S01]  /*1c10*/  IMAD.MOV R7, RZ, RZ, -R7 ;  /* 0x000000ffff077224 */ /* 0x000fe200078e0a07 */
[C---:B------:R-:W-:Y:S01]  /*1c20*/  ISETP.GT.U32.AND P0, PT, R5.reuse, R34, PT ;  /* 0x000000220500720c */ /* 0x040fe20003f04070 */
[----:B------:R-:W-:Y:S01]  /*1c30*/  @!P5 IMAD.IADD R32, R32, 0x1, -R5 ;  /* 0x000000012020d824 */ /* 0x000fe200078e0a05 */
[C---:B------:R-:W-:Y:S01]  /*1c40*/  ISETP.GT.U32.AND P6, PT, R5.reuse, R22, PT ;  /* 0x000000160500720c */ /* 0x040fe20003fc4070 */
[----:B------:R-:W-:-:S02]  /*1c50*/  IMAD R42, R5, R7, R42 ;  /* 0x00000007052a7224 */ /* 0x000fc400078e022a */
[----:B------:R-:W-:Y:S01]  /*1c60*/  IMAD.HI.U32 R7, R8, R44, RZ ;  /* 0x0000002c08077227 */ /* 0x000fe200078e00ff */
[----:B------:R-:W-:-:S03]  /*1c70*/  ISETP.GT.U32.AND P5, PT, R5, R32, PT ;  /* 0x000000200500720c */ /* 0x000fc60003fa4070 */
[----:B------:R-:W-:Y:S02]  /*1c80*/  IMAD.MOV R7, RZ, RZ, -R7 ;  /* 0x000000ffff077224 */ /* 0x000fe400078e0a07 */
[----:B------:R-:W-:-:S04]  /*1c90*/  IMAD.HI.U32 R9, R8, R50, RZ ;  /* 0x0000003208097227 */ /* 0x000fc800078e00ff */
[C---:B------:R-:W-:Y:S02]  /*1ca0*/  IMAD R44, R5.reuse, R7, R44 ;  /* 0x00000007052c7224 */ /* 0x040fe400078e022c */
[--C-:B------:R-:W-:Y:S01]  /*1cb0*/  @!P0 IMAD.IADD R34, R34, 0x1, -R5.reuse ;  /* 0x0000000122228824 */ /* 0x100fe200078e0a05 */
[C---:B------:R-:W-:Y:S01]  /*1cc0*/  ISETP.GT.U32.AND P0, PT, R5.reuse, R42, PT ;  /* 0x0000002a0500720c */ /* 0x040fe20003f04070 */
[--C-:B------:R-:W-:Y:S01]  /*1cd0*/  @!P6 IMAD.IADD R22, R22, 0x1, -R5.reuse ;  /* 0x000000011616e824 */ /* 0x100fe200078e0a05 */
[C---:B------:R-:W-:Y:S01]  /*1ce0*/  ISETP.GT.U32.AND P6, PT, R5.reuse, R44, PT ;  /* 0x0000002c0500720c */ /* 0x040fe20003fc4070 */
[----:B------:R-:W-:Y:S01]  /*1cf0*/  @!P5 IMAD.IADD R32, R32, 0x1, -R5 ;  /* 0x000000012020d824 */ /* 0x000fe200078e0a05 */
[----:B------:R-:W-:Y:S01]  /*1d00*/  ISETP.GT.U32.AND P5, PT, R5, R36, PT ;  /* 0x000000240500720c */ /* 0x000fe20003fa4070 */
[----:B------:R-:W-:Y:S02]  /*1d10*/  IMAD.MOV R9, RZ, RZ, -R9 ;  /* 0x000000ffff097224 */ /* 0x000fe400078e0a09 */
[----:B------:R-:W-:-:S04]  /*1d20*/  IMAD.HI.U32 R7, R8, R46, RZ ;  /* 0x0000002e08077227 */ /* 0x000fc800078e00ff */
[C---:B------:R-:W-:Y:S02]  /*1d30*/  IMAD R50, R5.reuse, R9, R50 ;  /* 0x0000000905327224 */ /* 0x040fe400078e0232 */
[--C-:B------:R-:W-:Y:S02]  /*1d40*/  @!P0 IMAD.IADD R42, R42, 0x1, -R5.reuse ;  /* 0x000000012a2a8824 */ /* 0x100fe400078e0a05 */
[----:B------:R-:W-:Y:S02]  /*1d50*/  @!P6 IMAD.IADD R44, R44, 0x1, -R5 ;  /* 0x000000012c2ce824 */ /* 0x000fe400078e0a05 */
[----:B------:R-:W-:Y:S01]  /*1d60*/  IMAD.HI.U32 R13, R8, R52, RZ ;  /* 0x00000034080d7227 */ /* 0x000fe200078e00ff */
[----:B------:R-:W-:-:S03]  /*1d70*/  ISETP.GT.U32.AND P6, PT, R5, R42, PT ;  /* 0x0000002a0500720c */ /* 0x000fc60003fc4070 */
[----:B------:R-:W-:Y:S02]  /*1d80*/  IMAD.MOV R7, RZ, RZ, -R7 ;  /* 0x000000ffff077224 */ /* 0x000fe400078e0a07 */
[----:B------:R-:W-:Y:S02]  /*1d90*/  IMAD.MOV R13, RZ, RZ, -R13 ;  /* 0x000000ffff0d7224 */ /* 0x000fe400078e0a0d */
[----:B------:R-:W-:Y:S02]  /*1da0*/  IMAD R46, R5, R7, R46 ;  /* 0x00000007052e7224 */ /* 0x000fe400078e022e */
[--C-:B------:R-:W-:Y:S01]  /*1db0*/  @!P5 IMAD.IADD R36, R36, 0x1, -R5.reuse ;  /* 0x000000012424d824 */ /* 0x100fe200078e0a05 */
[----:B------:R-:W-:Y:S01]  /*1dc0*/  ISETP.GE.AND P5, PT, R17, RZ, PT ;  /* 0x000000ff1100720c */ /* 0x000fe20003fa6270 */
[----:B------:R-:W-:Y:S01]  /*1dd0*/  IMAD.HI.U32 R7, R8, R62, RZ ;  /* 0x0000003e08077227 */ /* 0x000fe200078e00ff */
[----:B------:R-:W-:Y:S02]  /*1de0*/  LOP3.LUT R17, R11, 0x3c, RZ, 0xfc, !PT ;  /* 0x0000003c0b117812 */ /* 0x000fe400078efcff */
[C---:B------:R-:W-:Y:S01]  /*1df0*/  ISETP.GT.U32.AND P0, PT, R5.reuse, R36, PT ;  /* 0x000000240500720c */ /* 0x040fe20003f04070 */
[----:B------:R-:W-:Y:S01]  /*1e00*/  @!P6 IMAD.IADD R42, R42, 0x1, -R5 ;  /* 0x000000012a2ae824 */ /* 0x000fe200078e0a05 */
[C---:B------:R-:W-:Y:S01]  /*1e10*/  ISETP.GT.U32.AND P6, PT, R5.reuse, R50, PT ;  /* 0x000000320500720c */ /* 0x040fe20003fc4070 */
[----:B------:R-:W-:-:S02]  /*1e20*/  IMAD R52, R5, R13, R52 ;  /* 0x0000000d05347224 */ /* 0x000fc400078e0234 */
[----:B------:R-:W-:Y:S02]  /*1e30*/  IMAD.MOV R13, RZ, RZ, -R7 ;  /* 0x000000ffff0d7224 */ /* 0x000fe400078e0a07 */
[----:B------:R-:W-:Y:S01]  /*1e40*/  @!P4 IMAD.MOV R30, RZ, RZ, -R30 ;  /* 0x000000ffff1ec224 */ /* 0x000fe200078e0a1e */
[C---:B------:R-:W-:Y:S01]  /*1e50*/  ISETP.GT.U32.AND P4, PT, R5.reuse, R44, PT ;  /* 0x0000002c0500720c */ /* 0x040fe20003f84070 */
[----:B------:R-:W-:Y:S02]  /*1e60*/  IMAD R62, R5, R13, R62 ;  /* 0x0000000d053e7224 */ /* 0x000fe400078e023e */
[----:B------:R-:W-:-:S04]  /*1e70*/  IMAD.HI.U32 R7, R8, R64, RZ ;  /* 0x0000004008077227 */ /* 0x000fc800078e00ff */
[--C-:B------:R-:W-:Y:S01]  /*1e80*/  @!P6 IMAD.IADD R50, R50, 0x1, -R5.reuse ;  /* 0x000000013232e824 */ /* 0x100fe200078e0a05 */
[C---:B------:R-:W-:Y:S01]  /*1e90*/  ISETP.GT.U32.AND P6, PT, R5.reuse, R62, PT ;  /* 0x0000003e0500720c */ /* 0x040fe20003fc4070 */
[----:B------:R-:W-:Y:S01]  /*1ea0*/  @!P0 IMAD.IADD R36, R36, 0x1, -R5 ;  /* 0x0000000124248824 */ /* 0x000fe200078e0a05 */
[C---:B------:R-:W-:Y:S01]  /*1eb0*/  ISETP.GT.U32.AND P0, PT, R5.reuse, R46, PT ;  /* 0x0000002e0500720c */ /* 0x040fe20003f04070 */
[----:B------:R-:W-:Y:S02]  /*1ec0*/  IMAD.MOV R7, RZ, RZ, -R7 ;  /* 0x000000ffff077224 */ /* 0x000fe400078e0a07 */
[----:B------:R-:W-:Y:S01]  /*1ed0*/  @!P4 IMAD.IADD R44, R44, 0x1, -R5 ;  /* 0x000000012c2cc824 */ /* 0x000fe200078e0a05 */
[C---:B------:R-:W-:Y:S01]  /*1ee0*/  ISETP.GT.U32.AND P4, PT, R5.reuse, R52, PT ;  /* 0x000000340500720c */ /* 0x040fe20003f84070 */
[----:B------:R-:W-:Y:S02]  /*1ef0*/  IMAD R64, R5, R7, R64 ;  /* 0x0000000705407224 */ /* 0x000fe400078e0240 */
[----:B------:R-:W-:-:S04]  /*1f00*/  IMAD.HI.U32 R9, R8, R66, RZ ;  /* 0x0000004208097227 */ /* 0x000fc800078e00ff */
[--C-:B------:R-:W-:Y:S01]  /*1f10*/  @!P6 IMAD.IADD R62, R62, 0x1, -R5.reuse ;  /* 0x000000013e3ee824 */ /* 0x100fe200078e0a05 */
[----:B------:R-:W-:Y:S01]  /*1f20*/  ISETP.GT.U32.AND P6, PT, R5, R64, PT ;  /* 0x000000400500720c */ /* 0x000fe20003fc4070 */
[----:B------:R-:W-:Y:S01]  /*1f30*/  @!P0 IMAD.IADD R46, R46, 0x1, -R5 ;  /* 0x000000012e2e8824 */ /* 0x000fe200078e0a05 */
[----:B------:R-:W-:Y:S01]  /*1f40*/  ISETP.GE.AND P0, PT, R19, RZ, PT ;  /* 0x000000ff1300720c */ /* 0x000fe20003f06270 */
[----:B------:R-:W-:Y:S01]  /*1f50*/  IMAD.MOV R9, RZ, RZ, -R9 ;  /* 0x000000ffff097224 */ /* 0x000fe200078e0a09 */
[----:B------:R-:W-:Y:S01]  /*1f60*/  LOP3.LUT R19, R11, 0x34, RZ, 0xfc, !PT ;  /* 0x000000340b137812 */ /* 0x000fe200078efcff */
[----:B------:R-:W-:-:S03]  /*1f70*/  IMAD.HI.U32 R13, R8, R68, RZ ;  /* 0x00000044080d7227 */ /* 0x000fc600078e00ff */
[----:B------:R-:W-:Y:S01]  /*1f80*/  IABS R72, R19 ;  /* 0x0000001300487213 */ /* 0x000fe20000000000 */
[----:B------:R-:W-:Y:S01]  /*1f90*/  @!P4 IMAD.IADD R52, R52, 0x1, -R5 ;  /* 0x000000013434c824 */ /* 0x000fe200078e0a05 */
[----:B------:R-:W-:Y:S01]  /*1fa0*/  ISETP.GE.AND P4, PT, R15, RZ, PT ;  /* 0x000000ff0f00720c */ /* 0x000fe20003f86270 */
[C---:B------:R-:W-:Y:S01]  /*1fb0*/  IMAD R66, R5.reuse, R9, R66 ;  /* 0x0000000905427224 */ /* 0x040fe200078e0242 */
[----:B------:R-:W-:Y:S01]  /*1fc0*/  IABS R15, R17 ;  /* 0x00000011000f7213 */ /* 0x000fe20000000000 */
[----:B------:R-:W-:Y:S02]  /*1fd0*/  IMAD.MOV R13, RZ, RZ, -R13 ;  /* 0x000000ffff0d7224 */ /* 0x000fe400078e0a0d */
[----:B------:R-:W-:Y:S01]  /*1fe0*/  @!P6 IMAD.IADD R64, R64, 0x1, -R5 ;  /* 0x000000014040e824 */ /* 0x000fe200078e0a05 */
[C---:B------:R-:W-:Y:S01]  /*1ff0*/  ISETP.GT.U32.AND P6, PT, R5.reuse, R66, PT ;  /* 0x000000420500720c */ /* 0x040fe20003fc4070 */
[----:B------:R-:W-:Y:S02]  /*2000*/  IMAD R68, R5, R13, R68 ;  /* 0x0000000d05447224 */ /* 0x000fe400078e0244 */
[----:B------:R-:W-:-:S04]  /*2010*/  IMAD.HI.U32 R7, R8, R72, RZ ;  /* 0x0000004808077227 */ /* 0x000fc800078e00ff */
[----:B------:R-:W-:-:S04]  /*2020*/  IMAD.HI.U32 R9, R8, R74, RZ ;  /* 0x0000004a08097227 */ /* 0x000fc800078e00ff */
[----:B------:R-:W-:-:S04]  /*2030*/  IMAD.HI.U32 R11, R8, R76, RZ ;  /* 0x0000004c080b7227 */ /* 0x000fc800078e00ff */
[----:B------:R-:W-:-:S04]  /*2040*/  IMAD.HI.U32 R13, R8, R78, RZ ;  /* 0x0000004e080d7227 */ /* 0x000fc800078e00ff */
[----:B------:R-:W-:Y:S02]  /*2050*/  IMAD.MOV.U32 R38, RZ, RZ, R22 ;  /* 0x000000ffff267224 */ /* 0x000fe400078e0016 */
[----:B------:R-:W-:Y:S01]  /*2060*/  IMAD.HI.U32 R8, R8, R15, RZ ;  /* 0x0000000f08087227 */ /* 0x000fe200078e00ff */
[----:B------:R-:W1:Y:S03]  /*2070*/  LDC R22, c[0x0][0x3a0] ;  /* 0x0000e800ff167b82 */ /* 0x000e660000000800 */
[----:B------:R-:W-:Y:S01]  /*2080*/  @!P3 IMAD.MOV R32, RZ, RZ, -R32 ;  /* 0x000000ffff20b224 */ /* 0x000fe200078e0a20 */
[C---:B------:R-:W-:Y:S01]  /*2090*/  ISETP.GT.U32.AND P3, PT, R5.reuse, R46, PT ;  /* 0x0000002e0500720c */ /* 0x040fe20003f64070 */
[----:B------:R-:W-:Y:S02]  /*20a0*/  IMAD.MOV.U32 R54, RZ, RZ, R44 ;  /* 0x000000ffff367224 */ /* 0x000fe400078e002c */
[----:B------:R-:W-:Y:S01]  /*20b0*/  @!P1 IMAD.MOV R38, RZ, RZ, -R38 ;  /* 0x000000ffff269224 */ /* 0x000fe200078e0a26 */
[----:B------:R-:W-:Y:S01]  /*20c0*/  ISETP.GT.U32.AND P1, PT, R5, R52, PT ;  /* 0x000000340500720c */ /* 0x000fe20003f24070 */
[----:B------:R-:W-:-:S02]  /*20d0*/  IMAD.MOV R56, RZ, RZ, -R8 ;  /* 0x000000ffff387224 */ /* 0x000fc400078e0a08 */
[----:B------:R-:W-:Y:S01]  /*20e0*/  @!P2 IMAD.MOV R34, RZ, RZ, -R34 ;  /* 0x000000ffff22a224 */ /* 0x000fe200078e0a22 */
[C---:B------:R-:W-:Y:S01]  /*20f0*/  ISETP.GT.U32.AND P2, PT, R5.reuse, R50, PT ;  /* 0x000000320500720c */ /* 0x040fe20003f44070 */
[----:B------:R-:W-:Y:S01]  /*2100*/  @!P5 IMAD.MOV R36, RZ, RZ, -R36 ;  /* 0x000000ffff24d224 */ /* 0x000fe200078e0a24 */
[C---:B------:R-:W-:Y:S01]  /*2110*/  ISETP.GT.U32.AND P5, PT, R5.reuse, R62, PT ;  /* 0x0000003e0500720c */ /* 0x040fe20003fa4070 */
[----:B------:R-:W-:Y:S01]  /*2120*/  @!P4 IMAD.MOV R54, RZ, RZ, -R54 ;  /* 0x000000ffff36c224 */ /* 0x000fe200078e0a36 */
[----:B------:R-:W-:Y:S01]  /*2130*/  ISETP.GT.U32.AND P4, PT, R5, R68, PT ;  /* 0x000000440500720c */ /* 0x000fe20003f84070 */
[----:B------:R-:W-:Y:S02]  /*2140*/  IMAD.MOV.U32 R8, RZ, RZ, R42 ;  /* 0x000000ffff087224 */ /* 0x000fe400078e002a */
[----:B------:R-:W-:Y:S02]  /*2150*/  IMAD.MOV R7, RZ, RZ, -R7 ;  /* 0x000000ffff077224 */ /* 0x000fe400078e0a07 */
[----:B------:R-:W-:-:S02]  /*2160*/  IMAD.MOV R11, RZ, RZ, -R11 ;  /* 0x000000ffff0b7224 */ /* 0x000fc400078e0a0b */
[----:B------:R-:W-:Y:S01]  /*2170*/  @!P0 IMAD.MOV R8, RZ, RZ, -R8 ;  /* 0x000000ffff088224 */ /* 0x000fe200078e0a08 */
[C---:B------:R-:W-:Y:S01]  /*2180*/  ISETP.GT.U32.AND P0, PT, R5.reuse, R64, PT ;  /* 0x000000400500720c */ /* 0x040fe20003f04070 */
[----:B------:R-:W-:Y:S02]  /*2190*/  IMAD.MOV R9, RZ, RZ, -R9 ;  /* 0x000000ffff097224 */ /* 0x000fe400078e0a09 */
[----:B------:R-:W-:Y:S02]  /*21a0*/  IMAD.MOV R13, RZ, RZ, -R13 ;  /* 0x000000ffff0d7224 */ /* 0x000fe400078e0a0d */
[C---:B------:R-:W-:Y:S02]  /*21b0*/  IMAD R72, R5.reuse, R7, R72 ;  /* 0x0000000705487224 */ /* 0x040fe400078e0248 */
[----:B------:R-:W-:Y:S02]  /*21c0*/  @!P6 IMAD.IADD R66, R66, 0x1, -R5 ;  /* 0x000000014242e824 */ /* 0x000fe400078e0a05 */
[----:B------:R-:W-:-:S02]  /*21d0*/  IMAD R76, R5, R11, R76 ;  /* 0x0000000b054c7224 */ /* 0x000fc400078e024c */
[C---:B------:R-:W-:Y:S01]  /*21e0*/  IMAD R74, R5.reuse, R9, R74 ;  /* 0x00000009054a7224 */ /* 0x040fe200078e024a */
[C---:B------:R-:W-:Y:S01]  /*21f0*/  ISETP.GT.U32.AND P6, PT, R5.reuse, R66, PT ;  /* 0x000000420500720c */ /* 0x040fe20003fc4070 */
[C---:B------:R-:W-:Y:S02]  /*2200*/  IMAD R78, R5.reuse, R13, R78 ;  /* 0x0000000d054e7224 */ /* 0x040fe400078e024e */
[--C-:B------:R-:W-:Y:S01]  /*2210*/  @!P3 IMAD.IADD R46, R46, 0x1, -R5.reuse ;  /* 0x000000012e2eb824 */ /* 0x100fe200078e0a05 */
[C---:B------:R-:W-:Y:S01]  /*2220*/  ISETP.GT.U32.AND P3, PT, R5.reuse, R72, PT ;  /* 0x000000480500720c */ /* 0x040fe20003f64070 */
[--C-:B------:R-:W-:Y:S01]  /*2230*/  @!P1 IMAD.IADD R52, R52, 0x1, -R5.reuse ;  /* 0x0000000134349824 */ /* 0x100fe200078e0a05 */
[C---:B------:R-:W-:Y:S01]  /*2240*/  ISETP.GT.U32.AND P1, PT, R5.reuse, R76, PT ;  /* 0x0000004c0500720c */ /* 0x040fe20003f24070 */
[--C-:B------:R-:W-:Y:S01]  /*2250*/  @!P2 IMAD.IADD R50, R50, 0x1, -R5.reuse ;  /* 0x000000013232a824 */ /* 0x100fe200078e0a05 */
[C---:B------:R-:W-:Y:S01]  /*2260*/  ISETP.GT.U32.AND P2, PT, R5.reuse, R74, PT ;  /* 0x0000004a0500720c */ /* 0x040fe20003f44070 */
[--C-:B------:R-:W-:Y:S01]  /*2270*/  @!P5 IMAD.IADD R62, R62, 0x1, -R5.reuse ;  /* 0x000000013e3ed824 */ /* 0x100fe200078e0a05 */
[----:B------:R-:W-:Y:S01]  /*2280*/  ISETP.GT.U32.AND P5, PT, R5, R78, PT ;  /* 0x0000004e0500720c */ /* 0x000fe20003fa4070 */
[--C-:B------:R-:W-:Y:S01]  /*2290*/  @!P4 IMAD.IADD R68, R68, 0x1, -R5.reuse ;  /* 0x000000014444c824 */ /* 0x100fe200078e0a05 */
[----:B------:R-:W-:Y:S01]  /*22a0*/  ISETP.GE.AND P4, PT, R23, RZ, PT ;  /* 0x000000ff1700720c */ /* 0x000fe20003f86270 */
[----:B------:R-:W-:Y:S01]  /*22b0*/  @!P0 IMAD.IADD R64, R64, 0x1, -R5 ;  /* 0x0000000140408824 */ /* 0x000fe200078e0a05 */
[----:B------:R-:W-:Y:S01]  /*22c0*/  ISETP.GE.AND P0, PT, R21, RZ, PT ;  /* 0x000000ff1500720c */ /* 0x000fe20003f06270 */
[----:B------:R-:W-:-:S02]  /*22d0*/  IMAD R42, R5, R56, R15 ;  /* 0x00000038052a7224 */ /* 0x000fc400078e020f */
[--C-:B------:R-:W-:Y:S02]  /*22e0*/  @!P6 IMAD.IADD R66, R66, 0x1, -R5.reuse ;  /* 0x000000014242e824 */ /* 0x100fe400078e0a05 */
[--C-:B------:R-:W-:Y:S01]  /*22f0*/  @!P3 IMAD.IADD R72, R72, 0x1, -R5.reuse ;  /* 0x000000014848b824 */ /* 0x100fe200078e0a05 */
[----:B------:R-:W-:Y:S01]  /*2300*/  ISETP.GT.U32.AND P6, PT, R5, R42, PT ;  /* 0x0000002a0500720c */ /* 0x000fe20003fc4070 */
[----:B------:R-:W-:Y:S01]  /*2310*/  IMAD.MOV.U32 R58, RZ, RZ, R50 ;  /* 0x000000ffff3a7224 */ /* 0x000fe200078e0032 */
[----:B------:R-:W-:Y:S01]  /*2320*/  ISETP.GE.AND P3, PT, R25, RZ, PT ;  /* 0x000000ff1900720c */ /* 0x000fe20003f66270 */
[--C-:B------:R-:W-:Y:S01]  /*2330*/  @!P1 IMAD.IADD R76, R76, 0x1, -R5.reuse ;  /* 0x000000014c4c9824 */ /* 0x100fe200078e0a05 */
[----:B------:R-:W-:Y:S01]  /*2340*/  ISETP.GE.AND P1, PT, R29, RZ, PT ;  /* 0x000000ff1d00720c */ /* 0x000fe20003f26270 */
[--C-:B------:R-:W-:Y:S01]  /*2350*/  @!P2 IMAD.IADD R74, R74, 0x1, -R5.reuse ;  /* 0x000000014a4aa824 */ /* 0x100fe200078e0a05 */
[----:B------:R-:W-:Y:S01]  /*2360*/  ISETP.GE.AND P2, PT, R27, RZ, PT ;  /* 0x000000ff1b00720c */ /* 0x000fe20003f46270 */
[----:B------:R-:W-:Y:S01]  /*2370*/  @!P5 IMAD.IADD R78, R78, 0x1, -R5 ;  /* 0x000000014e4ed824 */ /* 0x000fe200078e0a05 */
[----:B------:R-:W-:Y:S01]  /*2380*/  ISETP.GE.AND P5, PT, R31, RZ, PT ;  /* 0x000000ff1f00720c */ /* 0x000fe20003fa6270 */
[----:B------:R-:W-:Y:S01]  /*2390*/  @!P4 IMAD.MOV R58, RZ, RZ, -R58 ;  /* 0x000000ffff3ac224 */ /* 0x000fe200078e0a3a */
[----:B------:R-:W-:Y:S01]  /*23a0*/  ISETP.GT.U32.AND P4, PT, R5, R72, PT ;  /* 0x000000480500720c */ /* 0x000fe20003f84070 */
[----:B------:R-:W-:-:S02]  /*23b0*/  IMAD.MOV.U32 R56, RZ, RZ, R46 ;  /* 0x000000ffff387224 */ /* 0x000fc400078e002e */
[----:B------:R-:W-:Y:S02]  /*23c0*/  IMAD.MOV.U32 R60, RZ, RZ, R52 ;  /* 0x000000ffff3c7224 */ /* 0x000fe400078e0034 */
[----:B------:R-:W-:Y:S01]  /*23d0*/  @!P0 IMAD.MOV R56, RZ, RZ, -R56 ;  /* 0x000000ffff388224 */ /* 0x000fe200078e0a38 */
[----:B------:R-:W-:Y:S01]  /*23e0*/  ISETP.GT.U32.AND P0, PT, R5, R68, PT ;  /* 0x000000440500720c */ /* 0x000fe20003f04070 */
[--C-:B------:R-:W-:Y:S01]  /*23f0*/  @!P6 IMAD.IADD R42, R42, 0x1, -R5.reuse ;  /* 0x000000012a2ae824 */ /* 0x100fe200078e0a05 */
[----:B------:R-:W-:Y:S01]  /*2400*/  ISETP.GE.AND P6, PT, R33, RZ, PT ;  /* 0x000000ff2100720c */ /* 0x000fe20003fc6270 */
[----:B------:R-:W-:Y:S01]  /*2410*/  @!P3 IMAD.MOV R60, RZ, RZ, -R60 ;  /* 0x000000ffff3cb224 */ /* 0x000fe200078e0a3c */
[C---:B------:R-:W-:Y:S01]  /*2420*/  ISETP.GT.U32.AND P3, PT, R5.reuse, R74, PT ;  /* 0x0000004a0500720c */ /* 0x040fe20003f64070 */
[----:B------:R-:W-:Y:S01]  /*2430*/  @!P1 IMAD.MOV R64, RZ, RZ, -R64 ;  /* 0x000000ffff409224 */ /* 0x000fe200078e0a40 */
[C---:B------:R-:W-:Y:S01]  /*2440*/  ISETP.GT.U32.AND P1, PT, R5.reuse, R78, PT ;  /* 0x0000004e0500720c */ /* 0x040fe20003f24070 */
[----:B------:R-:W-:Y:S01]  /*2450*/  @!P2 IMAD.MOV R62, RZ, RZ, -R62 ;  /* 0x000000ffff3ea224 */ /* 0x000fe200078e0a3e */
[C---:B------:R-:W-:Y:S01]  /*2460*/  ISETP.GT.U32.AND P2, PT, R5.reuse, R76, PT ;  /* 0x0000004c0500720c */ /* 0x040fe20003f44070 */
[----:B------:R-:W-:Y:S01]  /*2470*/  @!P5 IMAD.MOV R66, RZ, RZ, -R66 ;  /* 0x000000ffff42d224 */ /* 0x000fe200078e0a42 */
[----:B------:R-:W-:Y:S01]  /*2480*/  ISETP.GT.U32.AND P5, PT, R5, R42, PT ;  /* 0x0000002a0500720c */ /* 0x000fe20003fa4070 */
[--C-:B------:R-:W-:Y:S01]  /*2490*/  @!P4 IMAD.IADD R72, R72, 0x1, -R5.reuse ;  /* 0x000000014848c824 */ /* 0x100fe200078e0a05 */
[----:B------:R-:W-:Y:S01]  /*24a0*/  ISETP.GE.AND P4, PT, R35, RZ, PT ;  /* 0x000000ff2300720c */ /* 0x000fe20003f86270 */
[----:B------:R-:W-:Y:S01]  /*24b0*/  @!P0 IMAD.IADD R68, R68, 0x1, -R5 ;  /* 0x0000000144448824 */ /* 0x000fe200078e0a05 */
[----:B------:R-:W-:Y:S01]  /*24c0*/  ISETP.GE.AND P0, PT, R19, RZ, PT ;  /* 0x000000ff1300720c */ /* 0x000fe20003f06270 */
[----:B------:R-:W-:-:S02]  /*24d0*/  IMAD R250, R4, R71, RZ ;  /* 0x0000004704fa7224 */ /* 0x000fc400078e02ff */
[--C-:B------:R-:W-:Y:S01]  /*24e0*/  @!P3 IMAD.IADD R74, R74, 0x1, -R5.reuse ;  /* 0x000000014a4ab824 */ /* 0x100fe200078e0a05 */
[----:B------:R-:W-:Y:S01]  /*24f0*/  ISETP.GE.AND P3, PT, R37, RZ, PT ;  /* 0x000000ff2500720c */ /* 0x000fe20003f66270 */
[----:B------:R-:W-:Y:S01]  /*2500*/  @!P6 IMAD.MOV R68, RZ, RZ, -R68 ;  /* 0x000000ffff44e224 */ /* 0x000fe200078e0a44 */
[----:B------:R-:W-:Y:S01]  /*2510*/  ISETP.NE.AND P6, PT, R251, RZ, PT ;  /* 0x000000fffb00720c */ /* 0x000fe20003fc5270 */
[--C-:B------:R-:W-:Y:S01]  /*2520*/  @!P1 IMAD.IADD R78, R78, 0x1, -R5.reuse ;  /* 0x000000014e4e9824 */ /* 0x100fe200078e0a05 */
[----:B------:R-:W-:Y:S01]  /*2530*/  ISETP.GE.AND P1, PT, R17, RZ, PT ;  /* 0x000000ff1100720c */ /* 0x000fe20003f26270 */
[--C-:B------:R-:W-:Y:S01]  /*2540*/  @!P2 IMAD.IADD R76, R76, 0x1, -R5.reuse ;  /* 0x000000014c4ca824 */ /* 0x100fe200078e0a05 */
[----:B------:R-:W-:Y:S01]  /*2550*/  LOP3.LUT R251, RZ, R251, RZ, 0x33, !PT ;  /* 0x000000fbfffb7212 */ /* 0x000fe200078e33ff */
[----:B------:R-:W-:Y:S01]  /*2560*/  @!P5 IMAD.IADD R42, R42, 0x1, -R5 ;  /* 0x000000012a2ad824 */ /* 0x000fe200078e0a05 */
[----:B------:R-:W-:Y:S01]  /*2570*/  LEA R224, P5, R250, UR14, 0x2 ;  /* 0x0000000efae07c11 */ /* 0x000fe2000f8a10ff */
[----:B------:R-:W-:Y:S01]  /*2580*/  @!P4 IMAD.MOV R74, RZ, RZ, -R74 ;  /* 0x000000ffff4ac224 */ /* 0x000fe200078e0a4a */
[C---:B------:R-:W-:Y:S01]  /*2590*/  SEL R44, R251.reuse, R26, !P6 ;  /* 0x0000001afb2c7207 */ /* 0x040fe20007000000 */
[----:B------:R-:W-:Y:S01]  /*25a0*/  IMAD.SHL.U32 R5, R248, 0x4, RZ ;  /* 0x00000004f8057824 */ /* 0x000fe200078e00ff */
[----:B------:R-:W-:Y:S01]  /*25b0*/  LEA.HI.X.SX32 R23, R250, UR15, 0x2, P5 ;  /* 0x0000000ffa177c11 */ /* 0x000fe2000a8f16ff */
[----:B------:R-:W-:Y:S01]  /*25c0*/  @!P0 IMAD.MOV R72, RZ, RZ, -R72 ;  /* 0x000000ffff488224 */ /* 0x000fe200078e0a48 */
[----:B------:R-:W-:Y:S01]  /*25d0*/  SEL R26, R251, R74, !P6 ;  /* 0x0000004afb1a7207 */ /* 0x000fe20007000000 */
[----:B------:R-:W-:Y:S01]  /*25e0*/  IMAD.MOV.U32 R252, RZ, RZ, R42 ;  /* 0x000000fffffc7224 */ /* 0x000fe200078e002a */
[----:B------:R1:W-:Y:S01]  /*25f0*/  STL [R1+0x4c], R5 ;  /* 0x00004c0501007387 */ /* 0x0003e20000100800 */
[----:B------:R-:W-:Y:S01]  /*2600*/  IADD3 R74, P0, PT, R5, UR12, RZ ;  /* 0x0000000c054a7c10 */ /* 0x000fe2000ff1e0ff */
[----:B------:R-:W-:Y:S01]  /*2610*/  IMAD R7, R70, 0x3, RZ ;  /* 0x0000000346077824 */ /* 0x000fe200078e02ff */
[----:B------:R-:W-:Y:S01]  /*2620*/  ISETP.GE.AND P2, PT, R39, RZ, PT ;  /* 0x000000ff2700720c */ /* 0x000fe20003f46270 */
[----:B------:R-:W-:Y:S01]  /*2630*/  @!P1 IMAD.MOV R252, RZ, RZ, -R252 ;  /* 0x000000fffffc9224 */ /* 0x000fe200078e0afc */
[----:B------:R-:W-:Y:S01]  /*2640*/  LEA.HI.X.SX32 R75, R248, UR13, 0x2, P0 ;  /* 0x0000000df84b7c11 */ /* 0x000fe200080f16ff */
[C---:B------:R-:W-:Y:S01]  /*2650*/  IMAD R9, R70.reuse, 0x5, RZ ;  /* 0x0000000546097824 */ /* 0x040fe200078e02ff */
[CC--:B------:R-:W-:Y:S01]  /*2660*/  LEA R228, P1, R70.reuse, R74.reuse, 0x3 ;  /* 0x0000004a46e47211 */ /* 0x0c0fe200078218ff */
[----:B------:R-:W-:Y:S01]  /*2670*/  IMAD R11, R70, 0x6, RZ ;  /* 0x00000006460b7824 */ /* 0x000fe200078e02ff */
[----:B------:R-:W-:Y:S01]  /*2680*/  IADD3 R230, P5, PT, R57, R74, RZ ;  /* 0x0000004a39e67210 */ /* 0x000fe20007fbe0ff */
[----:B-1----:R-:W-:Y:S01]  /*2690*/  VIADD R5, R22, 0xfffffffd ;  /* 0xfffffffd16057836 */ /* 0x002fe20000000000 */
[----:B------:R-:W-:Y:S01]  /*26a0*/  SEL R47, R251, R20, !P6 ;  /* 0x00000014fb2f7207 */ /* 0x000fe20007000000 */
[C---:B------:R-:W-:Y:S01]  /*26b0*/  IMAD R13, R70.reuse, 0x7, RZ ;  /* 0x00000007460d7824 */ /* 0x040fe200078e02ff */
[-C--:B------:R-:W-:Y:S01]  /*26c0*/  LEA.HI.X.SX32 R231, R7, R75.reuse, 0x2, P5 ;  /* 0x0000004b07e77211 */ /* 0x080fe200028f16ff */
[C---:B------:R-:W-:Y:S01]  /*26d0*/  IMAD.SHL.U32 R15, R70.reuse, 0x8, RZ ;  /* 0x00000008460f7824 */ /* 0x040fe200078e00ff */
[----:B------:R-:W-:Y:S01]  /*26e0*/  ISETP.GE.U32.AND P4, PT, R5, 0x7fffffbe, PT ;  /* 0x7fffffbe0500780c */ /* 0x000fe20003f86070 */
[C---:B------:R-:W-:Y:S01]  /*26f0*/  IMAD.SHL.U32 R5, R70.reuse, 0x2, RZ ;  /* 0x0000000246057824 */ /* 0x040fe200078e00ff */
[----:B------:R-:W-:Y:S01]  /*2700*/  IADD3 R236, P5, PT, R85, R74, RZ ;  /* 0x0000004a55ec7210 */ /* 0x000fe20007fbe0ff */
[C---:B------:R-:W-:Y:S01]  /*2710*/  IMAD R17, R70.reuse, 0x9, RZ ;  /* 0x0000000946117824 */ /* 0x040fe200078e02ff */
[----:B------:R-:W-:Y:S01]  /*2720*/  SEL R41, R251, R30, !P6 ;  /* 0x0000001efb297207 */ /* 0x000fe20007000000 */
[C---:B------:R-:W-:Y:S01]  /*2730*/  IMAD R19, R70.reuse, 0xa, RZ ;  /* 0x0000000a46137824 */ /* 0x040fe200078e02ff */
[-C--:B------:R-:W-:Y:S01]  /*2740*/  LEA.HI.X.SX32 R229, R5, R75.reuse, 0x2, P1 ;  /* 0x0000004b05e57211 */ /* 0x080fe200008f16ff */
[----:B------:R-:W-:Y:S01]  /*2750*/  IMAD R21, R70, 0xb, RZ ;  /* 0x0000000b46157824 */ /* 0x000fe200078e02ff */
[-C--:B------:R-:W-:Y:S01]  /*2760*/  IADD3 R234, P1, PT, R77, R74.reuse, RZ ;  /* 0x0000004a4dea7210 */ /* 0x080fe20007f3e0ff */
[----:B------:R-:W-:Y:S01]  /*2770*/  VIADD R4, R22, 0xffffffff ;  /* 0xffffffff16047836 */ /* 0x000fe20000000000 */
[-C--:B------:R-:W-:Y:S01]  /*2780*/  LEA.HI.X.SX32 R237, R11, R75.reuse, 0x2, P5 ;  /* 0x0000004b0bed7211 */ /* 0x080fe200028f16ff */
[----:B------:R-:W-:Y:S01]  /*2790*/  @!P2 IMAD.MOV R78, RZ, RZ, -R78 ;  /* 0x000000ffff4ea224 */ /* 0x000fe200078e0a4e */
[----:B------:R-:W-:Y:S01]  /*27a0*/  LEA.HI.X.SX32 R235, R9, R75, 0x2, P1 ;  /* 0x0000004b09eb7211 */ /* 0x000fe200008f16ff */
[----:B------:R-:W-:Y:S01]  /*27b0*/  @!P3 IMAD.MOV R76, RZ, RZ, -R76 ;  /* 0x000000ffff4cb224 */ /* 0x000fe200078e0a4c */
[-C--:B------:R-:W-:Y:S01]  /*27c0*/  IADD3 R238, P1, PT, R91, R74.reuse, RZ ;  /* 0x0000004a5bee7210 */ /* 0x080fe20007f3e0ff */
[----:B------:R1:W-:Y:S01]  /*27d0*/  STL [R1+0xdc], R142 ;  /* 0x0000dc8e01007387 */ /* 0x0003e20000100800 */
[----:B------:R-:W-:-:S02]  /*27e0*/  LEA R240, P5, R70, R74, 0x5 ;  /* 0x0000004a46f07211 */ /* 0x000fc400078a28ff */
[-C--:B------:R-:W-:Y:S02]  /*27f0*/  LEA.HI.X.SX32 R239, R13, R75.reuse, 0x2, P1 ;  /* 0x0000004b0def7211 */ /* 0x080fe400008f16ff */
[-C--:B------:R-:W-:Y:S02]  /*2800*/  IADD3 R242, P1, PT, R107, R74.reuse, RZ ;  /* 0x0000004a6bf27210 */ /* 0x080fe40007f3e0ff */
[-C--:B------:R-:W-:Y:S02]  /*2810*/  LEA.HI.X.SX32 R241, R15, R75.reuse, 0x2, P5 ;  /* 0x0000004b0ff17211 */ /* 0x080fe400028f16ff */
[----:B------:R-:W-:Y:S02]  /*2820*/  IADD3 R244, P5, PT, R115, R74, RZ ;  /* 0x0000004a73f47210 */ /* 0x000fe40007fbe0ff */
[----:B------:R-:W-:Y:S02]  /*2830*/  LEA.HI.X.SX32 R243, R17, R75, 0x2, P1 ;  /* 0x0000004b11f37211 */ /* 0x000fe400008f16ff */
[----:B------:R-:W-:-:S02]  /*2840*/  SEL R46, R251, R18, !P6 ;  /* 0x00000012fb2e7207 */ /* 0x000fc40007000000 */
[----:B------:R-:W-:Y:S01]  /*2850*/  SEL R30, R251, R64, !P6 ;  /* 0x00000040fb1e7207 */ /* 0x000fe20007000000 */
[----:B------:R-:W-:Y:S01]  /*2860*/  IMAD R64, R70, 0x38, RZ ;  /* 0x0000003846407824 */ /* 0x000fe200078e02ff */
[-C--:B------:R-:W-:Y:S02]  /*2870*/  IADD3 R20, P1, PT, R123, R74.reuse, RZ ;  /* 0x0000004a7b147210 */ /* 0x080fe40007f3e0ff */
[----:B------:R-:W-:Y:S02]  /*2880*/  LEA.HI.X.SX32 R245, R19, R75, 0x2, P5 ;  /* 0x0000004b13f57211 */ /* 0x000fe400028f16ff */
[----:B------:R-:W-:Y:S01]  /*2890*/  IADD3 R18, P5, PT, R55, R74, RZ ;  /* 0x0000004a37127210 */ /* 0x000fe20007fbe0ff */
[----:B------:R1:W-:Y:S01]  /*28a0*/  STL [R1+0xd8], R64 ;  /* 0x0000d84001007387 */ /* 0x0003e20000100800 */
[C---:B------:R-:W-:Y:S02]  /*28b0*/  SEL R37, R251.reuse, R34, !P6 ;  /* 0x00000022fb257207 */ /* 0x040fe40007000000 */
[----:B------:R-:W-:-:S02]  /*28c0*/  SEL R51, R251, R16, !P6 ;  /* 0x00000010fb337207 */ /* 0x000fc40007000000 */
[----:B------:R-:W-:Y:S01]  /*28d0*/  SEL R34, R251, R56, !P6 ;  /* 0x00000038fb227207 */ /* 0x000fe20007000000 */
[----:B------:R-:W-:Y:S01]  /*28e0*/  IMAD R56, R70, 0x3c, RZ ;  /* 0x0000003c46387824 */ /* 0x000fe200078e02ff */
[-C--:B------:R-:W-:Y:S02]  /*28f0*/  LEA.HI.X.SX32 R21, R21, R75.reuse, 0x2, P1 ;  /* 0x0000004b15157211 */ /* 0x080fe400008f16ff */
[----:B------:R-:W-:Y:S02]  /*2900*/  SEL R50, R251, R14, !P6 ;  /* 0x0000000efb327207 */ /* 0x000fe40007000000 */
[-C--:B------:R-:W-:Y:S01]  /*2910*/  IADD3 R16, P1, PT, R142, R74.reuse, RZ ;  /* 0x0000004a8e107210 */ /* 0x080fe20007f3e0ff */
[----:B------:R1:W-:Y:S01]  /*2920*/  STL [R1+0xd4], R56 ;  /* 0x0000d43801007387 */ /* 0x0003e20000100800 */
[----:B------:R-:W-:Y:S01]  /*2930*/  LEA.HI.X.SX32 R19, R57, R75, 0x2, P5 ;  /* 0x0000004b39137211 */ /* 0x000fe200028f16ff */
[----:B------:R-:W-:Y:S01]  /*2940*/  IMAD R57, R70, 0x1a, RZ ;  /* 0x0000001a46397824 */ /* 0x000fe200078e02ff */
[----:B------:R-:W-:Y:S01]  /*2950*/  IADD3 R14, P5, PT, R64, R74, RZ ;  /* 0x0000004a400e7210 */ /* 0x000fe20007fbe0ff */
[----:B------:R1:W-:Y:S01]  /*2960*/  STL [R1+0x108], R136 ;  /* 0x0001088801007387 */ /* 0x0003e20000100800 */
[----:B------:R-:W-:-:S02]  /*2970*/  SEL R53, R251, R12, !P6 ;  /* 0x0000000cfb357207 */ /* 0x000fc40007000000 */
[----:B------:R-:W-:Y:S01]  /*2980*/  SEL R49, R251, R6, !P6 ;  /* 0x00000006fb317207 */ /* 0x000fe20007000000 */
[----:B------:R-:W-:Y:S01]  /*2990*/  VIADD R6, R22, 0xfffffffc ;  /* 0xfffffffc16067836 */ /* 0x000fe20000000000 */
[-C--:B------:R-:W-:Y:S01]  /*29a0*/  LEA.HI.X.SX32 R17, R59, R75.reuse, 0x2, P1 ;  /* 0x0000004b3b117211 */ /* 0x080fe200008f16ff */
[----:B------:R-:W-:Y:S01]  /*29b0*/  IMAD R59, R70, 0x1b, RZ ;  /* 0x0000001b463b7824 */ /* 0x000fe200078e02ff */
[----:B------:R-:W-:Y:S01]  /*29c0*/  SEL R52, R251, R10, !P6 ;  /* 0x0000000afb347207 */ /* 0x000fe20007000000 */
[----:B------:R1:W-:Y:S01]  /*29d0*/  STL [R1+0x104], R138 ;  /* 0x0001048a01007387 */ /* 0x0003e20000100800 */
[-C--:B------:R-:W-:Y:S02]  /*29e0*/  IADD3 R12, P1, PT, R56, R74.reuse, RZ ;  /* 0x0000004a380c7210 */ /* 0x080fe40007f3e0ff */
[----:B------:R-:W-:Y:S01]  /*29f0*/  LEA.HI.X.SX32 R15, R61, R75, 0x2, P5 ;  /* 0x0000004b3d0f7211 */ /* 0x000fe200028f16ff */
[C---:B------:R-:W-:Y:S01]  /*2a00*/  IMAD R61, R70.reuse, 0x1d, RZ ;  /* 0x0000001d463d7824 */ /* 0x040fe200078e02ff */
[----:B------:R-:W-:Y:S01]  /*2a10*/  LEA R10, P5, R70, R74, 0x6 ;  /* 0x0000004a460a7211 */ /* 0x000fe200078a30ff */
[----:B------:R1:W-:Y:S01]  /*2a20*/  STL [R1+0x100], R140 ;  /* 0x0001008c01007387 */ /* 0x0003e20000100800 */
[----:B------:R-:W-:-:S02]  /*2a30*/  SEL R39, R251, R36, !P6 ;  /* 0x00000024fb277207 */ /* 0x000fc40007000000 */
[----:B------:R-:W-:Y:S01]  /*2a40*/  ISETP.GE.U32.AND P2, PT, R4, 0x7fffffc0, PT ;  /* 0x7fffffc00400780c */ /* 0x000fe20003f46070 */
[----:B------:R-:W-:Y:S01]  /*2a50*/  VIADD R4, R22, 0xfffffffe ;  /* 0xfffffffe16047836 */ /* 0x000fe20000000000 */
[----:B------:R-:W-:Y:S01]  /*2a60*/  SEL R36, R251, R8, !P6 ;  /* 0x00000008fb247207 */ /* 0x000fe20007000000 */
[----:B------:R1:W-:Y:S01]  /*2a70*/  STL [R1+0xfc], R144 ;  /* 0x0000fc9001007387 */ /* 0x0003e20000100800 */
[-C--:B------:R-:W-:Y:S01]  /*2a80*/  LEA.HI.X.SX32 R13, R63, R75.reuse, 0x2, P1 ;  /* 0x0000004b3f0d7211 */ /* 0x080fe200008f16ff */
[----:B------:R-:W-:Y:S01]  /*2a90*/  IMAD R63, R70, 0x70, RZ ;  /* 0x00000070463f7824 */ /* 0x000fe200078e02ff */
[----:B------:R-:W-:Y:S02]  /*2aa0*/  ISETP.GE.U32.AND P0, PT, R6, 0x7fffffbd, PT ;  /* 0x7fffffbd0600780c */ /* 0x000fe40003f06070 */
[-C--:B------:R-:W-:Y:S01]  /*2ab0*/  IADD3 R8, P1, PT, R89, R74.reuse, RZ ;  /* 0x0000004a59087210 */ /* 0x080fe20007f3e0ff */
[C---:B------:R-:W-:Y:S01]  /*2ac0*/  IMAD R89, R70.reuse, 0x6c, RZ ;  /* 0x0000006c46597824 */ /* 0x040fe200078e02ff */
[----:B------:R-:W-:Y:S01]  /*2ad0*/  LEA.HI.X.SX32 R11, R65, R75, 0x2, P5 ;  /* 0x0000004b410b7211 */ /* 0x000fe200028f16ff */
[C---:B------:R-:W-:Y:S01]  /*2ae0*/  IMAD R65, R70.reuse, 0x27, RZ ;  /* 0x0000002746417824 */ /* 0x040fe200078e02ff */
[----:B------:R-:W-:Y:S01]  /*2af0*/  IADD3 R6, P5, PT, R93, R74, RZ ;  /* 0x0000004a5d067210 */ /* 0x000fe20007fbe0ff */
[----:B------:R-:W-:Y:S01]  /*2b00*/  IMAD R93, R70, 0x74, RZ ;  /* 0x00000074465d7824 */ /* 0x000fe200078e02ff */
[----:B------:R-:W-:-:S02]  /*2b10*/  ISETP.GE.U32.AND P3, PT, R4, 0x7fffffbf, PT ;  /* 0x7fffffbf0400780c */ /* 0x000fc40003f66070 */
[-C--:B------:R-:W-:Y:S01]  /*2b20*/  LEA.HI.X.SX32 R9, R67, R75.reuse, 0x2, P1 ;  /* 0x0000004b43097211 */ /* 0x080fe200008f16ff */
[C---:B------:R-:W-:Y:S01]  /*2b30*/  IMAD R67, R70.reuse, 0x90, RZ ;  /* 0x0000009046437824 */ /* 0x040fe200078e02ff */
[----:B------:R-:W-:Y:S02]  /*2b40*/  SEL R27, R251, R72, !P6 ;  /* 0x00000048fb1b7207 */ /* 0x000fe40007000000 */
[-C--:B------:R-:W-:Y:S01]  /*2b50*/  IADD3 R4, P1, PT, R95, R74.reuse, RZ ;  /* 0x0000004a5f047210 */ /* 0x080fe20007f3e0ff */
[C---:B------:R-:W-:Y:S01]  /*2b60*/  IMAD R95, R70.reuse, 0x78, RZ ;  /* 0x00000078465f7824 */ /* 0x040fe200078e02ff */
[----:B------:R-:W-:Y:S01]  /*2b70*/  LEA.HI.X.SX32 R7, R69, R75, 0x2, P5 ;  /* 0x0000004b45077211 */ /* 0x000fe200028f16ff */
[C---:B------:R-:W-:Y:S01]  /*2b80*/  IMAD R69, R70.reuse, 0x2e, RZ ;  /* 0x0000002e46457824 */ /* 0x040fe200078e02ff */
[----:B------:R-:W-:Y:S01]  /*2b90*/  IADD3 R72, P5, PT, R97, R74, RZ ;  /* 0x0000004a61487210 */ /* 0x000fe20007fbe0ff */
[----:B------:R-:W-:Y:S01]  /*2ba0*/  IMAD R97, R70, 0x7c, RZ ;  /* 0x0000007c46617824 */ /* 0x000fe200078e02ff */
[----:B------:R-:W-:-:S02]  /*2bb0*/  SEL R43, R251, R24, !P6 ;  /* 0x00000018fb2b7207 */ /* 0x000fc40007000000 */
[----:B------:R-:W-:Y:S02]  /*2bc0*/  SEL R25, R251, R76, !P6 ;  /* 0x0000004cfb197207 */ /* 0x000fe40007000000 */
[-C--:B------:R-:W-:Y:S02]  /*2bd0*/  LEA.HI.X.SX32 R5, R73, R75.reuse, 0x2, P1 ;  /* 0x0000004b49057211 */ /* 0x080fe400008f16ff */
[----:B------:R-:W-:Y:S02]  /*2be0*/  SEL R24, R251, R78, !P6 ;  /* 0x0000004efb187207 */ /* 0x000fe40007000000 */
[-C--:B------:R-:W-:Y:S02]  /*2bf0*/  IADD3 R76, P1, PT, R99, R74.reuse, RZ ;  /* 0x0000004a634c7210 */ /* 0x080fe40007f3e0ff */
[----:B------:R-:W-:Y:S02]  /*2c00*/  LEA.HI.X.SX32 R73, R77, R75, 0x2, P5 ;  /* 0x0000004b4d497211 */ /* 0x000fe400028f16ff */
[----:B------:R-:W-:Y:S01]  /*2c10*/  IADD3 R78, P5, PT, R101, R74, RZ ;  /* 0x0000004a654e7210 */ /* 0x000fe20007fbe0ff */
[----:B------:R-:W-:Y:S01]  /*2c20*/  IMAD R101, R70, 0x84, RZ ;  /* 0x0000008446657824 */ /* 0x000fe200078e02ff */
[----:B------:R-:W-:-:S02]  /*2c30*/  SEL R45, R251, R28, !P6 ;  /* 0x0000001cfb2d7207 */ /* 0x000fc40007000000 */
[C---:B------:R-:W-:Y:S02]  /*2c40*/  SEL R42, R251.reuse, R32, !P6 ;  /* 0x00000020fb2a7207 */ /* 0x040fe40007000000 */
[C---:B------:R-:W-:Y:S02]  /*2c50*/  SEL R48, R251.reuse, R48, !P6 ;  /* 0x00000030fb307207 */ /* 0x040fe40007000000 */
[C---:B------:R-:W-:Y:S02]  /*2c60*/  SEL R40, R251.reuse, R40, !P6 ;  /* 0x00000028fb287207 */ /* 0x040fe40007000000 */
[C---:B------:R-:W-:Y:S02]  /*2c70*/  SEL R38, R251.reuse, R38, !P6 ;  /* 0x00000026fb267207 */ /* 0x040fe40007000000 */
[C---:B------:R-:W-:Y:S02]  /*2c80*/  SEL R35, R251.reuse, R54, !P6 ;  /* 0x00000036fb237207 */ /* 0x040fe40007000000 */
[C---:B------:R-:W-:Y:S01]  /*2c90*/  SEL R33, R251.reuse, R58, !P6 ;  /* 0x0000003afb217207 */ /* 0x040fe20007000000 */
[C---:B------:R-:W-:Y:S01]  /*2ca0*/  IMAD R58, R70.reuse, 0x3b, RZ ;  /* 0x0000003b463a7824 */ /* 0x040fe200078e02ff */
[C---:B------:R-:W-:Y:S01]  /*2cb0*/  SEL R32, R251.reuse, R60, !P6 ;  /* 0x0000003cfb207207 */ /* 0x040fe20007000000 */
[C---:B------:R-:W-:Y:S01]  /*2cc0*/  IMAD R60, R70.reuse, 0x3a, RZ ;  /* 0x0000003a463c7824 */ /* 0x040fe200078e02ff */
[C---:B------:R-:W-:Y:S01]  /*2cd0*/  SEL R31, R251.reuse, R62, !P6 ;  /* 0x0000003efb1f7207 */ /* 0x040fe20007000000 */
[C---:B------:R-:W-:Y:S01]  /*2ce0*/  IMAD R62, R70.reuse, 0x39, RZ ;  /* 0x00000039463e7824 */ /* 0x040fe200078e02ff */
[C---:B------:R-:W-:Y:S01]  /*2cf0*/  SEL R29, R251.reuse, R66, !P6 ;  /* 0x00000042fb1d7207 */ /* 0x040fe20007000000 */
[C---:B------:R-:W-:Y:S01]  /*2d00*/  IMAD R66, R70.reuse, 0x37, RZ ;  /* 0x0000003746427824 */ /* 0x040fe200078e02ff */
[C---:B------:R-:W-:Y:S01]  /*2d10*/  SEL R28, R251.reuse, R68, !P6 ;  /* 0x00000044fb1c7207 */ /* 0x040fe20007000000 */
[----:B------:R-:W-:Y:S01]  /*2d20*/  IMAD R68, R70, 0x36, RZ ;  /* 0x0000003646447824 */ /* 0x000fe200078e02ff */
[----:B------:R-:W-:-:S02]  /*2d30*/  SEL R252, R251, R252, !P6 ;  /* 0x000000fcfbfc7207 */ /* 0x000fc40007000000 */
[----:B------:R-:W-:Y:S02]  /*2d40*/  SEL R251, R251, R80, !P6 ;  /* 0x00000050fbfb7207 */ /* 0x000fe40007000000 */
[-C--:B------:R-:W-:Y:S01]  /*2d50*/  LEA.HI.X.SX32 R77, R79, R75.reuse, 0x2, P1 ;  /* 0x0000004b4f4d7211 */ /* 0x080fe200008f16ff */
[----:B------:R1:W-:Y:S01]  /*2d60*/  STL [R1+0xf8], R68 ;  /* 0x0000f84401007387 */ /* 0x0003e20000100800 */
[-C--:B------:R-:W-:Y:S01]  /*2d70*/  IADD3 R80, P1, PT, R103, R74.reuse, RZ ;  /* 0x0000004a67507210 */ /* 0x080fe20007f3e0ff */
[C---:B------:R-:W-:Y:S01]  /*2d80*/  IMAD R103, R70.reuse, 0x88, RZ ;  /* 0x0000008846677824 */ /* 0x040fe200078e02ff */
        /* <DEDUP_REMOVED lines=14> */
[----:B------:R-:W-:Y:S01]  /*2e70*/  LEA.HI.X.SX32 R87, R57, R75, 0x2, P5 ;  /* 0x0000004b39577211 */ /* 0x000fe200028f16ff */
[C---:B------:R-:W-:Y:S01]  /*2e80*/  IMAD R57, R70.reuse, 0x1e, RZ ;  /* 0x0000001e46397824 */ /* 0x040fe200078e02ff */
[-C--:B------:R-:W-:Y:S01]  /*2e90*/  IADD3 R90, P5, PT, R63, R74.reuse, RZ ;  /* 0x0000004a3f5a7210 */ /* 0x080fe20007fbe0ff */
[----:B------:R-:W-:Y:S01]  /*2ea0*/  IMAD R63, R70, 0x22, RZ ;  /* 0x00000022463f7824 */ /* 0x000fe200078e02ff */
[----:B------:R-:W-:-:S02]  /*2eb0*/  IADD3 R88, P1, PT, R89, R74, RZ ;  /* 0x0000004a59587210 */ /* 0x000fc40007f3e0ff */
[-C--:B------:R-:W-:Y:S02]  /*2ec0*/  LEA.HI.X.SX32 R91, R91, R75.reuse, 0x2, P5 ;  /* 0x0000004b5b5b7211 */ /* 0x080fe400028f16ff */
[-C--:B------:R-:W-:Y:S02]  /*2ed0*/  IADD3 R94, P5, PT, R95, R74.reuse, RZ ;  /* 0x0000004a5f5e7210 */ /* 0x080fe40007fbe0ff */
[-C--:B------:R-:W-:Y:S01]  /*2ee0*/  LEA.HI.X.SX32 R89, R59, R75.reuse, 0x2, P1 ;  /* 0x0000004b3b597211 */ /* 0x080fe200008f16ff */
[C---:B------:R-:W-:Y:S01]  /*2ef0*/  IMAD R59, R70.reuse, 0x1f, RZ ;  /* 0x0000001f463b7824 */ /* 0x040fe200078e02ff */
[-C--:B------:R-:W-:Y:S02]  /*2f00*/  IADD3 R92, P6, PT, R93, R74.reuse, RZ ;  /* 0x0000004a5d5c7210 */ /* 0x080fe40007fde0ff */
[----:B------:R-:W-:Y:S01]  /*2f10*/  LEA.HI.X.SX32 R95, R57, R75, 0x2, P5 ;  /* 0x0000004b395f7211 */ /* 0x000fe200028f16ff */
[----:B------:R-:W-:Y:S01]  /*2f20*/  IMAD R57, R70, 0x21, RZ ;  /* 0x0000002146397824 */ /* 0x000fe200078e02ff */
[----:B------:R-:W-:-:S02]  /*2f30*/  IADD3 R96, P5, PT, R97, R74, RZ ;  /* 0x0000004a61607210 */ /* 0x000fc40007fbe0ff */
[-C--:B------:R-:W-:Y:S01]  /*2f40*/  LEA.HI.X.SX32 R93, R61, R75.reuse, 0x2, P6 ;  /* 0x0000004b3d5d7211 */ /* 0x080fe200030f16ff */
[C---:B------:R-:W-:Y:S01]  /*2f50*/  IMAD.SHL.U32 R61, R70.reuse, 0x20, RZ ;  /* 0x00000020463d7824 */ /* 0x040fe200078e00ff */
[-C--:B------:R-:W-:Y:S01]  /*2f60*/  LEA.HI.X.SX32 R97, R59, R75.reuse, 0x2, P5 ;  /* 0x0000004b3b617211 */ /* 0x080fe200028f16ff */
[C---:B------:R-:W-:Y:S01]  /*2f70*/  IMAD R59, R70.reuse, 0x23, RZ ;  /* 0x00000023463b7824 */ /* 0x040fe200078e02ff */
[-C--:B------:R-:W-:Y:S02]  /*2f80*/  LEA R98, P5, R70, R74.reuse, 0x7 ;  /* 0x0000004a46627211 */ /* 0x080fe400078a38ff */
[----:B------:R-:W-:Y:S02]  /*2f90*/  ISETP.NE.U32.AND P1, PT, R2, RZ, PT ;  /* 0x000000ff0200720c */ /* 0x000fe40003f25070 */
[----:B------:R-:W-:Y:S01]  /*2fa0*/  LEA.HI.X.SX32 R99, R61, R75, 0x2, P5 ;  /* 0x0000004b3d637211 */ /* 0x000fe200028f16ff */
[----:B------:R-:W-:Y:S01]  /*2fb0*/  IMAD R61, R70, 0x25, RZ ;  /* 0x00000025463d7824 */ /* 0x000fe200078e02ff */
[----:B------:R-:W-:-:S02]  /*2fc0*/  IADD3 R100, P5, PT, R101, R74, RZ ;  /* 0x0000004a65647210 */ /* 0x000fc40007fbe0ff */
[-C--:B------:R-:W-:Y:S02]  /*2fd0*/  IADD3 R124, P6, PT, R129, R74.reuse, RZ ;  /* 0x0000004a817c7210 */ /* 0x080fe40007fde0ff */
[----:B------:R-:W-:Y:S01]  /*2fe0*/  LEA.HI.X.SX32 R101, R57, R75, 0x2, P5 ;  /* 0x0000004b39657211 */ /* 0x000fe200028f16ff */
[----:B------:R-:W-:Y:S01]  /*2ff0*/  IMAD R57, R70, 0x26, RZ ;  /* 0x0000002646397824 */ /* 0x000fe200078e02ff */
[----:B------:R-:W-:-:S04]  /*3000*/  IADD3 R102, P5, PT, R103, R74, RZ ;  /* 0x0000004a67667210 */ /* 0x000fc80007fbe0ff */
[----:B------:R-:W-:Y:S01]  /*3010*/  LEA.HI.X.SX32 R103, R63, R75, 0x2, P5 ;  /* 0x0000004b3f677211 */ /* 0x000fe200028f16ff */
[----:B------:R-:W-:Y:S01]  /*3020*/  IMAD R63, R70, 0x29, RZ ;  /* 0x00000029463f7824 */ /* 0x000fe200078e02ff */
[----:B------:R-:W-:-:S04]  /*3030*/  IADD3 R104, P5, PT, R105, R74, RZ ;  /* 0x0000004a69687210 */ /* 0x000fc80007fbe0ff */
[----:B------:R-:W-:Y:S01]  /*3040*/  LEA.HI.X.SX32 R105, R59, R75, 0x2, P5 ;  /* 0x0000004b3b697211 */ /* 0x000fe200028f16ff */
[C---:B------:R-:W-:Y:S01]  /*3050*/  IMAD R59, R70.reuse, 0x2a, RZ ;  /* 0x0000002a463b7824 */ /* 0x040fe200078e02ff */
[----:B------:R-:W-:Y:S01]  /*3060*/  IADD3 R106, P5, PT, R67, R74, RZ ;  /* 0x0000004a436a7210 */ /* 0x000fe20007fbe0ff */
[----:B------:R-:W-:-:S03]  /*3070*/  IMAD R67, R70, 0x2b, RZ ;  /* 0x0000002b46437824 */ /* 0x000fc600078e02ff */
[----:B------:R-:W-:Y:S02]  /*3080*/  LEA.HI.X.SX32 R107, R107, R75, 0x2, P5 ;  /* 0x0000004b6b6b7211 */ /* 0x000fe400028f16ff */
[----:B------:R-:W-:-:S04]  /*3090*/  IADD3 R108, P5, PT, R109, R74, RZ ;  /* 0x0000004a6d6c7210 */ /* 0x000fc80007fbe0ff */
[----:B------:R-:W-:Y:S01]  /*30a0*/  LEA.HI.X.SX32 R109, R61, R75, 0x2, P5 ;  /* 0x0000004b3d6d7211 */ /* 0x000fe200028f16ff */
[----:B------:R-:W-:Y:S01]  /*30b0*/  IMAD R61, R70, 0x2d, RZ ;  /* 0x0000002d463d7824 */ /* 0x000fe200078e02ff */
[----:B------:R-:W-:-:S04]  /*30c0*/  IADD3 R110, P5, PT, R111, R74, RZ ;  /* 0x0000004a6f6e7210 */ /* 0x000fc80007fbe0ff */
[----:B------:R-:W-:Y:S01]  /*30d0*/  LEA.HI.X.SX32 R111, R57, R75, 0x2, P5 ;  /* 0x0000004b396f7211 */ /* 0x000fe200028f16ff */
[----:B------:R-:W-:Y:S01]  /*30e0*/  IMAD R57, R70, 0x2f, RZ ;  /* 0x0000002f46397824 */ /* 0x000fe200078e02ff */
[----:B------:R-:W-:-:S04]  /*30f0*/  IADD3 R112, P5, PT, R113, R74, RZ ;  /* 0x0000004a71707210 */ /* 0x000fc80007fbe0ff */
[----:B------:R-:W-:Y:S01]  /*3100*/  LEA.HI.X.SX32 R113, R65, R75, 0x2, P5 ;  /* 0x0000004b41717211 */ /* 0x000fe200028f16ff */
[----:B------:R-:W-:Y:S01]  /*3110*/  IMAD R65, R70, 0xc0, RZ ;  /* 0x000000c046417824 */ /* 0x000fe200078e02ff */
[----:B------:R-:W-:-:S04]  /*3120*/  IADD3 R114, P5, PT, R117, R74, RZ ;  /* 0x0000004a75727210 */ /* 0x000fc80007fbe0ff */
[----:B------:R-:W-:Y:S02]  /*3130*/  LEA.HI.X.SX32 R115, R115, R75, 0x2, P5 ;  /* 0x0000004b73737211 */ /* 0x000fe400028f16ff */
[----:B------:R-:W-:-:S04]  /*3140*/  IADD3 R116, P5, PT, R119, R74, RZ ;  /* 0x0000004a77747210 */ /* 0x000fc80007fbe0ff */
[----:B------:R-:W-:Y:S02]  /*3150*/  LEA.HI.X.SX32 R117, R63, R75, 0x2, P5 ;  /* 0x0000004b3f757211 */ /* 0x000fe400028f16ff */
[----:B------:R-:W-:-:S04]  /*3160*/  IADD3 R118, P5, PT, R121, R74, RZ ;  /* 0x0000004a79767210 */ /* 0x000fc80007fbe0ff */
[----:B------:R-:W-:Y:S02]  /*3170*/  LEA.HI.X.SX32 R119, R59, R75, 0x2, P5 ;  /* 0x0000004b3b777211 */ /* 0x000fe400028f16ff */
[----:B------:R-:W-:-:S04]  /*3180*/  IADD3 R120, P5, PT, R125, R74, RZ ;  /* 0x0000004a7d787210 */ /* 0x000fc80007fbe0ff */
[----:B------:R-:W-:Y:S02]  /*3190*/  LEA.HI.X.SX32 R121, R67, R75, 0x2, P5 ;  /* 0x0000004b43797211 */ /* 0x000fe400028f16ff */
[----:B------:R-:W-:-:S04]  /*31a0*/  IADD3 R122, P5, PT, R127, R74, RZ ;  /* 0x0000004a7f7a7210 */ /* 0x000fc80007fbe0ff */
[----:B------:R-:W-:Y:S01]  /*31b0*/  LEA.HI.X.SX32 R123, R123, R75, 0x2, P5 ;  /* 0x0000004b7b7b7211 */ /* 0x000fe200028f16ff */
[----:B-1----:R-:W-:Y:S08]  /*31c0*/  BRA.U UP0, `(.L_x_5) ;  /* 0x0000000100187547 */ /* 0x002ff0000b800000 */
[----:B------:R-:W-:Y:S01]  /*31d0*/  ELECT P5, URZ, PT ;  /* 0x0000000000ff782f */ /* 0x000fe200038a0000 */
[----:B------:R-:W-:Y:S01]  /*31e0*/  IMAD.MOV.U32 R54, RZ, RZ, 0x1 ;  /* 0x00000001ff367424 */ /* 0x000fe200078e00ff */
[----:B------:R-:W-:Y:S01]  /*31f0*/  UMOV UR5, 0x40 ;  /* 0x0000004000057882 */ /* 0x000fe20000000000 */
[----:B------:R-:W-:Y:S01]  /*3200*/  UVIRTCOUNT.DEALLOC.SMPOOL 0x80 ;  /* 0x000000800000784c */ /* 0x000fe20000000000 */
[----:B------:R-:W-:-:S09]  /*3210*/  ULEA UR5, UR4, UR5, 0x18 ;  /* 0x0000000504057291 */ /* 0x000fd2000f8ec0ff */
[----:B------:R1:W-:Y:S03]  /*3220*/  @P5 STS.U8 [UR5], R54 ;  /* 0x00000036ff005988 */ /* 0x0003e60008000005 */
.L_x_5:
[-C--:B------:R-:W-:Y:S01]  /*3230*/  IADD3 R126, P5, PT, R131, R74.reuse, RZ ;  /* 0x0000004a837e7210 */ /* 0x080fe20007fbe0ff */
[----:B------:R-:W-:Y:S01]  /*3240*/  IMAD R52, R52, UR7, RZ ;  /* 0x0000000734347c24 */ /* 0x000fe2000f8e02ff */
[-C--:B------:R-:W-:Y:S01]  /*3250*/  LEA.HI.X.SX32 R125, R61, R75.reuse, 0x2, P6 ;  /* 0x0000004b3d7d7211 */ /* 0x080fe200030f16ff */
[----:B------:R-:W-:Y:S01]  /*3260*/  IMAD R53, R53, UR7, RZ ;  /* 0x0000000735357c24 */ /* 0x000fe2000f8e02ff */
[-C--:B------:R-:W-:Y:S01]  /*3270*/  LEA.HI.X.SX32 R127, R69, R75.reuse, 0x2, P5 ;  /* 0x0000004b457f7211 */ /* 0x080fe200028f16ff */
[----:B------:R-:W-:Y:S01]  /*3280*/  IMAD R49, R49, UR7, RZ ;  /* 0x0000000731317c24 */ /* 0x000fe2000f8e02ff */
[----:B------:R-:W-:Y:S01]  /*3290*/  IADD3 R128, P5, PT, R155, R74, RZ ;  /* 0x0000004a9b807210 */ /* 0x000fe20007fbe0ff */
[----:B------:R-:W-:Y:S01]  /*32a0*/  IMAD R50, R50, UR7, RZ ;  /* 0x0000000732327c24 */ /* 0x000fe2000f8e02ff */
[----:B------:R-:W-:Y:S01]  /*32b0*/  LEA R170, P6, R53, R224, 0x2 ;  /* 0x000000e035aa7211 */ /* 0x000fe200078c10ff */
[----:B------:R-:W-:Y:S01]  /*32c0*/  IMAD R51, R51, UR7, RZ ;  /* 0x0000000733337c24 */ /* 0x000fe2000f8e02ff */
[----:B------:R-:W-:Y:S01]  /*32d0*/  LEA.HI.X.SX32 R129, R57, R75, 0x2, P5 ;  /* 0x0000004b39817211 */ /* 0x000fe200028f16ff */
[----:B------:R-:W-:Y:S01]  /*32e0*/  IMAD R46, R46, UR7, RZ ;  /* 0x000000072e2e7c24 */ /* 0x000fe2000f8e02ff */
[-C--:B------:R-:W-:Y:S01]  /*32f0*/  IADD3 R130, P5, PT, R65, R74.reuse, RZ ;  /* 0x0000004a41827210 */ /* 0x080fe20007fbe0ff */
[----:B------:R-:W-:Y:S01]  /*3300*/  IMAD R47, R47, UR7, RZ ;  /* 0x000000072f2f7c24 */ /* 0x000fe2000f8e02ff */
[----:B------:R-:W-:Y:S01]  /*3310*/  LEA.HI.X.SX32 R171, R53, R23, 0x2, P6 ;  /* 0x0000001735ab7211 */ /* 0x000fe200030f16ff */
[----:B------:R-:W-:Y:S01]  /*3320*/  IMAD R48, R48, UR7, RZ ;  /* 0x0000000730307c24 */ /* 0x000fe2000f8e02ff */
[-C--:B------:R-:W-:Y:S01]  /*3330*/  LEA.HI.X.SX32 R131, R55, R75.reuse, 0x2, P5 ;  /* 0x0000004b37837211 */ /* 0x080fe200028f16ff */
[----:B------:R-:W-:Y:S01]  /*3340*/  IMAD R43, R43, UR7, RZ ;  /* 0x000000072b2b7c24 */ /* 0x000fe2000f8e02ff */
[----:B------:R-:W-:Y:S01]  /*3350*/  LEA R232, P5, R70, R74, 0x4 ;  /* 0x0000004a46e87211 */ /* 0x000fe200078a20ff */
[----:B------:R-:W-:Y:S01]  /*3360*/  IMAD R44, R44, UR7, RZ ;  /* 0x000000072c2c7c24 */ /* 0x000fe2000f8e02ff */
[----:B------:R-:W-:Y:S01]  /*3370*/  LEA R202, P6, R50, R224, 0x2 ;  /* 0x000000e032ca7211 */ /* 0x000fe200078c10ff */
[----:B------:R-:W-:Y:S01]  /*3380*/  IMAD R45, R45, UR7, RZ ;  /* 0x000000072d2d7c24 */ /* 0x000fe2000f8e02ff */
[C---:B------:R-:W-:Y:S01]  /*3390*/  LEA.HI.X.SX32 R233, R227.reuse, R75, 0x2, P5 ;  /* 0x0000004be3e97211 */ /* 0x040fe200028f16ff */
[----:B------:R-:W-:Y:S01]  /*33a0*/  IMAD R40, R40, UR7, RZ ;  /* 0x0000000728287c24 */ /* 0x000fe2000f8e02ff */
[----:B------:R-:W-:Y:S01]  /*33b0*/  IADD3 R226, P5, PT, R227, R74, RZ ;  /* 0x0000004ae3e27210 */ /* 0x000fe20007fbe0ff */
[----:B------:R-:W-:Y:S01]  /*33c0*/  IMAD R41, R41, UR7, RZ ;  /* 0x0000000729297c24 */ /* 0x000fe2000f8e02ff */
[----:B------:R-:W-:Y:S01]  /*33d0*/  LEA.HI.X.SX32 R203, R50, R23, 0x2, P6 ;  /* 0x0000001732cb7211 */ /* 0x000fe200030f16ff */
[----:B------:R-:W-:Y:S01]  /*33e0*/  IMAD R42, R42, UR7, RZ ;  /* 0x000000072a2a7c24 */ /* 0x000fe2000f8e02ff */
[----:B------:R-:W-:Y:S01]  /*33f0*/  LEA.HI.X.SX32 R227, R70, R75, 0x2, P5 ;  /* 0x0000004b46e37211 */ /* 0x000fe200028f16ff */
[----:B------:R-:W-:Y:S01]  /*3400*/  IMAD R37, R37, UR7, RZ ;  /* 0x0000000725257c24 */ /* 0x000fe2000f8e02ff */
[-C--:B------:R-:W-:Y:S01]  /*3410*/  LEA R154, P5, R52, R224.reuse, 0x2 ;  /* 0x000000e0349a7211 */ /* 0x080fe200078a10ff */
[----:B------:R-:W-:Y:S01]  /*3420*/  IMAD R38, R38, UR7, RZ ;  /* 0x0000000726267c24 */ /* 0x000fe2000f8e02ff */
[-C--:B------:R-:W-:Y:S01]  /*3430*/  LEA R172, P6, R46, R224.reuse, 0x2 ;  /* 0x000000e02eac7211 */ /* 0x080fe200078c10ff */
[----:B------:R-:W-:Y:S01]  /*3440*/  IMAD R39, R39, UR7, RZ ;  /* 0x0000000727277c24 */ /* 0x000fe2000f8e02ff */
[-C--:B------:R-:W-:Y:S01]  /*3450*/  LEA.HI.X.SX32 R155, R52, R23.reuse, 0x2, P5 ;  /* 0x00000017349b7211 */ /* 0x080fe200028f16ff */
[----:B------:R-:W-:Y:S01]  /*3460*/  IMAD R36, R36, UR7, RZ ;  /* 0x0000000724247c24 */ /* 0x000fe2000f8e02ff */
[-C--:B------:R-:W-:Y:S01]  /*3470*/  LEA R186, P5, R49, R224.reuse, 0x2 ;  /* 0x000000e031ba7211 */ /* 0x080fe200078a10ff */
[----:B------:R-:W-:Y:S01]  /*3480*/  IMAD R35, R35, UR7, RZ ;  /* 0x0000000723237c24 */ /* 0x000fe2000f8e02ff */
[-C--:B------:R-:W-:Y:S01]  /*3490*/  LEA.HI.X.SX32 R173, R46, R23.reuse, 0x2, P6 ;  /* 0x000000172ead7211 */ /* 0x080fe200030f16ff */
[----:B------:R-:W-:Y:S01]  /*34a0*/  IMAD R34, R34, UR7, RZ ;  /* 0x0000000722227c24 */ /* 0x000fe2000f8e02ff */
[-C--:B------:R-:W-:Y:S01]  /*34b0*/  LEA.HI.X.SX32 R187, R49, R23.reuse, 0x2, P5 ;  /* 0x0000001731bb7211 */ /* 0x080fe200028f16ff */
        /* <DEDUP_REMOVED lines=13> */
[CC--:B------:R-:W-:Y:S01]  /*3590*/  LEA R158, P5, R43.reuse, R224.reuse, 0x2 ;  /* 0x000000e02b9e7211 */ /* 0x0c0fe200078a10ff */
[----:B------:R-:W-:Y:S01]  /*35a0*/  USHF.L.U32 UR4, UR45, 0x15, URZ ;  /* 0x000000152d047899 */ /* 0x000fe200080006ff */
[-C--:B------:R-:W-:Y:S01]  /*35b0*/  LEA R174, P6, R44, R224.reuse, 0x2 ;  /* 0x000000e02cae7211 */ /* 0x080fe200078c10ff */
[----:B------:R-:W-:Y:S01]  /*35c0*/  IMAD R26, R26, UR7, RZ ;  /* 0x000000071a1a7c24 */ /* 0x000fe2000f8e02ff */
[-C--:B------:R-:W-:Y:S01]  /*35d0*/  LEA.HI.X.SX32 R159, R43, R23.reuse, 0x2, P5 ;  /* 0x000000172b9f7211 */ /* 0x080fe200028f16ff */
[----:B------:R-:W-:Y:S01]  /*35e0*/  IMAD R25, R25, UR7, RZ ;  /* 0x0000000719197c24 */ /* 0x000fe2000f8e02ff */
[CC--:B------:R-:W-:Y:S01]  /*35f0*/  LEA R190, P5, R45.reuse, R224.reuse, 0x2 ;  /* 0x000000e02dbe7211 */ /* 0x0c0fe200078a10ff */
[----:B------:R-:W-:Y:S01]  /*3600*/  ULOP3.LUT UR4, UR4, 0x600000, URZ, 0xc0, !UPT ;  /* 0x0060000004047892 */ /* 0x000fe2000f8ec0ff */
[-C--:B------:R-:W-:Y:S01]  /*3610*/  LEA.HI.X.SX32 R175, R44, R23.reuse, 0x2, P6 ;  /* 0x000000172caf7211 */ /* 0x080fe200030f16ff */
[----:B------:R-:W-:Y:S01]  /*3620*/  IMAD R24, R24, UR7, RZ ;  /* 0x0000000718187c24 */ /* 0x000fe2000f8e02ff */
[-C--:B------:R-:W-:Y:S01]  /*3630*/  LEA R206, P6, R40, R224.reuse, 0x2 ;  /* 0x000000e028ce7211 */ /* 0x080fe200078c10ff */
[----:B------:R-:W-:Y:S01]  /*3640*/  UIADD3 UR12, UPT, UPT, UR10, UR4, URZ ;  /* 0x000000040a0c7290 */ /* 0x000fe2000fffe0ff */
[-C--:B------:R-:W-:Y:S01]  /*3650*/  LEA.HI.X.SX32 R191, R45, R23.reuse, 0x2, P5 ;  /* 0x000000172dbf7211 */ /* 0x080fe200028f16ff */
[----:B------:R-:W-:Y:S01]  /*3660*/  IMAD R252, R252, UR7, RZ ;  /* 0x00000007fcfc7c24 */ /* 0x000fe2000f8e02ff */
[-C--:B------:R-:W-:Y:S01]  /*3670*/  LEA R160, P5, R41, R224.reuse, 0x2 ;  /* 0x000000e029a07211 */ /* 0x080fe200078a10ff */
[----:B------:R-:W-:Y:S01]  /*3680*/  IMAD R251, R251, UR7, RZ ;  /* 0x00000007fbfb7c24 */ /* 0x000fe2000f8e02ff */
[-C--:B------:R-:W-:Y:S01]  /*3690*/  LEA.HI.X.SX32 R207, R40, R23.reuse, 0x2, P6 ;  /* 0x0000001728cf7211 */ /* 0x080fe200030f16ff */
[----:B------:R-:W-:Y:S01]  /*36a0*/  STL [R1+0xcc], R52 ;  /* 0x0000cc3401007387 */ /* 0x000fe20000100800 */
[CC--:B------:R-:W-:Y:S01]  /*36b0*/  LEA R176, P6, R42.reuse, R224.reuse, 0x2 ;  /* 0x000000e02ab07211 */ /* 0x0c0fe200078c10ff */
[----:B------:R-:W-:Y:S01]  /*36c0*/  VOTEU.ALL UP1, P1 ;  /* 0x0000000000ff7886 */ /* 0x000fe20000820000 */
[-C--:B------:R-:W-:Y:S01]  /*36d0*/  LEA.HI.X.SX32 R161, R41, R23.reuse, 0x2, P5 ;  /* 0x0000001729a17211 */ /* 0x080fe200028f16ff */
[----:B------:R-:W-:Y:S01]  /*36e0*/  STTM.x64 tmem[UR12], RZ ;  /* 0x000000ff000079ed */ /* 0x000fe2000834000c */
[CC--:B------:R-:W-:Y:S01]  /*36f0*/  LEA R192, P5, R37.reuse, R224.reuse, 0x2 ;  /* 0x000000e025c07211 */ /* 0x0c0fe200078a10ff */
[----:B------:R-:W2:Y:S01]  /*3700*/  FENCE.VIEW.ASYNC.T ;  /* 0x00000000000073c6 */ /* 0x000ea20000000200 */
[-C--:B------:R-:W-:Y:S01]  /*3710*/  LEA.HI.X.SX32 R177, R42, R23.reuse, 0x2, P6 ;  /* 0x000000172ab17211 */ /* 0x080fe200030f16ff */
[----:B------:R-:W-:Y:S01]  /*3720*/  STL [R1+0xc8], R53 ;  /* 0x0000c83501007387 */ /* 0x000fe20000100800 */
[-C--:B------:R-:W-:Y:S01]  /*3730*/  LEA R208, P6, R38, R224.reuse, 0x2 ;  /* 0x000000e026d07211 */ /* 0x080fe200078c10ff */
[----:B------:R-:W-:Y:S01]  /*3740*/  UIADD3 UR8, UPT, UPT, UR11, 0x40000, URZ ;  /* 0x000400000b087890 */ /* 0x000fe2000fffe0ff */
[-C--:B------:R-:W-:Y:S01]  /*3750*/  LEA.HI.X.SX32 R193, R37, R23.reuse, 0x2, P5 ;  /* 0x0000001725c17211 */ /* 0x080fe200028f16ff */
[----:B------:R-:W-:Y:S01]  /*3760*/  STL [R1+0xc4], R49 ;  /* 0x0000c43101007387 */ /* 0x000fe20000100800 */
[CC--:B------:R-:W-:Y:S01]  /*3770*/  LEA R162, P5, R39.reuse, R224.reuse, 0x2 ;  /* 0x000000e027a27211 */ /* 0x0c0fe200078a10ff */
[----:B------:R-:W-:Y:S01]  /*3780*/  IMAD R217, R70, 0xf0, RZ ;  /* 0x000000f046d97824 */ /* 0x000fe200078e02ff */
[-C--:B------:R-:W-:Y:S01]  /*3790*/  LEA.HI.X.SX32 R209, R38, R23.reuse, 0x2, P6 ;  /* 0x0000001726d17211 */ /* 0x080fe200030f16ff */
[----:B------:R-:W-:Y:S01]  /*37a0*/  STL [R1+0xc0], R50 ;  /* 0x0000c03201007387 */ /* 0x000fe20000100800 */
[-C--:B------:R-:W-:Y:S01]  /*37b0*/  LEA R178, P6, R36, R224.reuse, 0x2 ;  /* 0x000000e024b27211 */ /* 0x080fe200078c10ff */
[C---:B------:R-:W-:Y:S01]  /*37c0*/  IMAD R219, R70.reuse, 0xf4, RZ ;  /* 0x000000f446db7824 */ /* 0x040fe200078e02ff */
[-C--:B------:R-:W-:Y:S01]  /*37d0*/  LEA.HI.X.SX32 R163, R39, R23.reuse, 0x2, P5 ;  /* 0x0000001727a37211 */ /* 0x080fe200028f16ff */
[----:B------:R-:W-:Y:S01]  /*37e0*/  STL [R1+0xbc], R51 ;  /* 0x0000bc3301007387 */ /* 0x000fe20000100800 */
[CC--:B------:R-:W-:Y:S01]  /*37f0*/  LEA R194, P5, R35.reuse, R224.reuse, 0x2 ;  /* 0x000000e023c27211 */ /* 0x0c0fe200078a10ff */
[----:B------:R-:W-:Y:S01]  /*3800*/  IMAD R221, R70, 0xf8, RZ ;  /* 0x000000f846dd7824 */ /* 0x000fe200078e02ff */
[-C--:B------:R-:W-:Y:S01]  /*3810*/  LEA.HI.X.SX32 R179, R36, R23.reuse, 0x2, P6 ;  /* 0x0000001724b37211 */ /* 0x080fe200030f16ff */
[----:B------:R-:W-:Y:S01]  /*3820*/  STL [R1+0xb8], R46 ;  /* 0x0000b82e01007387 */ /* 0x000fe20000100800 */
[-C--:B------:R-:W-:Y:S01]  /*3830*/  LEA R210, P6, R34, R224.reuse, 0x2 ;  /* 0x000000e022d27211 */ /* 0x080fe200078c10ff */
[----:B------:R-:W-:Y:S01]  /*3840*/  IMAD R223, R70, 0xfc, RZ ;  /* 0x000000fc46df7824 */ /* 0x000fe200078e02ff */
[-C--:B------:R-:W-:Y:S01]  /*3850*/  LEA.HI.X.SX32 R195, R35, R23.reuse, 0x2, P5 ;  /* 0x0000001723c37211 */ /* 0x080fe200028f16ff */
[----:B------:R-:W-:Y:S01]  /*3860*/  STL [R1+0xb4], R47 ;  /* 0x0000b42f01007387 */ /* 0x000fe20000100800 */
[-C--:B------:R-:W-:Y:S01]  /*3870*/  LEA R164, P5, R33, R224.reuse, 0x2 ;  /* 0x000000e021a47211 */ /* 0x080fe200078a10ff */
[----:B--2---:R-:W-:Y:S01]  /*3880*/  VOTEU.ALL UP2, P1 ;  /* 0x0000000000ff7886 */ /* 0x004fe20000840000 */
[-C--:B------:R-:W-:Y:S01]  /*3890*/  LEA.HI.X.SX32 R211, R34, R23.reuse, 0x2, P6 ;  /* 0x0000001722d37211 */ /* 0x080fe200030f16ff */
[----:B------:R-:W-:Y:S01]  /*38a0*/  STL [R1+0xb0], R48 ;  /* 0x0000b03001007387 */ /* 0x000fe20000100800 */
[CC--:B------:R-:W-:Y:S01]  /*38b0*/  LEA R180, P6, R32.reuse, R224.reuse, 0x2 ;  /* 0x000000e020b47211 */ /* 0x0c0fe200078c10ff */
[----:B------:R-:W-:Y:S01]  /*38c0*/  IMAD.SHL.U32 R71, R71, 0x40, RZ ;  /* 0x0000004047477824 */ /* 0x000fe200078e00ff */
[-C--:B------:R-:W-:Y:S01]  /*38d0*/  LEA.HI.X.SX32 R165, R33, R23.reuse, 0x2, P5 ;  /* 0x0000001721a57211 */ /* 0x080fe200028f16ff */
[----:B------:R-:W-:Y:S01]  /*38e0*/  STL [R1+0xac], R43 ;  /* 0x0000ac2b01007387 */ /* 0x000fe20000100800 */
[CC--:B------:R-:W-:Y:S01]  /*38f0*/  LEA R196, P5, R31.reuse, R224.reuse, 0x2 ;  /* 0x000000e01fc47211 */ /* 0x0c0fe200078a10ff */
[----:B------:R-:W2:Y:S01]  /*3900*/  LDCU UR7, c[0x0][0x3a0] ;  /* 0x00007400ff0777ac */ /* 0x000ea20008000800 */
[-C--:B------:R-:W-:Y:S01]  /*3910*/  LEA.HI.X.SX32 R181, R32, R23.reuse, 0x2, P6 ;  /* 0x0000001720b57211 */ /* 0x080fe200030f16ff */
[----:B------:R-:W-:Y:S01]  /*3920*/  STL [R1+0xa8], R44 ;  /* 0x0000a82c01007387 */ /* 0x000fe20000100800 */
[CC--:B------:R-:W-:Y:S01]  /*3930*/  LEA R212, P6, R30.reuse, R224.reuse, 0x2 ;  /* 0x000000e01ed47211 */ /* 0x0c0fe200078c10ff */
[----:B------:R-:W3:Y:S01]  /*3940*/  LDCU UR9, c[0x0][0x3a0] ;  /* 0x00007400ff0977ac */ /* 0x000ee20008000800 */
[-C--:B------:R-:W-:Y:S01]  /*3950*/  LEA.HI.X.SX32 R197, R31, R23.reuse, 0x2, P5 ;  /* 0x000000171fc57211 */ /* 0x080fe200028f16ff */
[----:B------:R-:W-:Y:S01]  /*3960*/  STL [R1+0xa4], R45 ;  /* 0x0000a42d01007387 */ /* 0x000fe20000100800 */
[CC--:B------:R-:W-:Y:S01]  /*3970*/  LEA R166, P5, R29.reuse, R224.reuse, 0x2 ;  /* 0x000000e01da67211 */ /* 0x0c0fe200078a10ff */
[----:B------:R-:W4:Y:S01]  /*3980*/  LDCU UR13, c[0x0][0x3a0] ;  /* 0x00007400ff0d77ac */ /* 0x000f220008000800 */
[-C--:B------:R-:W-:Y:S01]  /*3990*/  LEA.HI.X.SX32 R213, R30, R23.reuse, 0x2, P6 ;  /* 0x000000171ed57211 */ /* 0x080fe200030f16ff */
[----:B------:R-:W-:Y:S01]  /*39a0*/  STL [R1+0xa0], R40 ;  /* 0x0000a02801007387 */ /* 0x000fe20000100800 */
[CC--:B------:R-:W-:Y:S01]  /*39b0*/  LEA R182, P6, R28.reuse, R224.reuse, 0x2 ;  /* 0x000000e01cb67211 */ /* 0x0c0fe200078c10ff */
[----:B------:R-:W5:Y:S01]  /*39c0*/  LDCU UR16, c[0x0][0x3a0] ;  /* 0x00007400ff1077ac */ /* 0x000f620008000800 */
[-C--:B------:R-:W-:Y:S01]  /*39d0*/  LEA.HI.X.SX32 R167, R29, R23.reuse, 0x2, P5 ;  /* 0x000000171da77211 */ /* 0x080fe200028f16ff */
[----:B------:R-:W-:Y:S01]  /*39e0*/  STL [R1+0x9c], R41 ;  /* 0x00009c2901007387 */ /* 0x000fe20000100800 */
[CC--:B------:R-:W-:Y:S01]  /*39f0*/  LEA R198, P5, R27.reuse, R224.reuse, 0x2 ;  /* 0x000000e01bc67211 */ /* 0x0c0fe200078a10ff */
[----:B------:R-:W1:Y:S01]  /*3a00*/  LDCU UR17, c[0x0][0x3a0] ;  /* 0x00007400ff1177ac */ /* 0x000e620008000800 */
[-C--:B------:R-:W-:Y:S01]  /*3a10*/  LEA.HI.X.SX32 R183, R28, R23.reuse, 0x2, P6 ;  /* 0x000000171cb77211 */ /* 0x080fe200030f16ff */
[----:B------:R-:W-:Y:S01]  /*3a20*/  STL [R1+0x98], R42 ;  /* 0x0000982a01007387 */ /* 0x000fe20000100800 */
[CC--:B------:R-:W-:Y:S01]  /*3a30*/  LEA R214, P6, R26.reuse, R224.reuse, 0x2 ;  /* 0x000000e01ad67211 */ /* 0x0c0fe200078c10ff */
[----:B--2---:R-:W-:Y:S01]  /*3a40*/  UIADD3 UR7, UPT, UPT, UR7, -0x120, URZ ;  /* 0xfffffee007077890 */ /* 0x004fe2000fffe0ff */
[-C--:B------:R-:W-:Y:S01]  /*3a50*/  LEA.HI.X.SX32 R199, R27, R23.reuse, 0x2, P5 ;  /* 0x000000171bc77211 */ /* 0x080fe200028f16ff */
[----:B------:R-:W-:Y:S01]  /*3a60*/  STL [R1+0x94], R37 ;  /* 0x0000942501007387 */ /* 0x000fe20000100800 */
[CC--:B------:R-:W-:Y:S01]  /*3a70*/  LEA R168, P5, R25.reuse, R224.reuse, 0x2 ;  /* 0x000000e019a87211 */ /* 0x0c0fe200078a10ff */
[----:B------:R-:W-:Y:S01]  /*3a80*/  UISETP.GE.U32.AND UP3, UPT, UR7, 0x7ffffea1, UPT ;  /* 0x7ffffea10700788c */ /* 0x000fe2000bf66070 */
[-C--:B------:R-:W-:Y:S01]  /*3a90*/  LEA.HI.X.SX32 R215, R26, R23.reuse, 0x2, P6 ;  /* 0x000000171ad77211 */ /* 0x080fe200030f16ff */
[----:B------:R-:W-:Y:S01]  /*3aa0*/  STL [R1+0x90], R38 ;  /* 0x0000902601007387 */ /* 0x000fe20000100800 */
[-C--:B------:R-:W-:Y:S01]  /*3ab0*/  LEA R184, P6, R24, R224.reuse, 0x2 ;  /* 0x000000e018b87211 */ /* 0x080fe200078c10ff */
[----:B------:R-:W2:Y:S01]  /*3ac0*/  LDCU UR18, c[0x0][0x3a0] ;  /* 0x00007400ff1277ac */ /* 0x000ea20008000800 */
[-C--:B------:R-:W-:Y:S01]  /*3ad0*/  LEA.HI.X.SX32 R169, R25, R23.reuse, 0x2, P5 ;  /* 0x0000001719a97211 */ /* 0x080fe200028f16ff */
[----:B------:R-:W-:Y:S01]  /*3ae0*/  STL [R1+0x8c], R39 ;  /* 0x00008c2701007387 */ /* 0x000fe20000100800 */
[-C--:B------:R-:W-:Y:S01]  /*3af0*/  LEA R200, P5, R252, R224.reuse, 0x2 ;  /* 0x000000e0fcc87211 */ /* 0x080fe200078a10ff */
[----:B------:R-:W1:Y:S01]  /*3b00*/  LDCU UR19, c[0x0][0x3a0] ;  /* 0x00007400ff1377ac */ /* 0x000e620008000800 */
[-C--:B------:R-:W-:Y:S01]  /*3b10*/  LEA.HI.X.SX32 R185, R24, R23.reuse, 0x2, P6 ;  /* 0x0000001718b97211 */ /* 0x080fe200030f16ff */
[----:B------:R-:W-:Y:S01]  /*3b20*/  STL [R1+0x88], R36 ;  /* 0x0000882401007387 */ /* 0x000fe20000100800 */
[----:B------:R-:W-:Y:S01]  /*3b30*/  LEA R224, P6, R251, R224, 0x2 ;  /* 0x000000e0fbe07211 */ /* 0x000fe200078c10ff */
[----:B---3--:R-:W-:Y:S01]  /*3b40*/  UIADD3 UR9, UPT, UPT, UR9, -0x121, URZ ;  /* 0xfffffedf09097890 */ /* 0x008fe2000fffe0ff */
[-C--:B------:R-:W-:Y:S01]  /*3b50*/  LEA.HI.X.SX32 R201, R252, R23.reuse, 0x2, P5 ;  /* 0x00000017fcc97211 */ /* 0x080fe200028f16ff */
[----:B------:R-:W-:Y:S01]  /*3b60*/  STL [R1+0x84], R35 ;  /* 0x0000842301007387 */ /* 0x000fe20000100800 */
[-C--:B------:R-:W-:Y:S01]  /*3b70*/  IADD3 R132, P5, PT, R133, R74.reuse, RZ ;  /* 0x0000004a85847210 */ /* 0x080fe20007fbe0ff */
[----:B----4-:R-:W-:Y:S01]  /*3b80*/  UIADD3 UR13, UPT, UPT, UR13, -0x122, URZ ;  /* 0xfffffede0d0d7890 */ /* 0x010fe2000fffe0ff */
[----:B------:R-:W-:Y:S01]  /*3b90*/  LEA.HI.X.SX32 R225, R251, R23, 0x2, P6 ;  /* 0x00000017fbe17211 */ /* 0x000fe200030f16ff */
[----:B------:R-:W-:Y:S01]  /*3ba0*/  STL [R1+0x80], R34 ;  /* 0x0000802201007387 */ /* 0x000fe20000100800 */
[-C--:B------:R-:W-:Y:S01]  /*3bb0*/  IADD3 R134, P6, PT, R135, R74.reuse, RZ ;  /* 0x0000004a87867210 */ /* 0x080fe20007fde0ff */
[----:B------:R-:W-:Y:S01]  /*3bc0*/  VIADD R23, R22, 0xfffffffb ;  /* 0xfffffffb16177836 */ /* 0x000fe20000000000 */
[-C--:B------:R-:W-:Y:S01]  /*3bd0*/  LEA.HI.X.SX32 R133, R136, R75.reuse, 0x2, P5 ;  /* 0x0000004b88857211 */ /* 0x080fe200028f16ff */
[----:B------:R-:W-:Y:S01]  /*3be0*/  STL [R1+0x7c], R33 ;  /* 0x00007c2101007387 */ /* 0x000fe20000100800 */
[-C--:B------:R-:W-:Y:S01]  /*3bf0*/  IADD3 R136, P5, PT, R137, R74.reuse, RZ ;  /* 0x0000004a89887210 */ /* 0x080fe20007fbe0ff */
[----:B------:R-:W-:Y:S01]  /*3c00*/  UISETP.GE.U32.AND UP6, UPT, UR9, 0x7ffffea0, UPT ;  /* 0x7ffffea00900788c */ /* 0x000fe2000bfc6070 */
[-C--:B------:R-:W-:Y:S01]  /*3c10*/  LEA.HI.X.SX32 R135, R138, R75.reuse, 0x2, P6 ;  /* 0x0000004b8a877211 */ /* 0x080fe200030f16ff */
[----:B------:R-:W-:Y:S01]  /*3c20*/  STL [R1+0x78], R32 ;  /* 0x0000782001007387 */ /* 0x000fe20000100800 */
[-C--:B------:R-:W-:Y:S01]  /*3c30*/  IADD3 R138, P6, PT, R139, R74.reuse, RZ ;  /* 0x0000004a8b8a7210 */ /* 0x080fe20007fde0ff */
[----:B------:R-:W-:Y:S01]  /*3c40*/  UISETP.GE.U32.AND UP5, UPT, UR13, 0x7ffffe9f, UPT ;  /* 0x7ffffe9f0d00788c */ /* 0x000fe2000bfa6070 */
[-C--:B------:R-:W-:Y:S01]  /*3c50*/  LEA.HI.X.SX32 R137, R140, R75.reuse, 0x2, P5 ;  /* 0x0000004b8c897211 */ /* 0x080fe200028f16ff */
[----:B------:R-:W-:Y:S01]  /*3c60*/  STL [R1+0x74], R31 ;  /* 0x0000741f01007387 */ /* 0x000fe20000100800 */
[----:B------:R-:W-:Y:S01]  /*3c70*/  IADD3 R140, P5, PT, R141, R74, RZ ;  /* 0x0000004a8d8c7210 */ /* 0x000fe20007fbe0ff */
[----:B------:R-:W3:Y:S01]  /*3c80*/  LDCU UR20, c[0x0][0x3a0] ;  /* 0x00007400ff1477ac */ /* 0x000ee20008000800 */
[----:B------:R-:W-:Y:S01]  /*3c90*/  LEA.HI.X.SX32 R139, R142, R75, 0x2, P6 ;  /* 0x0000004b8e8b7211 */ /* 0x000fe200030f16ff */
[----:B------:R-:W-:Y:S01]  /*3ca0*/  STL [R1+0x70], R30 ;  /* 0x0000701e01007387 */ /* 0x000fe20000100800 */
[----:B------:R-:W-:-:S04]  /*3cb0*/  @!UP1 UIADD3 UR14, UPT, UPT, -UR6, 0x100000, URZ ;  /* 0x00100000060e9890 */ /* 0x000fc8000fffe1ff */
[----:B------:R-:W-:Y:S02]  /*3cc0*/  @!UP1 USHF.L.U32 UR15, UR14, 0xb, URZ ;  /* 0x0000000b0e0f9899 */ /* 0x000fe400080006ff */
[----:B------:R-:W-:Y:S01]  /*3cd0*/  @!UP1 USHF.L.U32 UR14, UR14, 0x1, URZ ;  /* 0x000000010e0e9899 */ /* 0x000fe200080006ff */
[----:B------:R-:W4:Y:S01]  /*3ce0*/  LDCU UR21, c[0x0][0x3a0] ;  /* 0x00007400ff1577ac */ /* 0x000f220008000800 */
[-C--:B------:R-:W-:Y:S01]  /*3cf0*/  IADD3 R142, P6, PT, R143, R74.reuse, RZ ;  /* 0x0000004a8f8e7210 */ /* 0x080fe20007fde0ff */
[----:B------:R-:W-:Y:S01]  /*3d00*/  STL [R1+0x6c], R29 ;  /* 0x00006c1d01007387 */ /* 0x000fe20000100800 */
[-C--:B------:R-:W-:Y:S01]  /*3d10*/  LEA.HI.X.SX32 R141, R144, R75.reuse, 0x2, P5 ;  /* 0x0000004b908d7211 */ /* 0x080fe200028f16ff */
[----:B------:R-:W1:Y:S01]  /*3d20*/  LDCU UR22, c[0x0][0x3a0] ;  /* 0x00007400ff1677ac */ /* 0x000e620008000800 */
[-C--:B------:R-:W-:Y:S01]  /*3d30*/  IADD3 R144, P5, PT, R145, R74.reuse, RZ ;  /* 0x0000004a91907210 */ /* 0x080fe20007fbe0ff */
[----:B------:R-:W-:Y:S01]  /*3d40*/  STL [R1+0x68], R28 ;  /* 0x0000681c01007387 */ /* 0x000fe20000100800 */
[----:B------:R-:W-:Y:S01]  /*3d50*/  LEA.HI.X.SX32 R143, R68, R75, 0x2, P6 ;  /* 0x0000004b448f7211 */ /* 0x000fe200030f16ff */
[----:B------:R-:W-:Y:S01]  /*3d60*/  IMAD.SHL.U32 R68, R70, 0x40, RZ ;  /* 0x0000004046447824 */ /* 0x000fe200078e00ff */
[----:B------:R-:W-:Y:S01]  /*3d70*/  IADD3 R146, P6, PT, R147, R74, RZ ;  /* 0x0000004a93927210 */ /* 0x000fe20007fde0ff */
[----:B------:R-:W-:Y:S01]  /*3d80*/  STL [R1+0x64], R27 ;  /* 0x0000641b01007387 */ /* 0x000fe20000100800 */
[----:B------:R-:W-:-:S04]  /*3d90*/  @!UP1 UIADD3 UR4, UPT, UPT, -UR6, 0x100000, URZ ;  /* 0x0010000006049890 */ /* 0x000fc8000fffe1ff */
[----:B------:R-:W-:Y:S02]  /*3da0*/  @!UP1 USHF.L.U32 UR5, UR4, 0xb, URZ ;  /* 0x0000000b04059899 */ /* 0x000fe400080006ff */
[----:B------:R-:W-:Y:S01]  /*3db0*/  @!UP1 USHF.L.U32 UR4, UR4, 0x1, URZ ;  /* 0x0000000104049899 */ /* 0x000fe200080006ff */
[----:B------:R-:W-:Y:S01]  /*3dc0*/  VOTEU.ALL UP1, P1 ;  /* 0x0000000000ff7886 */ /* 0x000fe20000820000 */
[-C--:B------:R-:W-:Y:S01]  /*3dd0*/  LEA.HI.X.SX32 R145, R66, R75.reuse, 0x2, P5 ;  /* 0x0000004b42917211 */ /* 0x080fe200028f16ff */
[----:B------:R-:W-:Y:S01]  /*3de0*/  BAR.SYNC.DEFER_BLOCKING 0x0 ;  /* 0x0000000000007b1d */ /* 0x000fe20000010000 */
[-C--:B------:R-:W-:Y:S01]  /*3df0*/  IADD3 R148, P5, PT, R149, R74.reuse, RZ ;  /* 0x0000004a95947210 */ /* 0x080fe20007fbe0ff */
[----:B-----5:R-:W-:Y:S01]  /*3e00*/  UIADD3 UR16, UPT, UPT, UR16, -0x125, URZ ;  /* 0xfffffedb10107890 */ /* 0x020fe2000fffe0ff */
[-C--:B------:R-:W-:Y:S01]  /*3e10*/  LEA.HI.X.SX32 R147, R64, R75.reuse, 0x2, P6 ;  /* 0x0000004b40937211 */ /* 0x080fe200030f16ff */
[----:B-1----:R-:W-:Y:S01]  /*3e20*/  UIADD3 UR17, UPT, UPT, UR17, -0x126, URZ ;  /* 0xfffffeda11117890 */ /* 0x002fe2000fffe0ff */
[-C--:B------:R-:W-:Y:S01]  /*3e30*/  IADD3 R150, P6, PT, R151, R74.reuse, RZ ;  /* 0x0000004a97967210 */ /* 0x080fe20007fde0ff */
[----:B------:R-:W1:Y:S01]  /*3e40*/  LDCU UR23, c[0x0][0x3a0] ;  /* 0x00007400ff1777ac */ /* 0x000e620008000800 */
[-C--:B------:R-:W-:Y:S01]  /*3e50*/  LEA.HI.X.SX32 R149, R62, R75.reuse, 0x2, P5 ;  /* 0x0000004b3e957211 */ /* 0x080fe200028f16ff */
[----:B------:R5:W-:Y:S01]  /*3e60*/  STL [R1+0x60], R26 ;  /* 0x0000601a01007387 */ /* 0x000be20000100800 */
[-C--:B------:R-:W-:Y:S01]  /*3e70*/  IADD3 R152, P5, PT, R153, R74.reuse, RZ ;  /* 0x0000004a99987210 */ /* 0x080fe20007fbe0ff */
[----:B--2---:R-:W-:Y:S01]  /*3e80*/  UIADD3 UR18, UPT, UPT, UR18, -0x127, URZ ;  /* 0xfffffed912127890 */ /* 0x004fe2000fffe0ff */
[-C--:B------:R-:W-:Y:S01]  /*3e90*/  LEA.HI.X.SX32 R151, R60, R75.reuse, 0x2, P6 ;  /* 0x0000004b3c977211 */ /* 0x080fe200030f16ff */
[----:B------:R-:W-:Y:S01]  /*3ea0*/  STL [R1+0x5c], R25 ;  /* 0x00005c1901007387 */ /* 0x000fe20000100800 */
[-C--:B------:R-:W-:Y:S01]  /*3eb0*/  IADD3 R216, P6, PT, R217, R74.reuse, RZ ;  /* 0x0000004ad9d87210 */ /* 0x080fe20007fde0ff */
[----:B------:R-:W-:Y:S01]  /*3ec0*/  UIADD3 UR19, UPT, UPT, UR19, -0x128, URZ ;  /* 0xfffffed813137890 */ /* 0x000fe2000fffe0ff */
[-C--:B------:R-:W-:Y:S01]  /*3ed0*/  LEA.HI.X.SX32 R153, R58, R75.reuse, 0x2, P5 ;  /* 0x0000004b3a997211 */ /* 0x080fe200028f16ff */
[----:B------:R2:W-:Y:S01]  /*3ee0*/  STL [R1+0x58], R24 ;  /* 0x0000581801007387 */ /* 0x0005e20000100800 */
[----:B------:R-:W-:Y:S01]  /*3ef0*/  IADD3 R218, P5, PT, R219, R74, RZ ;  /* 0x0000004adbda7210 */ /* 0x000fe20007fbe0ff */
[----:B-----5:R-:W-:Y:S01]  /*3f00*/  VIADD R26, R3, UR11 ;  /* 0x0000000b031a7c36 */ /* 0x020fe20008000000 */
[----:B------:R-:W-:Y:S01]  /*3f10*/  LEA.HI.X.SX32 R217, R56, R75, 0x2, P6 ;  /* 0x0000004b38d97211 */ /* 0x000fe200030f16ff */
[----:B------:R-:W5:Y:S01]  /*3f20*/  S2R R54, SR_TID.X ;  /* 0x0000000000367919 */ /* 0x000f620000002100 */
[----:B------:R-:W-:Y:S01]  /*3f30*/  ISETP.GE.U32.AND P6, PT, R23, 0x7fffffbc, PT ;  /* 0x7fffffbc1700780c */ /* 0x000fe20003fc6070 */
[----:B------:R-:W-:Y:S01]  /*3f40*/  IMAD R23, R70, 0x3e, RZ ;  /* 0x0000003e46177824 */ /* 0x000fe200078e02ff */
[----:B------:R-:W-:Y:S01]  /*3f50*/  LEA R249, R2, UR11, 0x8 ;  /* 0x0000000b02f97c11 */ /* 0x000fe2000f8e40ff */
[----:B------:R-:W1:Y:S02]  /*3f60*/  FENCE.VIEW.ASYNC.S ;  /* 0x00000000000073c6 */ /* 0x000e640000000000 */
[----:B-1----:R1:W1:Y:S02]  /*3f70*/  @!UP1 SYNCS.EXCH.64 URZ, [UR8], UR14 ;  /* 0x0000000e08ff95b2 */ /* 0x0022640008000100 */
[----:B-1----:R-:W-:Y:S01]  /*3f80*/  BAR.SYNC.DEFER_BLOCKING 0x0 ;  /* 0x0000000000007b1d */ /* 0x002fe20000010000 */
[----:B--2---:R-:W-:Y:S01]  /*3f90*/  IMAD R24, R70, 0x3d, RZ ;  /* 0x0000003d46187824 */ /* 0x004fe200078e02ff */
[----:B------:R-:W-:Y:S01]  /*3fa0*/  LOP3.LUT R27, R3, 0x20, RZ, 0x3c, !PT ;  /* 0x00000020031b7812 */ /* 0x000fe200078e3cff */
[----:B------:R-:W-:Y:S01]  /*3fb0*/  VIADD R25, R22, 0x3f ;  /* 0x0000003f16197836 */ /* 0x000fe20000000000 */
[----:B---3--:R-:W-:-:S02]  /*3fc0*/  UIADD3 UR20, UPT, UPT, UR20, -0x129, URZ ;  /* 0xfffffed714147890 */ /* 0x008fc4000fffe0ff */
[-C--:B------:R-:W-:Y:S01]  /*3fd0*/  LEA.HI.X.SX32 R219, R24, R75.reuse, 0x2, P5 ;  /* 0x0000004b18db7211 */ /* 0x080fe200028f16ff */
[----:B------:R-:W-:Y:S01]  /*3fe0*/  VIADD R247, R27, UR11 ;  /* 0x0000000b1bf77c36 */ /* 0x000fe20008000000 */
[-C--:B------:R-:W-:Y:S01]  /*3ff0*/  IADD3 R220, P5, PT, R221, R74.reuse, RZ ;  /* 0x0000004adddc7210 */ /* 0x080fe20007fbe0ff */
[----:B------:R1:W-:Y:S01]  /*4000*/  STL [R1+0xe4], R24 ;  /* 0x0000e41801007387 */ /* 0x0003e20000100800 */
[----:B------:R-:W2:Y:S02]  /*4010*/  LDCU UR24, c[0x0][0x3a0] ;  /* 0x00007400ff1877ac */ /* 0x000ea40008000800 */
[----:B------:R-:W-:Y:S01]  /*4020*/  LEA.HI.X.SX32 R221, R23, R75, 0x2, P5 ;  /* 0x0000004b17dd7211 */ /* 0x000fe200028f16ff */
[----:B------:R3:W-:Y:S01]  /*4030*/  STL [R1+0xe0], R23 ;  /* 0x0000e01701007387 */ /* 0x0007e20000100800 */
[----:B------:R-:W-:Y:S01]  /*4040*/  IADD3 R222, P5, PT, R223, R74, RZ ;  /* 0x0000004adfde7210 */ /* 0x000fe20007fbe0ff */
[----:B------:R-:W2:Y:S01]  /*4050*/  LDC R27, c[0x0][0x3a0] ;  /* 0x0000e800ff1b7b82 */ /* 0x000ea20000000800 */
[----:B------:R-:W4:Y:S01]  /*4060*/  LDCU UR14, c[0x0][0x3a0] ;  /* 0x00007400ff0e77ac */ /* 0x000f220008000800 */
[----:B-1----:R-:W-:Y:S01]  /*4070*/  IMAD R24, R70, 0x3f, RZ ;  /* 0x0000003f46187824 */ /* 0x002fe200078e02ff */
[----:B------:R-:W1:Y:S01]  /*4080*/  LDCU UR15, c[0x0][0x3a0] ;  /* 0x00007400ff0f77ac */ /* 0x000e620008000800 */
[----:B---3--:R-:W-:-:S03]  /*4090*/  VIADD R23, R22, 0xfffffffa ;  /* 0xfffffffa16177836 */ /* 0x008fc60000000000 */
[----:B------:R-:W-:Y:S01]  /*40a0*/  LEA.HI.X.SX32 R223, R24, R75, 0x2, P5 ;  /* 0x0000004b18df7211 */ /* 0x000fe200028f16ff */
[----:B------:R3:W1:Y:S02]  /*40b0*/  @!UP2 SYNCS.EXCH.64 URZ, [UR11+0x40008], UR4 ;  /* 0x040008040bffa5b2 */ /* 0x0006640008000100 */
[----:B------:R-:W-:Y:S01]  /*40c0*/  @!PT LDS RZ, [RZ] ;  /* 0x00000000fffff984 */ /* 0x000fe20000000800 */
[----:B------:R-:W-:Y:S01]  /*40d0*/  @!PT LDS RZ, [RZ] ;  /* 0x00000000fffff984 */ /* 0x000fe20000000800 */
[----:B------:R-:W-:Y:S01]  /*40e0*/  @!PT LDS RZ, [RZ] ;  /* 0x00000000fffff984 */ /* 0x000fe20000000800 */
[----:B-1----:R1:W-:Y:S01]  /*40f0*/  LDGSTS.E [R249], desc[UR26][R74.64], !P2 ;  /* 0x000000004af97fae */ /* 0x0023e2000d1a101a */
[----:B-----5:R-:W-:Y:S01]  /*4100*/  LOP3.LUT R54, R54, 0x3f, RZ, 0xc0, !PT ;  /* 0x0000003f36367812 */ /* 0x020fe200078ec0ff */
[C---:B------:R-:W-:Y:S01]  /*4110*/  VIADD R24, R22.reuse, 0xffffffc0 ;  /* 0xffffffc016187836 */ /* 0x040fe20000000000 */
[----:B------:R-:W-:Y:S01]  /*4120*/  ISETP.GE.U32.AND P5, PT, R23, 0x7fffffbb, PT ;  /* 0x7fffffbb1700780c */ /* 0x000fe20003fa6070 */
[C---:B------:R-:W-:Y:S01]  /*4130*/  VIADD R23, R22.reuse, 0xfffffff9 ;  /* 0xfffffff916177836 */ /* 0x040fe20000000000 */
[----:B------:R5:W-:Y:S01]  /*4140*/  LDGSTS.E [R249+0x4], desc[UR26][R226.64], !P3 ;  /* 0x00004000e2f97fae */ /* 0x000be2000d9a101a */
[----:B------:R-:W2:Y:S03]  /*4150*/  LDCU UR25, c[0x0][0x3a0] ;  /* 0x00007400ff1977ac */ /* 0x000ea60008000800 */
[----:B------:R-:W-:Y:S01]  /*4160*/  ISETP.GE.U32.AND P2, PT, R23, 0x7fffffba, PT ;  /* 0x7fffffba1700780c */ /* 0x000fe20003f46070 */
[----:B------:R-:W-:Y:S01]  /*4170*/  VIADD R23, R22, 0xfffffff8 ;  /* 0xfffffff816177836 */ /* 0x000fe20000000000 */
[----:B------:R4:W-:Y:S01]  /*4180*/  LDGSTS.E [R249+0x8], desc[UR26][R228.64], !P4 ;  /* 0x00008000e4f97fae */ /* 0x0009e2000e1a101a */
[----:B-1----:R-:W-:Y:S01]  /*4190*/  IMAD.WIDE R74, R68, 0x4, R74 ;  /* 0x00000004444a7825 */ /* 0x002fe200078e024a */
[----:B---3--:R-:W1:Y:S02]  /*41a0*/  LDCU UR4, c[0x0][0x3a0] ;  /* 0x00007400ff0477ac */ /* 0x008e640008000800 */
[----:B------:R-:W-:Y:S01]  /*41b0*/  ISETP.GE.U32.AND P3, PT, R23, 0x7fffffb9, PT ;  /* 0x7fffffb91700780c */ /* 0x000fe20003f66070 */
[----:B------:R-:W-:Y:S01]  /*41c0*/  VIADD R23, R22, 0xfffffff7 ;  /* 0xfffffff716177836 */ /* 0x000fe20000000000 */
[----:B------:R3:W-:Y:S01]  /*41d0*/  LDGSTS.E [R249+0xc], desc[UR26][R230.64], !P0 ;  /* 0x0000c000e6f97fae */ /* 0x0007e2000c1a101a */
[----:B-----5:R-:W-:Y:S01]  /*41e0*/  IMAD.WIDE R226, R68, 0x4, R226 ;  /* 0x0000000444e27825 */ /* 0x020fe200078e02e2 */
[----:B------:R-:W5:Y:S02]  /*41f0*/  LDCU UR5, c[0x0][0x3a0] ;  /* 0x00007400ff0577ac */ /* 0x000f640008000800 */
[----:B------:R-:W-:Y:S01]  /*4200*/  ISETP.GE.U32.AND P4, PT, R23, 0x7fffffb8, PT ;  /* 0x7fffffb81700780c */ /* 0x000fe20003f86070 */
[----:B------:R-:W-:Y:S01]  /*4210*/  VIADD R23, R22, 0xfffffff6 ;  /* 0xfffffff616177836 */ /* 0x000fe20000000000 */
[----:B------:R2:W-:Y:S01]  /*4220*/  LDGSTS.E [R249+0x10], desc[UR26][R232.64], !P6 ;  /* 0x00010000e8f97fae */ /* 0x0005e2000f1a101a */
[----:B----4-:R-:W-:Y:S01]  /*4230*/  IMAD.WIDE R228, R68, 0x4, R228 ;  /* 0x0000000444e47825 */ /* 0x010fe200078e02e4 */
[----:B------:R-:W-:-:S02]  /*4240*/  UIADD3 UR14, UPT, UPT, UR14, -0x123, URZ ;  /* 0xfffffedd0e0e7890 */ /* 0x000fc4000fffe0ff */
[----:B------:R-:W-:Y:S01]  /*4250*/  ISETP.GE.U32.AND P0, PT, R23, 0x7fffffb7, PT ;  /* 0x7fffffb71700780c */ /* 0x000fe20003f06070 */
[----:B------:R-:W-:Y:S01]  /*4260*/  VIADD R23, R22, 0xfffffff5 ;  /* 0xfffffff516177836 */ /* 0x000fe20000000000 */
[----:B------:R4:W-:Y:S01]  /*4270*/  LDGSTS.E [R249+0x14], desc[UR26][R234.64], !P5 ;  /* 0x00014000eaf97fae */ /* 0x0009e2000e9a101a */
[----:B---3--:R-:W-:Y:S01]  /*4280*/  IMAD.WIDE R230, R68, 0x4, R230 ;  /* 0x0000000444e67825 */ /* 0x008fe200078e02e6 */
[----:B-1----:R-:W-:Y:S02]  /*4290*/  UIADD3 UR4, UPT, UPT, UR4, -0x100, URZ ;  /* 0xffffff0004047890 */ /* 0x002fe4000fffe0ff */
[----:B------:R-:W-:Y:S01]  /*42a0*/  ISETP.GE.U32.AND P6, PT, R23, 0x7fffffb6, PT ;  /* 0x7fffffb61700780c */ /* 0x000fe20003fc6070 */
[----:B------:R-:W-:Y:S01]  /*42b0*/  VIADD R23, R22, 0xfffffff4 ;  /* 0xfffffff416177836 */ /* 0x000fe20000000000 */
[----:B------:R1:W-:Y:S01]  /*42c0*/  LDGSTS.E [R249+0x18], desc[UR26][R236.64], !P2 ;  /* 0x00018000ecf97fae */ /* 0x0003e2000d1a101a */
[----:B--2---:R-:W-:Y:S01]  /*42d0*/  IMAD.WIDE R232, R68, 0x4, R232 ;  /* 0x0000000444e87825 */ /* 0x004fe200078e02e8 */
[----:B------:R-:W-:-:S02]  /*42e0*/  UISETP.GE.U32.AND UP1, UPT, UR4, 0x7ffffec1, UPT ;  /* 0x7ffffec10400788c */ /* 0x000fc4000bf26070 */
[----:B------:R-:W-:Y:S01]  /*42f0*/  ISETP.GE.U32.AND P5, PT, R23, 0x7fffffb5, PT ;  /* 0x7fffffb51700780c */ /* 0x000fe20003fa6070 */
[----:B------:R-:W-:Y:S01]  /*4300*/  VIADD R23, R22, 0xfffffff3 ;  /* 0xfffffff316177836 */ /* 0x000fe20000000000 */
[----:B------:R2:W-:Y:S01]  /*4310*/  LDGSTS.E [R249+0x1c], desc[UR26][R238.64], !P3 ;  /* 0x0001c000eef97fae */ /* 0x0005e2000d9a101a */
[----:B----4-:R-:W-:Y:S01]  /*4320*/  IMAD.WIDE R234, R68, 0x4, R234 ;  /* 0x0000000444ea7825 */ /* 0x010fe200078e02ea */
[----:B-----5:R-:W-:Y:S02]  /*4330*/  UIADD3 UR5, UPT, UPT, UR5, -0x11f, URZ ;  /* 0xfffffee105057890 */ /* 0x020fe4000fffe0ff */
[----:B------:R-:W-:Y:S01]  /*4340*/  ISETP.GE.U32.AND P2, PT, R23, 0x7fffffb4, PT ;  /* 0x7fffffb41700780c */ /* 0x000fe20003f46070 */
[----:B------:R-:W-:Y:S01]  /*4350*/  VIADD R23, R22, 0xfffffff2 ;  /* 0xfffffff216177836 */ /* 0x000fe20000000000 */
[----:B------:R3:W-:Y:S01]  /*4360*/  LDGSTS.E [R249+0x20], desc[UR26][R240.64], !P4 ;  /* 0x00020000f0f97fae */ /* 0x0007e2000e1a101a */
[----:B-1----:R-:W-:Y:S01]  /*4370*/  IMAD.WIDE R236, R68, 0x4, R236 ;  /* 0x0000000444ec7825 */ /* 0x002fe200078e02ec */
[----:B------:R-:W-:-:S02]  /*4380*/  UISETP.GE.U32.AND UP4, UPT, UR5, 0x7ffffea2, UPT ;  /* 0x7ffffea20500788c */ /* 0x000fc4000bf86070 */
[----:B------:R-:W-:Y:S01]  /*4390*/  ISETP.GE.U32.AND P3, PT, R23, 0x7fffffb3, PT ;  /* 0x7fffffb31700780c */ /* 0x000fe20003f66070 */
[----:B------:R-:W-:Y:S01]  /*43a0*/  VIADD R23, R22, 0xfffffff1 ;  /* 0xfffffff116177836 */ /* 0x000fe20000000000 */
[----:B------:R1:W-:Y:S01]  /*43b0*/  LDGSTS.E [R249+0x24], desc[UR26][R242.64], !P0 ;  /* 0x00024000f2f97fae */ /* 0x0003e2000c1a101a */
[----:B--2---:R-:W-:Y:S01]  /*43c0*/  IMAD.WIDE R238, R68, 0x4, R238 ;  /* 0x0000000444ee7825 */ /* 0x004fe200078e02ee */
[----:B------:R-:W-:Y:S02]  /*43d0*/  UIADD3 UR15, UPT, UPT, UR15, -0x124, URZ ;  /* 0xfffffedc0f0f7890 */ /* 0x000fe4000fffe0ff */
[----:B------:R-:W-:Y:S01]  /*43e0*/  ISETP.GE.U32.AND P4, PT, R23, 0x7fffffb2, PT ;  /* 0x7fffffb21700780c */ /* 0x000fe20003f86070 */
[----:B------:R-:W-:Y:S01]  /*43f0*/  VIADD R23, R22, 0xfffffff0 ;  /* 0xfffffff016177836 */ /* 0x000fe20000000000 */
[----:B------:R2:W-:Y:S01]  /*4400*/  LDGSTS.E [R249+0x28], desc[UR26][R244.64], !P6 ;  /* 0x00028000f4f97fae */ /* 0x0005e2000f1a101a */
[----:B---3--:R-:W-:Y:S01]  /*4410*/  IMAD.WIDE R240, R68, 0x4, R240 ;  /* 0x0000000444f07825 */ /* 0x008fe200078e02f0 */
[----:B------:R-:W-:-:S02]  /*4420*/  UISETP.GE.U32.AND UP2, UPT, UR14, 0x7ffffe9e, UPT ;  /* 0x7ffffe9e0e00788c */ /* 0x000fc4000bf46070 */
[----:B------:R-:W-:Y:S01]  /*4430*/  ISETP.GE.U32.AND P0, PT, R23, 0x7fffffb1, PT ;  /* 0x7fffffb11700780c */ /* 0x000fe20003f06070 */
[----:B------:R-:W-:Y:S01]  /*4440*/  VIADD R23, R22, 0xffffffef ;  /* 0xffffffef16177836 */ /* 0x000fe20000000000 */
[----:B------:R3:W-:Y:S01]  /*4450*/  LDGSTS.E [R249+0x2c], desc[UR26][R20.64], !P5 ;  /* 0x0002c00014f97fae */ /* 0x0007e2000e9a101a */
[----:B-1----:R-:W-:Y:S01]  /*4460*/  IMAD.WIDE R242, R68, 0x4, R242 ;  /* 0x0000000444f27825 */ /* 0x002fe200078e02f2 */
[----:B------:R-:W1:Y:S02]  /*4470*/  LDCU UR28, c[0x0][0x3a0] ;  /* 0x00007400ff1c77ac */ /* 0x000e640008000800 */
[----:B------:R-:W-:Y:S01]  /*4480*/  ISETP.GE.U32.AND P6, PT, R23, 0x7fffffb0, PT ;  /* 0x7fffffb01700780c */ /* 0x000fe20003fc6070 */
[----:B------:R-:W-:Y:S01]  /*4490*/  VIADD R23, R22, 0xffffffee ;  /* 0xffffffee16177836 */ /* 0x000fe20000000000 */
[----:B------:R4:W-:Y:S01]  /*44a0*/  LDGSTS.E [R249+0x30], desc[UR26][R18.64], !P2 ;  /* 0x0003000012f97fae */ /* 0x0009e2000d1a101a */
[----:B--2---:R-:W-:Y:S01]  /*44b0*/  IMAD.WIDE R244, R68, 0x4, R244 ;  /* 0x0000000444f47825 */ /* 0x004fe200078e02f4 */
[----:B------:R-:W2:Y:S02]  /*44c0*/  LDCU UR29, c[0x0][0x3a0] ;  /* 0x00007400ff1d77ac */ /* 0x000ea40008000800 */
[----:B------:R-:W-:Y:S01]  /*44d0*/  ISETP.GE.U32.AND P5, PT, R23, 0x7fffffaf, PT ;  /* 0x7fffffaf1700780c */ /* 0x000fe20003fa6070 */
[----:B------:R-:W-:Y:S01]  /*44e0*/  VIADD R23, R22, 0xffffffed ;  /* 0xffffffed16177836 */ /* 0x000fe20000000000 */
[----:B------:R5:W-:Y:S01]  /*44f0*/  LDGSTS.E [R249+0x34], desc[UR26][R16.64], !P3 ;  /* 0x0003400010f97fae */ /* 0x000be2000d9a101a */
[----:B---3--:R-:W-:Y:S01]  /*4500*/  IMAD.WIDE R20, R68, 0x4, R20 ;  /* 0x0000000444147825 */ /* 0x008fe200078e0214 */
[----:B------:R-:W-:-:S02]  /*4510*/  UIADD3 UR21, UPT, UPT, UR21, -0x12a, URZ ;  /* 0xfffffed615157890 */ /* 0x000fc4000fffe0ff */
[----:B------:R-:W-:Y:S01]  /*4520*/  ISETP.GE.U32.AND P2, PT, R23, 0x7fffffae, PT ;  /* 0x7fffffae1700780c */ /* 0x000fe20003f46070 */
[----:B------:R-:W-:Y:S01]  /*4530*/  VIADD R23, R22, 0xffffffec ;  /* 0xffffffec16177836 */ /* 0x000fe20000000000 */
[----:B------:R3:W-:Y:S01]  /*4540*/  LDGSTS.E [R249+0x38], desc[UR26][R14.64], !P4 ;  /* 0x000380000ef97fae */ /* 0x0007e2000e1a101a */
[----:B----4-:R-:W-:Y:S01]  /*4550*/  IMAD.WIDE R18, R68, 0x4, R18 ;  /* 0x0000000444127825 */ /* 0x010fe200078e0212 */
[----:B------:R-:W-:Y:S02]  /*4560*/  UIADD3 UR22, UPT, UPT, UR22, -0x12b, URZ ;  /* 0xfffffed516167890 */ /* 0x000fe4000fffe0ff */
[----:B------:R-:W-:Y:S01]  /*4570*/  ISETP.GE.U32.AND P3, PT, R23, 0x7fffffad, PT ;  /* 0x7fffffad1700780c */ /* 0x000fe20003f66070 */
[----:B------:R-:W-:Y:S01]  /*4580*/  VIADD R23, R22, 0xffffffeb ;  /* 0xffffffeb16177836 */ /* 0x000fe20000000000 */
[----:B------:R4:W-:Y:S01]  /*4590*/  LDGSTS.E [R249+0x3c], desc[UR26][R12.64], !P0 ;  /* 0x0003c0000cf97fae */ /* 0x0009e2000c1a101a */
[----:B-----5:R-:W-:Y:S01]  /*45a0*/  IMAD.WIDE R16, R68, 0x4, R16 ;  /* 0x0000000444107825 */ /* 0x020fe200078e0210 */
[----:B------:R-:W-:-:S02]  /*45b0*/  UIADD3 UR23, UPT, UPT, UR23, -0x12c, URZ ;  /* 0xfffffed417177890 */ /* 0x000fc4000fffe0ff */
[----:B------:R-:W-:Y:S01]  /*45c0*/  ISETP.GE.U32.AND P4, PT, R23, 0x7fffffac, PT ;  /* 0x7fffffac1700780c */ /* 0x000fe20003f86070 */
[----:B------:R-:W-:Y:S01]  /*45d0*/  VIADD R23, R22, 0xffffffea ;  /* 0xffffffea16177836 */ /* 0x000fe20000000000 */
[----:B------:R5:W-:Y:S01]  /*45e0*/  LDGSTS.E [R249+0x40], desc[UR26][R10.64], !P6 ;  /* 0x000400000af97fae */ /* 0x000be2000f1a101a */
[----:B---3--:R-:W-:Y:S01]  /*45f0*/  IMAD.WIDE R14, R68, 0x4, R14 ;  /* 0x00000004440e7825 */ /* 0x008fe200078e020e */
[----:B------:R-:W3:Y:S02]  /*4600*/  LDCU UR30, c[0x0][0x3a0] ;  /* 0x00007400ff1e77ac */ /* 0x000ee40008000800 */
[----:B------:R-:W-:Y:S01]  /*4610*/  ISETP.GE.U32.AND P0, PT, R23, 0x7fffffab, PT ;  /* 0x7fffffab1700780c */ /* 0x000fe20003f06070 */
[----:B------:R-:W-:Y:S01]  /*4620*/  VIADD R23, R22, 0xffffffe9 ;  /* 0xffffffe916177836 */ /* 0x000fe20000000000 */
[----:B------:R1:W-:Y:S01]  /*4630*/  LDGSTS.E [R249+0x44], desc[UR26][R8.64], !P5 ;  /* 0x0004400008f97fae */ /* 0x0003e2000e9a101a */
[----:B----4-:R-:W-:Y:S01]  /*4640*/  IMAD.WIDE R12, R68, 0x4, R12 ;  /* 0x00000004440c7825 */ /* 0x010fe200078e020c */
[----:B------:R-:W4:Y:S02]  /*4650*/  LDCU UR31, c[0x0][0x3a0] ;  /* 0x00007400ff1f77ac */ /* 0x000f240008000800 */
        /* <DEDUP_REMOVED lines=14> */
[----:B------:R-:W-:-:S02]  /*4740*/  UIADD3 UR24, UPT, UPT, UR24, -0x12d, URZ ;  /* 0xfffffed318187890 */ /* 0x000fc4000fffe0ff */
[----:B------:R-:W-:Y:S01]  /*4750*/  ISETP.GE.U32.AND P3, PT, R23, 0x7fffffa7, PT ;  /* 0x7fffffa71700780c */ /* 0x000fe20003f66070 */
[----:B------:R-:W-:Y:S01]  /*4760*/  VIADD R23, R22, 0xffffffe5 ;  /* 0xffffffe516177836 */ /* 0x000fe20000000000 */
[----:B------:R2:W-:Y:S01]  /*4770*/  LDGSTS.E [R249+0x54], desc[UR26][R76.64], !P0 ;  /* 0x000540004cf97fae */ /* 0x0005e2000c1a101a */
[----:B---3--:R-:W-:Y:S01]  /*4780*/  IMAD.WIDE R4, R68, 0x4, R4 ;  /* 0x0000000444047825 */ /* 0x008fe200078e0204 */
[----:B------:R-:W-:Y:S02]  /*4790*/  UIADD3 UR25, UPT, UPT, UR25, -0x12e, URZ ;  /* 0xfffffed219197890 */ /* 0x000fe4000fffe0ff */
        /* <DEDUP_REMOVED lines=43> */
[----:B--2---:R-:W-:Y:S01]  /*4a50*/  IMAD.WIDE R90, R68, 0x4, R90 ;  /* 0x00000004445a7825 */ /* 0x004fe200078e025a */
[----:B-----5:R-:W-:-:S02]  /*4a60*/  UIADD3 UR32, UPT, UPT, UR32, -0x133, URZ ;  /* 0xfffffecd20207890 */ /* 0x020fc4000fffe0ff */
        /* <DEDUP_REMOVED lines=43> */
[----:B-1----:R-:W-:Y:S01]  /*4d20*/  IMAD.WIDE R108, R68, 0x4, R108 ;  /* 0x00000004446c7825 */ /* 0x002fe200078e026c */
[----:B------:R-:W-:Y:S02]  /*4d30*/  UIADD3 UR37, UPT, UPT, UR37, -0x138, URZ ;  /* 0xfffffec825257890 */ /* 0x000fe4000fffe0ff */
        /* <DEDUP_REMOVED lines=49> */
[----:B-1----:R-:W-:-:S02]  /*5050*/  UIADD3 UR44, UPT, UPT, UR44, -0x13f, URZ ;  /* 0xfffffec12c2c7890 */ /* 0x002fc4000fffe0ff */
[----:B------:R-:W-:Y:S01]  /*5060*/  ISETP.GE.U32.AND P2, PT, R23, 0x7fffff8a, PT ;  /* 0x7fffff8a1700780c */ /* 0x000fe20003f46070 */
[----:B------:R-:W-:Y:S01]  /*5070*/  VIADD R23, R22, 0xffffffc8 ;  /* 0xffffffc816177836 */ /* 0x000fe20000000000 */
[----:B------:R1:W-:Y:S01]  /*5080*/  LDGSTS.E [R249+0xc8], desc[UR26][R134.64], !P4 ;  /* 0x000c800086f97fae */ /* 0x0003e2000e1a101a */
[----:B--2---:R-:W-:Y:S01]  /*5090*/  IMAD.WIDE R130, R68, 0x4, R130 ;  /* 0x0000000444827825 */ /* 0x004fe200078e0282 */
[----:B------:R-:W-:Y:S02]  /*50a0*/  UIADD3 UR13, UPT, UPT, UR10, 0x40, URZ ;  /* 0x000000400a0d7890 */ /* 0x000fe4000fffe0ff */
[----:B------:R-:W-:Y:S01]  /*50b0*/  ISETP.GE.U32.AND P3, PT, R23, 0x7fffff89, PT ;  /* 0x7fffff891700780c */ /* 0x000fe20003f66070 */
[----:B------:R-:W-:Y:S01]  /*50c0*/  VIADD R23, R22, 0xffffffc7 ;  /* 0xffffffc716177836 */ /* 0x000fe20000000000 */
[----:B------:R2:W-:Y:S01]  /*50d0*/  LDGSTS.E [R249+0xcc], desc[UR26][R136.64], !P0 ;  /* 0x000cc00088f97fae */ /* 0x0005e2000c1a101a */
[----:B---3--:R-:W-:-:S03]  /*50e0*/  IMAD.WIDE R132, R68, 0x4, R132 ;  /* 0x0000000444847825 */ /* 0x008fc600078e0284 */
[----:B------:R-:W-:Y:S01]  /*50f0*/  ISETP.GE.U32.AND P4, PT, R23, 0x7fffff88, PT ;  /* 0x7fffff881700780c */ /* 0x000fe20003f86070 */
[----:B------:R-:W-:Y:S01]  /*5100*/  VIADD R23, R22, 0xffffffc6 ;  /* 0xffffffc616177836 */ /* 0x000fe20000000000 */
[----:B------:R3:W-:Y:S01]  /*5110*/  LDGSTS.E [R249+0xd0], desc[UR26][R138.64], !P6 ;  /* 0x000d00008af97fae */ /* 0x0007e2000f1a101a */
[----:B-1----:R-:W-:-:S03]  /*5120*/  IMAD.WIDE R134, R68, 0x4, R134 ;  /* 0x0000000444867825 */ /* 0x002fc600078e0286 */
[----:B------:R-:W-:Y:S01]  /*5130*/  ISETP.GE.U32.AND P0, PT, R23, 0x7fffff87, PT ;  /* 0x7fffff871700780c */ /* 0x000fe20003f06070 */
[----:B------:R-:W-:Y:S01]  /*5140*/  VIADD R23, R22, 0xffffffc5 ;  /* 0xffffffc516177836 */ /* 0x000fe20000000000 */
[----:B------:R1:W-:Y:S01]  /*5150*/  LDGSTS.E [R249+0xd4], desc[UR26][R140.64], !P5 ;  /* 0x000d40008cf97fae */ /* 0x0003e2000e9a101a */
[----:B--2---:R-:W-:-:S03]  /*5160*/  IMAD.WIDE R136, R68, 0x4, R136 ;  /* 0x0000000444887825 */ /* 0x004fc600078e0288 */
        /* <DEDUP_REMOVED lines=15> */
[----:B------:R-:W-:Y:S01]  /*5260*/  ISETP.GT.AND P0, PT, R25, 0x3f, PT ;  /* 0x0000003f1900780c */ /* 0x000fe20003f04270 */
[----:B---3--:R-:W-:Y:S02]  /*5270*/  IMAD.WIDE R144, R68, 0x4, R144 ;  /* 0x0000000444907825 */ /* 0x008fe400078e0290 */
[----:B------:R-:W-:Y:S01]  /*5280*/  ISETP.GE.U32.AND P4, PT, R23, 0x7fffff82, PT ;  /* 0x7fffff821700780c */ /* 0x000fe20003f86070 */
[----:B------:R3:W-:Y:S01]  /*5290*/  LDGSTS.E [R249+0xe8], desc[UR26][R150.64], !P6 ;  /* 0x000e800096f97fae */ /* 0x0007e2000f1a101a */
[----:B------:R-:W-:Y:S01]  /*52a0*/  ISETP.GE.AND P6, PT, R54, R22, PT ;  /* 0x000000163600720c */ /* 0x000fe20003fc6270 */
[----:B-1----:R-:W-:Y:S01]  /*52b0*/  IMAD.WIDE R146, R68, 0x4, R146 ;  /* 0x0000000444927825 */ /* 0x002fe200078e0292 */
[----:B------:R-:W-:Y:S01]  /*52c0*/  SEL R23, RZ, 0x4, !P0 ;  /* 0x00000004ff177807 */ /* 0x000fe20004000000 */
[----:B------:R1:W-:Y:S01]  /*52d0*/  LDGSTS.E [R249+0xec], desc[UR26][R152.64], !P5 ;  /* 0x000ec00098f97fae */ /* 0x0003e2000e9a101a */
[----:B------:R-:W-:-:S02]  /*52e0*/  ISETP.GE.U32.AND P5, PT, R24, 0x7fffff81, PT ;  /* 0x7fffff811800780c */ /* 0x000fc40003fa6070 */
[----:B------:R-:W-:Y:S01]  /*52f0*/  SEL R23, R23, RZ, !P6 ;  /* 0x000000ff17177207 */ /* 0x000fe20007000000 */
[----:B------:R4:W-:Y:S01]  /*5300*/  LDGSTS.E [R249+0xf0], desc[UR26][R216.64], !P2 ;  /* 0x000f0000d8f97fae */ /* 0x0009e2000d1a101a */
[----:B------:R-:W-:Y:S01]  /*5310*/  ISETP.GE.AND P6, PT, R54, R24, PT ;  /* 0x000000183600720c */ /* 0x000fe20003fc6270 */
[C---:B------:R-:W-:Y:S01]  /*5320*/  VIADD R24, R22.reuse, 0xffffffa4 ;  /* 0xffffffa416187836 */ /* 0x040fe20000000000 */
[----:B------:R-:W-:Y:S01]  /*5330*/  ISETP.NE.U32.AND P2, PT, R23, RZ, PT ;  /* 0x000000ff1700720c */ /* 0x000fe20003f45070 */
[----:B------:R-:W-:Y:S01]  /*5340*/  VIADD R23, R22, 0xffffffbf ;  /* 0xffffffbf16177836 */ /* 0x000fe20000000000 */
[----:B------:R5:W-:Y:S01]  /*5350*/  LDGSTS.E [R249+0xf4], desc[UR26][R218.64], !P3 ;  /* 0x000f4000daf97fae */ /* 0x000be2000d9a101a */
[----:B--2---:R-:W-:-:S03]  /*5360*/  IMAD.WIDE R148, R68, 0x4, R148 ;  /* 0x0000000444947825 */ /* 0x004fc600078e0294 */
[----:B------:R-:W-:Y:S01]  /*5370*/  ISETP.GE.U32.AND P3, PT, R23, 0x7fffff80, PT ;  /* 0x7fffff801700780c */ /* 0x000fe20003f66070 */
[----:B------:R-:W-:Y:S01]  /*5380*/  VIADD R23, R22, 0xffffffbe ;  /* 0xffffffbe16177836 */ /* 0x000fe20000000000 */
[----:B------:R2:W-:Y:S01]  /*5390*/  LDGSTS.E [R249+0xf8], desc[UR26][R220.64], !P4 ;  /* 0x000f8000dcf97fae */ /* 0x0005e2000e1a101a */
[----:B---3--:R-:W-:-:S03]  /*53a0*/  IMAD.WIDE R150, R68, 0x4, R150 ;  /* 0x0000000444967825 */ /* 0x008fc600078e0296 */
[----:B------:R3:W-:Y:S01]  /*53b0*/  LDGSTS.E [R249+0xfc], desc[UR26][R222.64], !P5 ;  /* 0x000fc000def97fae */ /* 0x0007e2000e9a101a */
[----:B------:R-:W-:Y:S01]  /*53c0*/  ISETP.GE.U32.AND P4, PT, R23, 0x7fffff7f, PT ;  /* 0x7fffff7f1700780c */ /* 0x000fe20003f86070 */
[----:B------:R-:W-:Y:S02]  /*53d0*/  VIADD R23, R22, 0xffffffbd ;  /* 0xffffffbd16177836 */ /* 0x000fe40000000000 */
[----:B------:R-:W0:Y:S01]  /*53e0*/  LDGDEPBAR ;  /* 0x00000000000079af */ /* 0x000e220000000000 */
[C---:B-1----:R-:W-:Y:S02]  /*53f0*/  IMAD.WIDE R152, R68.reuse, 0x4, R152 ;  /* 0x0000000444987825 */ /* 0x042fe400078e0298 */
[----:B------:R-:W-:Y:S01]  /*5400*/  ISETP.GE.U32.AND P5, PT, R23, 0x7fffff7e, PT ;  /* 0x7fffff7e1700780c */ /* 0x000fe20003fa6070 */
[----:B------:R1:W-:Y:S01]  /*5410*/  LDGSTS.E [R26+0x28000], desc[UR26][R154.64], P2 ;  /* 0x280000009a1a7fae */ /* 0x0003e200091a101a */
[----:B------:R-:W-:Y:S01]  /*5420*/  LOP3.LUT R23, R3, 0x40, RZ, 0x3c, !PT ;  /* 0x0000004003177812 */ /* 0x000fe200078e3cff */
[----:B----4-:R-:W-:-:S02]  /*5430*/  IMAD.WIDE R216, R68, 0x4, R216 ;  /* 0x0000000444d87825 */ /* 0x010fc400078e02d8 */
[----:B------:R4:W-:Y:S02]  /*5440*/  LDGSTS.E [R26+0x28400], desc[UR26][R156.64], P2 ;  /* 0x284000009c1a7fae */ /* 0x0009e400091a101a */
[----:B------:R-:W-:Y:S01]  /*5450*/  VIADD R246, R23, UR11 ;  /* 0x0000000b17f67c36 */ /* 0x000fe20008000000 */
[----:B------:R-:W-:Y:S01]  /*5460*/  LOP3.LUT R23, R3, 0x60, RZ, 0x3c, !PT ;  /* 0x0000006003177812 */ /* 0x000fe200078e3cff */
[----:B------:R1:W-:Y:S01]  /*5470*/  LDGSTS.E [R26+0x28800], desc[UR26][R158.64], P2 ;  /* 0x288000009e1a7fae */ /* 0x0003e200091a101a */
[----:B-----5:R-:W-:-:S03]  /*5480*/  IMAD.WIDE R218, R68, 0x4, R218 ;  /* 0x0000000444da7825 */ /* 0x020fc600078e02da */
[----:B------:R5:W-:Y:S01]  /*5490*/  LDGSTS.E [R26+0x28c00], desc[UR26][R160.64], P2 ;  /* 0x28c00000a01a7fae */ /* 0x000be200091a101a */
[----:B------:R-:W-:Y:S02]  /*54a0*/  VIADD R69, R23, UR11 ;  /* 0x0000000b17457c36 */ /* 0x000fe40008000000 */
[----:B------:R-:W-:Y:S01]  /*54b0*/  VIADD R23, R22, 0xffffffbc ;  /* 0xffffffbc16177836 */ /* 0x000fe20000000000 */
[----:B------:R4:W-:Y:S01]  /*54c0*/  LDGSTS.E [R26+0x29000], desc[UR26][R162.64], P2 ;  /* 0x29000000a21a7fae */ /* 0x0009e200091a101a */
[----:B--2---:R-:W-:-:S03]  /*54d0*/  IMAD.WIDE R220, R68, 0x4, R220 ;  /* 0x0000000444dc7825 */ /* 0x004fc600078e02dc */
[----:B------:R2:W-:Y:S01]  /*54e0*/  LDGSTS.E [R26+0x29400], desc[UR26][R164.64], P2 ;  /* 0x29400000a41a7fae */ /* 0x0005e200091a101a */
[----:B---3--:R-:W-:-:S03]  /*54f0*/  IMAD.WIDE R222, R68, 0x4, R222 ;  /* 0x0000000444de7825 */ /* 0x008fc600078e02de */
[----:B------:R3:W-:Y:S01]  /*5500*/  LDGSTS.E [R26+0x29800], desc[UR26][R166.64], P2 ;  /* 0x29800000a61a7fae */ /* 0x0007e200091a101a */
[----:B-1----:R-:W-:-:S03]  /*5510*/  IMAD.WIDE R154, R71, 0x4, R154 ;  /* 0x00000004479a7825 */ /* 0x002fc600078e029a */
[----:B------:R1:W-:Y:S01]  /*5520*/  LDGSTS.E [R26+0x29c00], desc[UR26][R168.64], P2 ;  /* 0x29c00000a81a7fae */ /* 0x0003e200091a101a */
[----:B----4-:R-:W-:-:S03]  /*5530*/  IMAD.WIDE R156, R71, 0x4, R156 ;  /* 0x00000004479c7825 */ /* 0x010fc600078e029c */
[----:B------:R4:W-:Y:S01]  /*5540*/  LDGSTS.E [R247+0x28100], desc[UR26][R170.64], P2 ;  /* 0x28100000aaf77fae */ /* 0x0009e200091a101a */
[----:B------:R-:W-:-:S03]  /*5550*/  IMAD.WIDE R158, R71, 0x4, R158 ;  /* 0x00000004479e7825 */ /* 0x000fc600078e029e */
[----:B------:R1:W-:Y:S01]  /*5560*/  LDGSTS.E [R247+0x28500], desc[UR26][R172.64], P2 ;  /* 0x28500000acf77fae */ /* 0x0003e200091a101a */
[----:B-----5:R-:W-:-:S03]  /*5570*/  IMAD.WIDE R160, R71, 0x4, R160 ;  /* 0x0000000447a07825 */ /* 0x020fc600078e02a0 */
[----:B------:R5:W-:Y:S01]  /*5580*/  LDGSTS.E [R247+0x28900], desc[UR26][R174.64], P2 ;  /* 0x28900000aef77fae */ /* 0x000be200091a101a */
[----:B------:R-:W-:-:S03]  /*5590*/  IMAD.WIDE R162, R71, 0x4, R162 ;  /* 0x0000000447a27825 */ /* 0x000fc600078e02a2 */
        /* <DEDUP_REMOVED lines=41> */
[----:B------:R-:W-:Y:S01]  /*5830*/  ISETP.GE.U32.AND P2, PT, R23, 0x7fffff7d, PT ;  /* 0x7fffff7d1700780c */ /* 0x000fe20003f46070 */
[----:B------:R-:W-:Y:S02]  /*5840*/  VIADD R23, R22, 0xffffffbb ;  /* 0xffffffbb16177836 */ /* 0x000fe40000000000 */
[----:B------:R-:W0:Y:S01]  /*5850*/  LDGDEPBAR ;  /* 0x00000000000079af */ /* 0x000e220000000000 */
[C---:B------:R-:W-:Y:S01]  /*5860*/  IMAD.WIDE R204, R71.reuse, 0x4, R204 ;  /* 0x0000000447cc7825 */ /* 0x040fe200078e02cc */
[----:B------:R-:W-:Y:S03]  /*5870*/  BAR.SYNC.DEFER_BLOCKING 0x0 ;  /* 0x0000000000007b1d */ /* 0x000fe60000010000 */
[----:B--2---:R-:W-:-:S04]  /*5880*/  IMAD.WIDE R206, R71, 0x4, R206 ;  /* 0x0000000447ce7825 */ /* 0x004fc800078e02ce */
[----:B---3--:R-:W-:-:S04]  /*5890*/  IMAD.WIDE R208, R71, 0x4, R208 ;  /* 0x0000000447d07825 */ /* 0x008fc800078e02d0 */
[----:B-1----:R-:W-:-:S04]  /*58a0*/  IMAD.WIDE R210, R71, 0x4, R210 ;  /* 0x0000000447d27825 */ /* 0x002fc800078e02d2 */
[----:B----4-:R-:W-:-:S04]  /*58b0*/  IMAD.WIDE R212, R71, 0x4, R212 ;  /* 0x0000000447d47825 */ /* 0x010fc800078e02d4 */
[----:B------:R-:W-:-:S04]  /*58c0*/  IMAD.WIDE R214, R71, 0x4, R214 ;  /* 0x0000000447d67825 */ /* 0x000fc800078e02d6 */
[----:B-----5:R-:W-:Y:S01]  /*58d0*/  IMAD.WIDE R224, R71, 0x4, R224 ;  /* 0x0000000447e07825 */ /* 0x020fe200078e02e0 */
[----:B------:R-:W-:Y:S01]  /*58e0*/  @!PT LDS RZ, [RZ] ;  /* 0x00000000fffff984 */ /* 0x000fe20000000800 */
[----:B------:R-:W-:Y:S01]  /*58f0*/  @!PT LDS RZ, [RZ] ;  /* 0x00000000fffff984 */ /* 0x000fe20000000800 */
[----:B------:R-:W-:Y:S01]  /*5900*/  @!PT LDS RZ, [RZ] ;  /* 0x00000000fffff984 */ /* 0x000fe20000000800 */
[----:B------:R1:W-:Y:S01]  /*5910*/  LDGSTS.E [R249+0x8000], desc[UR26][R74.64], !P3 ;  /* 0x080000004af97fae */ /* 0x0003e2000d9a101a */
[----:B------:R-:W-:Y:S02]  /*5920*/  ISETP.GE.U32.AND P3, PT, R23, 0x7fffff7c, PT ;  /* 0x7fffff7c1700780c */ /* 0x000fe40003f66070 */
[C---:B------:R-:W-:Y:S01]  /*5930*/  VIADD R23, R22.reuse, 0xffffffba ;  /* 0xffffffba16177836 */ /* 0x040fe20000000000 */
[----:B------:R2:W-:Y:S04]  /*5940*/  LDGSTS.E [R249+0x8004], desc[UR26][R226.64], !P4 ;  /* 0x08004000e2f97fae */ /* 0x0005e8000e1a101a */
[----:B------:R-:W-:Y:S01]  /*5950*/  ISETP.GE.U32.AND P4, PT, R23, 0x7fffff7b, PT ;  /* 0x7fffff7b1700780c */ /* 0x000fe20003f86070 */
[----:B------:R-:W-:Y:S01]  /*5960*/  VIADD R23, R22, 0xffffffb9 ;  /* 0xffffffb916177836 */ /* 0x000fe20000000000 */
[----:B------:R3:W-:Y:S01]  /*5970*/  LDGSTS.E [R249+0x8008], desc[UR26][R228.64], !P5 ;  /* 0x08008000e4f97fae */ /* 0x0007e2000e9a101a */
[----:B-1----:R-:W-:-:S03]  /*5980*/  IMAD.WIDE R74, R68, 0x4, R74 ;  /* 0x00000004444a7825 */ /* 0x002fc600078e024a */
[----:B------:R-:W-:Y:S01]  /*5990*/  ISETP.GE.U32.AND P5, PT, R23, 0x7fffff7a, PT ;  /* 0x7fffff7a1700780c */ /* 0x000fe20003fa6070 */
[----:B------:R1:W-:Y:S01]  /*59a0*/  LDGSTS.E [R249+0x800c], desc[UR26][R230.64], !P2 ;  /* 0x0800c000e6f97fae */ /* 0x0003e2000d1a101a */
[----:B------:R-:W-:-:S03]  /*59b0*/  VIADD R23, R22, 0xffffffb8 ;  /* 0xffffffb816177836 */ /* 0x000fc60000000000 */
[----:B------:R4:W-:Y:S01]  /*59c0*/  LDGSTS.E [R249+0x8010], desc[UR26][R232.64], !P3 ;  /* 0x08010000e8f97fae */ /* 0x0009e2000d9a101a */
[----:B--2---:R-:W-:Y:S01]  /*59d0*/  IMAD.WIDE R226, R68, 0x4, R226 ;  /* 0x0000000444e27825 */ /* 0x004fe200078e02e2 */
[----:B------:R-:W-:Y:S02]  /*59e0*/  ISETP.GE.U32.AND P2, PT, R23, 0x7fffff79, PT ;  /* 0x7fffff791700780c */ /* 0x000fe40003f46070 */
[----:B------:R2:W-:Y:S01]  /*59f0*/  LDGSTS.E [R249+0x8014], desc[UR26][R234.64], !P4 ;  /* 0x08014000eaf97fae */ /* 0x0005e2000e1a101a */
[----:B------:R-:W-:Y:S02]  /*5a00*/  VIADD R23, R22, 0xffffffb7 ;  /* 0xffffffb716177836 */ /* 0x000fe40000000000 */
[----:B---3--:R-:W-:Y:S01]  /*5a10*/  IMAD.WIDE R228, R68, 0x4, R228 ;  /* 0x0000000444e47825 */ /* 0x008fe200078e02e4 */
[----:B------:R3:W-:Y:S02]  /*5a20*/  LDGSTS.E [R249+0x8018], desc[UR26][R236.64], !P5 ;  /* 0x08018000ecf97fae */ /* 0x0007e4000e9a101a */
[----:B------:R-:W-:Y:S01]  /*5a30*/  ISETP.GE.U32.AND P3, PT, R23, 0x7fffff78, PT ;  /* 0x7fffff781700780c */ /* 0x000fe20003f66070 */
[----:B------:R-:W-:-:S02]  /*5a40*/  VIADD R23, R22, 0xffffffb6 ;  /* 0xffffffb616177836 */ /* 0x000fc40000000000 */
[----:B-1----:R-:W-:-:S03]  /*5a50*/  IMAD.WIDE R230, R68, 0x4, R230 ;  /* 0x0000000444e67825 */ /* 0x002fc600078e02e6 */
[----:B------:R-:W-:Y:S01]  /*5a60*/  ISETP.GE.U32.AND P4, PT, R23, 0x7fffff77, PT ;  /* 0x7fffff771700780c */ /* 0x000fe20003f86070 */
[----:B------:R-:W-:Y:S01]  /*5a70*/  VIADD R23, R22, 0xffffffb5 ;  /* 0xffffffb516177836 */ /* 0x000fe20000000000 */
[----:B------:R1:W-:Y:S01]  /*5a80*/  LDGSTS.E [R249+0x801c], desc[UR26][R238.64], !P2 ;  /* 0x0801c000eef97fae */ /* 0x0003e2000d1a101a */
[----:B----4-:R-:W-:-:S03]  /*5a90*/  IMAD.WIDE R232, R68, 0x4, R232 ;  /* 0x0000000444e87825 */ /* 0x010fc600078e02e8 */
        /* <DEDUP_REMOVED lines=65> */
[----:B------:R4:W-:Y:S01]  /*5eb0*/  LDGSTS.E [R249+0x8060], desc[UR26][R82.64], !P3 ;  /* 0x0806000052f97fae */ /* 0x0009e2000d9a101a */
[----:B------:R-:W-:Y:S01]  /*5ec0*/  SEL R23, RZ, 0x4, P6 ;  /* 0x00000004ff177807 */ /* 0x000fe20003000000 */
[----:B--2---:R-:W-:Y:S01]  /*5ed0*/  IMAD.WIDE R76, R68, 0x4, R76 ;  /* 0x00000004444c7825 */ /* 0x004fe200078e024c */
[----:B------:R-:W-:-:S03]  /*5ee0*/  ISETP.GE.U32.AND P6, PT, R24, 0x7fffff65, PT ;  /* 0x7fffff651800780c */ /* 0x000fc60003fc6070 */
        /* <DEDUP_REMOVED lines=141> */
[----:B------:R-:W-:Y:S01]  /*67c0*/  ISETP.GT.AND P4, PT, R25, 0x7f, PT ;  /* 0x0000007f1900780c */ /* 0x000fe20003f84270 */
[----:B------:R-:W-:Y:S02]  /*67d0*/  VIADD R24, R27, 0xffffff80 ;  /* 0xffffff801b187836 */ /* 0x000fe40000000000 */
[----:B--2---:R-:W-:Y:S01]  /*67e0*/  IMAD.WIDE R148, R68, 0x4, R148 ;  /* 0x0000000444947825 */ /* 0x004fe200078e0294 */
[----:B------:R-:W-:Y:S01]  /*67f0*/  SEL R23, R23, RZ, P4 ;  /* 0x000000ff17177207 */ /* 0x000fe20002000000 */
[----:B------:R2:W-:Y:S01]  /*6800*/  LDGSTS.E [R249+0x80f4], desc[UR26][R218.64], !P5 ;  /* 0x080f4000daf97fae */ /* 0x0005e2000e9a101a */
[----:B------:R-:W-:Y:S01]  /*6810*/  ISETP.GE.U32.AND P3, PT, R24, 0x7fffff41, PT ;  /* 0x7fffff411800780c */ /* 0x000fe20003f66070 */
[----:B---3--:R-:W-:Y:S01]  /*6820*/  IMAD.WIDE R150, R68, 0x4, R150 ;  /* 0x0000000444967825 */ /* 0x008fe200078e0296 */
[----:B------:R-:W-:-:S02]  /*6830*/  ISETP.NE.U32.AND P4, PT, R23, RZ, PT ;  /* 0x000000ff1700720c */ /* 0x000fc40003f85070 */
[----:B------:R-:W-:Y:S01]  /*6840*/  ISETP.GE.AND P2, PT, R54, R24, PT ;  /* 0x000000183600720c */ /* 0x000fe20003f46270 */
[----:B------:R3:W-:Y:S01]  /*6850*/  LDGSTS.E [R249+0x80f8], desc[UR26][R220.64], !P6 ;  /* 0x080f8000dcf97fae */ /* 0x0007e2000f1a101a */
[C---:B------:R-:W-:Y:S02]  /*6860*/  VIADD R23, R22.reuse, 0xffffff7f ;  /* 0xffffff7f16177836 */ /* 0x040fe40000000000 */
[----:B------:R-:W-:Y:S02]  /*6870*/  VIADD R24, R22, 0xffffff7d ;  /* 0xffffff7d16187836 */ /* 0x000fe40000000000 */
[----:B-1----:R-:W-:Y:S01]  /*6880*/  IMAD.WIDE R152, R68, 0x4, R152 ;  /* 0x0000000444987825 */ /* 0x002fe200078e0298 */
[----:B------:R-:W-:Y:S02]  /*6890*/  ISETP.GE.U32.AND P5, PT, R23, 0x7fffff40, PT ;  /* 0x7fffff401700780c */ /* 0x000fe40003fa6070 */
[----:B------:R1:W-:Y:S01]  /*68a0*/  LDGSTS.E [R249+0x80fc], desc[UR26][R222.64], !P3 ;  /* 0x080fc000def97fae */ /* 0x0003e2000d9a101a */
[----:B------:R-:W-:-:S02]  /*68b0*/  VIADD R23, R22, 0xffffff7e ;  /* 0xffffff7e16177836 */ /* 0x000fc40000000000 */
[C---:B----4-:R-:W-:Y:S01]  /*68c0*/  IMAD.WIDE R216, R68.reuse, 0x4, R216 ;  /* 0x0000000444d87825 */ /* 0x050fe200078e02d8 */
[----:B------:R-:W0:Y:S02]  /*68d0*/  LDGDEPBAR ;  /* 0x00000000000079af */ /* 0x000e240000000000 */
[----:B------:R-:W-:Y:S01]  /*68e0*/  ISETP.GE.U32.AND P6, PT, R23, 0x7fffff3f, PT ;  /* 0x7fffff3f1700780c */ /* 0x000fe20003fc6070 */
[C---:B--2---:R-:W-:Y:S01]  /*68f0*/  IMAD.WIDE R218, R68.reuse, 0x4, R218 ;  /* 0x0000000444da7825 */ /* 0x044fe200078e02da */
[----:B------:R2:W-:Y:S01]  /*6900*/  LDGSTS.E [R26+0x2c000], desc[UR26][R154.64], P4 ;  /* 0x2c0000009a1a7fae */ /* 0x0005e2000a1a101a */
[----:B------:R-:W-:Y:S02]  /*6910*/  SEL R23, RZ, 0x4, P2 ;  /* 0x00000004ff177807 */ /* 0x000fe40001000000 */
[----:B------:R-:W-:Y:S01]  /*6920*/  ISETP.GT.AND P2, PT, R25, 0xbf, PT ;  /* 0x000000bf1900780c */ /* 0x000fe20003f44270 */
[----:B------:R4:W-:Y:S01]  /*6930*/  LDGSTS.E [R26+0x2c400], desc[UR26][R156.64], P4 ;  /* 0x2c4000009c1a7fae */ /* 0x0009e2000a1a101a */
[----:B---3--:R-:W-:-:S02]  /*6940*/  IMAD.WIDE R220, R68, 0x4, R220 ;  /* 0x0000000444dc7825 */ /* 0x008fc400078e02dc */
[----:B------:R-:W-:Y:S01]  /*6950*/  SEL R23, R23, RZ, P2 ;  /* 0x000000ff17177207 */ /* 0x000fe20001000000 */
[----:B------:R3:W-:Y:S01]  /*6960*/  LDGSTS.E [R26+0x2c800], desc[UR26][R158.64], P4 ;  /* 0x2c8000009e1a7fae */ /* 0x0007e2000a1a101a */
[----:B------:R-:W-:Y:S01]  /*6970*/  ISETP.GE.U32.AND P2, PT, R24, 0x7fffff3e, PT ;  /* 0x7fffff3e1800780c */ /* 0x000fe20003f46070 */
[----:B------:R-:W-:Y:S02]  /*6980*/  VIADD R24, R22, 0xffffff7c ;  /* 0xffffff7c16187836 */ /* 0x000fe40000000000 */
[----:B------:R5:W-:Y:S01]  /*6990*/  LDGSTS.E [R26+0x2cc00], desc[UR26][R160.64], P4 ;  /* 0x2cc00000a01a7fae */ /* 0x000be2000a1a101a */
[----:B-1----:R-:W-:Y:S02]  /*69a0*/  IMAD.WIDE R222, R68, 0x4, R222 ;  /* 0x0000000444de7825 */ /* 0x002fe400078e02de */
[----:B------:R-:W-:Y:S01]  /*69b0*/  ISETP.GE.U32.AND P3, PT, R24, 0x7fffff3d, PT ;  /* 0x7fffff3d1800780c */ /* 0x000fe20003f66070 */
[----:B------:R1:W-:Y:S01]  /*69c0*/  LDGSTS.E [R26+0x2d000], desc[UR26][R162.64], P4 ;  /* 0x2d000000a21a7fae */ /* 0x0003e2000a1a101a */
[----:B------:R-:W-:-:S02]  /*69d0*/  VIADD R24, R22, 0xffffff7b ;  /* 0xffffff7b16187836 */ /* 0x000fc40000000000 */
[C---:B--2---:R-:W-:Y:S01]  /*69e0*/  IMAD.WIDE R154, R71.reuse, 0x4, R154 ;  /* 0x00000004479a7825 */ /* 0x044fe200078e029a */
[----:B------:R2:W-:Y:S03]  /*69f0*/  LDGSTS.E [R26+0x2d400], desc[UR26][R164.64], P4 ;  /* 0x2d400000a41a7fae */ /* 0x0005e6000a1a101a */
[C---:B----4-:R-:W-:Y:S01]  /*6a00*/  IMAD.WIDE R156, R71.reuse, 0x4, R156 ;  /* 0x00000004479c7825 */ /* 0x050fe200078e029c */
[----:B------:R4:W-:Y:S03]  /*6a10*/  LDGSTS.E [R26+0x2d800], desc[UR26][R166.64], P4 ;  /* 0x2d800000a61a7fae */ /* 0x0009e6000a1a101a */
[C---:B---3--:R-:W-:Y:S01]  /*6a20*/  IMAD.WIDE R158, R71.reuse, 0x4, R158 ;  /* 0x00000004479e7825 */ /* 0x048fe200078e029e */
[----:B------:R3:W-:Y:S03]  /*6a30*/  LDGSTS.E [R26+0x2dc00], desc[UR26][R168.64], P4 ;  /* 0x2dc00000a81a7fae */ /* 0x0007e6000a1a101a */
[C---:B-----5:R-:W-:Y:S01]  /*6a40*/  IMAD.WIDE R160, R71.reuse, 0x4, R160 ;  /* 0x0000000447a07825 */ /* 0x060fe200078e02a0 */
[----:B------:R5:W-:Y:S03]  /*6a50*/  LDGSTS.E [R247+0x2c100], desc[UR26][R170.64], P4 ;  /* 0x2c100000aaf77fae */ /* 0x000be6000a1a101a */
[C---:B-1----:R-:W-:Y:S01]  /*6a60*/  IMAD.WIDE R162, R71.reuse, 0x4, R162 ;  /* 0x0000000447a27825 */ /* 0x042fe200078e02a2 */
[----:B------:R1:W-:Y:S03]  /*6a70*/  LDGSTS.E [R247+0x2c500], desc[UR26][R172.64], P4 ;  /* 0x2c500000acf77fae */ /* 0x0003e6000a1a101a */
        /* <DEDUP_REMOVED lines=42> */
[----:B----4-:R-:W-:Y:S01]  /*6d20*/  IMAD.WIDE R206, R71, 0x4, R206 ;  /* 0x0000000447ce7825 */ /* 0x010fe200078e02ce */
[----:B------:R4:W-:Y:S01]  /*6d30*/  LDGSTS.E [R69+0x2df00], desc[UR26][R224.64], P4 ;  /* 0x2df00000e0457fae */ /* 0x0009e2000a1a101a */
[----:B------:R-:W-:-:S02]  /*6d40*/  ISETP.GE.U32.AND P4, PT, R24, 0x7fffff3c, PT ;  /* 0x7fffff3c1800780c */ /* 0x000fc40003f86070 */
[----:B------:R-:W-:Y:S01]  /*6d50*/  VIADD R24, R22, 0xffffff7a ;  /* 0xffffff7a16187836 */ /* 0x000fe20000000000 */
[----:B------:R-:W0:Y:S01]  /*6d60*/  LDGDEPBAR ;  /* 0x00000000000079af */ /* 0x000e220000000000 */
[C---:B---3--:R-:W-:Y:S01]  /*6d70*/  IMAD.WIDE R208, R71.reuse, 0x4, R208 ;  /* 0x0000000447d07825 */ /* 0x048fe200078e02d0 */
[----:B------:R-:W-:Y:S03]  /*6d80*/  BAR.SYNC.DEFER_BLOCKING 0x0 ;  /* 0x0000000000007b1d */ /* 0x000fe60000010000 */
[----:B-----5:R-:W-:-:S04]  /*6d90*/  IMAD.WIDE R210, R71, 0x4, R210 ;  /* 0x0000000447d27825 */ /* 0x020fc800078e02d2 */
[----:B-1----:R-:W-:-:S04]  /*6da0*/  IMAD.WIDE R212, R71, 0x4, R212 ;  /* 0x0000000447d47825 */ /* 0x002fc800078e02d4 */
[----:B--2---:R-:W-:-:S04]  /*6db0*/  IMAD.WIDE R214, R71, 0x4, R214 ;  /* 0x0000000447d67825 */ /* 0x004fc800078e02d6 */
[----:B----4-:R-:W-:Y:S01]  /*6dc0*/  IMAD.WIDE R224, R71, 0x4, R224 ;  /* 0x0000000447e07825 */ /* 0x010fe200078e02e0 */
[----:B------:R-:W-:Y:S01]  /*6dd0*/  @!PT LDS RZ, [RZ] ;  /* 0x00000000fffff984 */ /* 0x000fe20000000800 */
[----:B------:R-:W-:Y:S01]  /*6de0*/  @!PT LDS RZ, [RZ] ;  /* 0x00000000fffff984 */ /* 0x000fe20000000800 */
[----:B------:R-:W-:Y:S01]  /*6df0*/  @!PT LDS RZ, [RZ] ;  /* 0x00000000fffff984 */ /* 0x000fe20000000800 */
[----:B------:R1:W-:Y:S01]  /*6e00*/  LDGSTS.E [R249+0x10000], desc[UR26][R74.64], !P5 ;  /* 0x100000004af97fae */ /* 0x0003e2000e9a101a */
[----:B------:R-:W-:Y:S02]  /*6e10*/  ISETP.GE.U32.AND P5, PT, R24, 0x7fffff3b, PT ;  /* 0x7fffff3b1800780c */ /* 0x000fe40003fa6070 */
[----:B------:R-:W-:Y:S01]  /*6e20*/  VIADD R24, R22, 0xffffff79 ;  /* 0xffffff7916187836 */ /* 0x000fe20000000000 */
        /* <DEDUP_REMOVED lines=34> */
[----:B-----5:R-:W-:-:S03]  /*7050*/  IMAD.WIDE R238, R68, 0x4, R238 ;  /* 0x0000000444ee7825 */ /* 0x020fc600078e02ee */
        /* <DEDUP_REMOVED lines=187> */
[----:B------:R-:W-:Y:S01]  /*7c10*/  ISETP.NE.U32.AND P3, PT, R23, RZ, PT ;  /* 0x000000ff1700720c */ /* 0x000fe20003f65070 */
[----:B----4-:R-:W-:Y:S02]  /*7c20*/  IMAD.WIDE R142, R68, 0x4, R142 ;  /* 0x00000004448e7825 */ /* 0x010fe400078e028e */
[----:B------:R-:W-:Y:S01]  /*7c30*/  ISETP.GE.U32.AND P6, PT, R24, 0x7fffff03, PT ;  /* 0x7fffff031800780c */ /* 0x000fe20003fc6070 */
[----:B------:R4:W-:Y:S01]  /*7c40*/  LDGSTS.E [R249+0x100ec], desc[UR26][R152.64], !P4 ;  /* 0x100ec00098f97fae */ /* 0x0009e2000e1a101a */
[----:B------:R-:W-:Y:S02]  /*7c50*/  VIADD R24, R22, 0xffffff41 ;  /* 0xffffff4116187836 */ /* 0x000fe40000000000 */
[----:B--2---:R-:W-:-:S03]  /*7c60*/  IMAD.WIDE R144, R68, 0x4, R144 ;  /* 0x0000000444907825 */ /* 0x004fc600078e0290 */
[----:B------:R-:W-:Y:S01]  /*7c70*/  ISETP.GE.U32.AND P2, PT, R24, 0x7fffff02, PT ;  /* 0x7fffff021800780c */ /* 0x000fe20003f46070 */
[----:B------:R2:W-:Y:S01]  /*7c80*/  LDGSTS.E [R249+0x100f0], desc[UR26][R216.64], !P5 ;  /* 0x100f0000d8f97fae */ /* 0x0005e2000e9a101a */
[----:B------:R-:W2:Y:S01]  /*7c90*/  LDC R24, c[0x0][0x3a0] ;  /* 0x0000e800ff187b82 */ /* 0x000ea20000000800 */
[----:B---3--:R-:W-:-:S03]  /*7ca0*/  IMAD.WIDE R146, R68, 0x4, R146 ;  /* 0x0000000444927825 */ /* 0x008fc600078e0292 */
[----:B------:R3:W-:Y:S01]  /*7cb0*/  LDGSTS.E [R249+0x100f4], desc[UR26][R218.64], !P6 ;  /* 0x100f4000daf97fae */ /* 0x0007e2000f1a101a */
[----:B-----5:R-:W-:-:S04]  /*7cc0*/  IMAD.WIDE R148, R68, 0x4, R148 ;  /* 0x0000000444947825 */ /* 0x020fc800078e0294 */
[C---:B-1----:R-:W-:Y:S02]  /*7cd0*/  IMAD.WIDE R150, R68.reuse, 0x4, R150 ;  /* 0x0000000444967825 */ /* 0x042fe400078e0296 */
[----:B------:R1:W-:Y:S02]  /*7ce0*/  LDGSTS.E [R249+0x100f8], desc[UR26][R220.64], !P2 ;  /* 0x100f8000dcf97fae */ /* 0x0003e4000d1a101a */
[----:B----4-:R-:W-:-:S04]  /*7cf0*/  IMAD.WIDE R152, R68, 0x4, R152 ;  /* 0x0000000444987825 */ /* 0x010fc800078e0298 */
[----:B--2---:R-:W-:-:S04]  /*7d00*/  IMAD.WIDE R216, R68, 0x4, R216 ;  /* 0x0000000444d87825 */ /* 0x004fc800078e02d8 */
[----:B---3--:R-:W-:-:S04]  /*7d10*/  IMAD.WIDE R218, R68, 0x4, R218 ;  /* 0x0000000444da7825 */ /* 0x008fc800078e02da */
[----:B------:R-:W-:Y:S02]  /*7d20*/  VIADD R23, R24, 0xffffff40 ;  /* 0xffffff4018177836 */ /* 0x000fe40000000000 */
[----:B------:R-:W-:Y:S02]  /*7d30*/  VIADD R24, R22, 0xffffff3d ;  /* 0xffffff3d16187836 */ /* 0x000fe40000000000 */
[----:B-1----:R-:W-:Y:S01]  /*7d40*/  IMAD.WIDE R220, R68, 0x4, R220 ;  /* 0x0000000444dc7825 */ /* 0x002fe200078e02dc */
[----:B------:R-:W-:Y:S02]  /*7d50*/  ISETP.GE.U32.AND P5, PT, R23, 0x7fffff01, PT ;  /* 0x7fffff011700780c */ /* 0x000fe40003fa6070 */
[----:B------:R-:W-:Y:S01]  /*7d60*/  ISETP.GE.AND P4, PT, R54, R23, PT ;  /* 0x000000173600720c */ /* 0x000fe20003f86270 */
[----:B------:R-:W-:Y:S02]  /*7d70*/  VIADD R23, R22, 0xffffff3f ;  /* 0xffffff3f16177836 */ /* 0x000fe40000000000 */
[----:B------:R-:W-:-:S03]  /*7d80*/  IMAD.WIDE R28, R68, 0x4, R20 ;  /* 0x00000004441c7825 */ /* 0x000fc600078e0214 */
[----:B------:R-:W-:Y:S01]  /*7d90*/  ISETP.GE.U32.AND P6, PT, R23, 0x7fffff00, PT ;  /* 0x7fffff001700780c */ /* 0x000fe20003fc6070 */
[----:B------:R-:W-:Y:S01]  /*7da0*/  VIADD R23, R22, 0xffffff3e ;  /* 0xffffff3e16177836 */ /* 0x000fe20000000000 */
[----:B------:R1:W-:Y:S04]  /*7db0*/  STL.64 [R1+0x50], R28 ;  /* 0x0000501c01007387 */ /* 0x0003e80000100a00 */
[----:B------:R2:W-:Y:S01]  /*7dc0*/  LDGSTS.E [R249+0x100fc], desc[UR26][R222.64], !P5 ;  /* 0x100fc000def97fae */ /* 0x0005e2000e9a101a */
[----:B------:R-:W-:Y:S02]  /*7dd0*/  ISETP.GE.U32.AND P2, PT, R23, 0x7ffffeff, PT ;  /* 0x7ffffeff1700780c */ /* 0x000fe40003f46070 */
[----:B------:R-:W-:Y:S01]  /*7de0*/  SEL R23, RZ, 0x4, P4 ;  /* 0x00000004ff177807 */ /* 0x000fe20002000000 */
[----:B------:R-:W0:Y:S01]  /*7df0*/  LDGDEPBAR ;  /* 0x00000000000079af */ /* 0x000e220000000000 */
[----:B------:R-:W-:-:S03]  /*7e00*/  ISETP.GT.AND P4, PT, R25, 0xff, PT ;  /* 0x000000ff1900780c */ /* 0x000fc60003f84270 */
[----:B------:R3:W-:Y:S01]  /*7e10*/  LDGSTS.E [R26+0x30000], desc[UR26][R154.64], P3 ;  /* 0x300000009a1a7fae */ /* 0x0007e200099a101a */
[----:B------:R-:W-:Y:S02]  /*7e20*/  SEL R23, R23, RZ, P4 ;  /* 0x000000ff17177207 */ /* 0x000fe40002000000 */
[----:B------:R-:W-:Y:S01]  /*7e30*/  ISETP.GE.U32.AND P4, PT, R24, 0x7ffffefe, PT ;  /* 0x7ffffefe1800780c */ /* 0x000fe20003f86070 */
[----:B------:R4:W-:Y:S01]  /*7e40*/  LDGSTS.E [R26+0x30400], desc[UR26][R156.64], P3 ;  /* 0x304000009c1a7fae */ /* 0x0009e200099a101a */
[----:B------:R-:W-:Y:S02]  /*7e50*/  VIADD R24, R22, 0xffffff3c ;  /* 0xffffff3c16187836 */ /* 0x000fe40000000000 */
[----:B--2---:R-:W-:Y:S01]  /*7e60*/  IMAD.WIDE R222, R68, 0x4, R222 ;  /* 0x0000000444de7825 */ /* 0x004fe200078e02de */
[----:B------:R2:W-:Y:S02]  /*7e70*/  LDGSTS.E [R26+0x30800], desc[UR26][R158.64], P3 ;  /* 0x308000009e1a7fae */ /* 0x0005e400099a101a */
[----:B------:R-:W-:Y:S01]  /*7e80*/  ISETP.GE.U32.AND P5, PT, R24, 0x7ffffefd, PT ;  /* 0x7ffffefd1800780c */ /* 0x000fe20003fa6070 */
[----:B------:R-:W-:Y:S01]  /*7e90*/  VIADD R24, R22, 0xffffff3b ;  /* 0xffffff3b16187836 */ /* 0x000fe20000000000 */
[----:B------:R5:W-:Y:S01]  /*7ea0*/  LDGSTS.E [R26+0x30c00], desc[UR26][R160.64], P3 ;  /* 0x30c00000a01a7fae */ /* 0x000be200099a101a */
[----:B---3--:R-:W-:-:S03]  /*7eb0*/  IMAD.WIDE R154, R71, 0x4, R154 ;  /* 0x00000004479a7825 */ /* 0x008fc600078e029a */
[----:B------:R3:W-:Y:S01]  /*7ec0*/  LDGSTS.E [R26+0x31000], desc[UR26][R162.64], P3 ;  /* 0x31000000a21a7fae */ /* 0x0007e200099a101a */
[----:B----4-:R-:W-:-:S03]  /*7ed0*/  IMAD.WIDE R156, R71, 0x4, R156 ;  /* 0x00000004479c7825 */ /* 0x010fc600078e029c */
[----:B------:R4:W-:Y:S01]  /*7ee0*/  LDGSTS.E [R26+0x31400], desc[UR26][R164.64], P3 ;  /* 0x31400000a41a7fae */ /* 0x0009e200099a101a */
[----:B--2---:R-:W-:-:S03]  /*7ef0*/  IMAD.WIDE R158, R71, 0x4, R158 ;  /* 0x00000004479e7825 */ /* 0x004fc600078e029e */
[----:B------:R2:W-:Y:S01]  /*7f00*/  LDGSTS.E [R26+0x31800], desc[UR26][R166.64], P3 ;  /* 0x31800000a61a7fae */ /* 0x0005e200099a101a */
[----:B-----5:R-:W-:-:S03]  /*7f10*/  IMAD.WIDE R160, R71, 0x4, R160 ;  /* 0x0000000447a07825 */ /* 0x020fc600078e02a0 */
        /* <DEDUP_REMOVED lines=49> */
[----:B------:R-:W-:Y:S01]  /*8230*/  ISETP.GE.U32.AND P3, PT, R24, 0x7ffffefc, PT ;  /* 0x7ffffefc1800780c */ /* 0x000fe20003f66070 */
[----:B------:R-:W-:Y:S02]  /*8240*/  VIADD R24, R22, 0xffffff3a ;  /* 0xffffff3a16187836 */ /* 0x000fe40000000000 */
[----:B------:R-:W0:Y:S01]  /*8250*/  LDGDEPBAR ;  /* 0x00000000000079af */ /* 0x000e220000000000 */
[C---:B---3--:R-:W-:Y:S01]  /*8260*/  IMAD.WIDE R210, R71.reuse, 0x4, R210 ;  /* 0x0000000447d27825 */ /* 0x048fe200078e02d2 */
[----:B------:R-:W-:Y:S03]  /*8270*/  BAR.SYNC.DEFER_BLOCKING 0x0 ;  /* 0x0000000000007b1d */ /* 0x000fe60000010000 */
[----:B----4-:R-:W-:-:S04]  /*8280*/  IMAD.WIDE R212, R71, 0x4, R212 ;  /* 0x0000000447d47825 */ /* 0x010fc800078e02d4 */
[----:B--2---:R-:W-:-:S04]  /*8290*/  IMAD.WIDE R214, R71, 0x4, R214 ;  /* 0x0000000447d67825 */ /* 0x004fc800078e02d6 */
[----:B-----5:R-:W-:Y:S01]  /*82a0*/  IMAD.WIDE R224, R71, 0x4, R224 ;  /* 0x0000000447e07825 */ /* 0x020fe200078e02e0 */
        /* <DEDUP_REMOVED lines=10> */
[----:B--2---:R-:W-:-:S03]  /*8350*/  IMAD.WIDE R74, R68, 0x4, R74 ;  /* 0x00000004444a7825 */ /* 0x004fc600078e024a */
[----:B------:R-:W-:Y:S01]  /*8360*/  ISETP.GE.U32.AND P4, PT, R24, 0x7ffffef9, PT ;  /* 0x7ffffef91800780c */ /* 0x000fe20003f86070 */
[----:B------:R2:W-:Y:S01]  /*8370*/  LDGSTS.E [R249+0x1800c], desc[UR26][R230.64], !P5 ;  /* 0x1800c000e6f97fae */ /* 0x0005e2000e9a101a */
[----:B------:R-:W-:-:S03]  /*8380*/  VIADD R24, R22, 0xffffff37 ;  /* 0xffffff3716187836 */ /* 0x000fc60000000000 */
[----:B------:R5:W-:Y:S01]  /*8390*/  LDGSTS.E [R249+0x18010], desc[UR26][R232.64], !P3 ;  /* 0x18010000e8f97fae */ /* 0x000be2000d9a101a */
[----:B---3--:R-:W-:Y:S01]  /*83a0*/  IMAD.WIDE R226, R68, 0x4, R226 ;  /* 0x0000000444e27825 */ /* 0x008fe200078e02e2 */
[----:B------:R-:W-:Y:S02]  /*83b0*/  ISETP.GE.U32.AND P5, PT, R24, 0x7ffffef8, PT ;  /* 0x7ffffef81800780c */ /* 0x000fe40003fa6070 */
[----:B------:R3:W-:Y:S01]  /*83c0*/  LDGSTS.E [R249+0x18014], desc[UR26][R234.64], !P6 ;  /* 0x18014000eaf97fae */ /* 0x0007e2000f1a101a */
[----:B------:R-:W-:Y:S02]  /*83d0*/  VIADD R24, R22, 0xffffff36 ;  /* 0xffffff3616187836 */ /* 0x000fe40000000000 */
[----:B----4-:R-:W-:Y:S01]  /*83e0*/  IMAD.WIDE R228, R68, 0x4, R228 ;  /* 0x0000000444e47825 */ /* 0x010fe200078e02e4 */
[----:B------:R4:W-:Y:S02]  /*83f0*/  LDGSTS.E [R249+0x18018], desc[UR26][R236.64], !P2 ;  /* 0x18018000ecf97fae */ /* 0x0009e4000d1a101a */
[----:B------:R-:W-:Y:S01]  /*8400*/  ISETP.GE.U32.AND P3, PT, R24, 0x7ffffef7, PT ;  /* 0x7ffffef71800780c */ /* 0x000fe20003f66070 */
[----:B------:R-:W-:Y:S01]  /*8410*/  VIADD R24, R22, 0xffffff35 ;  /* 0xffffff3516187836 */ /* 0x000fe20000000000 */
[----:B------:R1:W-:Y:S01]  /*8420*/  LDGSTS.E [R249+0x1801c], desc[UR26][R238.64], !P4 ;  /* 0x1801c000eef97fae */ /* 0x0003e2000e1a101a */
[----:B--2---:R-:W-:-:S03]  /*8430*/  IMAD.WIDE R230, R68, 0x4, R230 ;  /* 0x0000000444e67825 */ /* 0x004fc600078e02e6 */
[----:B------:R-:W-:Y:S01]  /*8440*/  ISETP.GE.U32.AND P6, PT, R24, 0x7ffffef6, PT ;  /* 0x7ffffef61800780c */ /* 0x000fe20003fc6070 */
[----:B------:R-:W-:Y:S01]  /*8450*/  VIADD R24, R22, 0xffffff34 ;  /* 0xffffff3416187836 */ /* 0x000fe20000000000 */
[----:B------:R2:W-:Y:S01]  /*8460*/  LDGSTS.E [R249+0x18020], desc[UR26][R240.64], !P5 ;  /* 0x18020000f0f97fae */ /* 0x0005e2000e9a101a */
[----:B-----5:R-:W-:-:S03]  /*8470*/  IMAD.WIDE R232, R68, 0x4, R232 ;  /* 0x0000000444e87825 */ /* 0x020fc600078e02e8 */
[----:B------:R-:W-:Y:S01]  /*8480*/  ISETP.GE.U32.AND P2, PT, R24, 0x7ffffef5, PT ;  /* 0x7ffffef51800780c */ /* 0x000fe20003f46070 */
[----:B------:R-:W-:Y:S01]  /*8490*/  VIADD R24, R22, 0xffffff33 ;  /* 0xffffff3316187836 */ /* 0x000fe20000000000 */
[----:B------:R5:W-:Y:S01]  /*84a0*/  LDGSTS.E [R249+0x18024], desc[UR26][R242.64], !P3 ;  /* 0x18024000f2f97fae */ /* 0x000be2000d9a101a */
[----:B---3--:R-:W-:-:S03]  /*84b0*/  IMAD.WIDE R234, R68, 0x4, R234 ;  /* 0x0000000444ea7825 */ /* 0x008fc600078e02ea */
[----:B------:R-:W-:Y:S01]  /*84c0*/  ISETP.GE.U32.AND P4, PT, R24, 0x7ffffef4, PT ;  /* 0x7ffffef41800780c */ /* 0x000fe20003f86070 */
[----:B------:R-:W-:Y:S01]  /*84d0*/  VIADD R24, R22, 0xffffff32 ;  /* 0xffffff3216187836 */ /* 0x000fe20000000000 */
[----:B------:R3:W-:Y:S01]  /*84e0*/  LDGSTS.E [R249+0x18028], desc[UR26][R244.64], !P6 ;  /* 0x18028000f4f97fae */ /* 0x0007e2000f1a101a */
[----:B----4-:R-:W-:-:S03]  /*84f0*/  IMAD.WIDE R236, R68, 0x4, R236 ;  /* 0x0000000444ec7825 */ /* 0x010fc600078e02ec */
[----:B------:R-:W-:Y:S01]  /*8500*/  ISETP.GE.U32.AND P5, PT, R24, 0x7ffffef3, PT ;  /* 0x7ffffef31800780c */ /* 0x000fe20003fa6070 */
[----:B------:R-:W-:Y:S01]  /*8510*/  VIADD R24, R22, 0xffffff31 ;  /* 0xffffff3116187836 */ /* 0x000fe20000000000 */
[----:B------:R-:W-:Y:S01]  /*8520*/  LDGSTS.E [R249+0x1802c], desc[UR26][R20.64], !P2 ;  /* 0x1802c00014f97fae */ /* 0x000fe2000d1a101a */
[----:B-1----:R-:W-:-:S03]  /*8530*/  IMAD.WIDE R238, R68, 0x4, R238 ;  /* 0x0000000444ee7825 */ /* 0x002fc600078e02ee */
[----:B------:R-:W-:Y:S01]  /*8540*/  ISETP.GE.U32.AND P3, PT, R24, 0x7ffffef2, PT ;  /* 0x7ffffef21800780c */ /* 0x000fe20003f66070 */
[----:B------:R-:W-:Y:S01]  /*8550*/  VIADD R24, R22, 0xffffff30 ;  /* 0xffffff3016187836 */ /* 0x000fe20000000000 */
[----:B------:R-:W-:Y:S01]  /*8560*/  LDGSTS.E [R249+0x18030], desc[UR26][R18.64], !P4 ;  /* 0x1803000012f97fae */ /* 0x000fe2000e1a101a */
[----:B--2---:R-:W-:-:S03]  /*8570*/  IMAD.WIDE R240, R68, 0x4, R240 ;  /* 0x0000000444f07825 */ /* 0x004fc600078e02f0 */
[----:B------:R-:W-:Y:S01]  /*8580*/  ISETP.GE.U32.AND P6, PT, R24, 0x7ffffef1, PT ;  /* 0x7ffffef11800780c */ /* 0x000fe20003fc6070 */
[----:B------:R-:W-:Y:S01]  /*8590*/  VIADD R24, R22, 0xffffff2f ;  /* 0xffffff2f16187836 */ /* 0x000fe20000000000 */
[----:B------:R-:W-:Y:S01]  /*85a0*/  LDGSTS.E [R249+0x18034], desc[UR26][R16.64], !P5 ;  /* 0x1803400010f97fae */ /* 0x000fe2000e9a101a */
[----:B-----5:R-:W-:-:S03]  /*85b0*/  IMAD.WIDE R242, R68, 0x4, R242 ;  /* 0x0000000444f27825 */ /* 0x020fc600078e02f2 */
[----:B------:R-:W-:Y:S01]  /*85c0*/  ISETP.GE.U32.AND P2, PT, R24, 0x7ffffef0, PT ;  /* 0x7ffffef01800780c */ /* 0x000fe20003f46070 */
[----:B------:R-:W-:Y:S01]  /*85d0*/  VIADD R24, R22, 0xffffff2e ;  /* 0xffffff2e16187836 */ /* 0x000fe20000000000 */
[----:B------:R-:W-:Y:S01]  /*85e0*/  LDGSTS.E [R249+0x18038], desc[UR26][R14.64], !P3 ;  /* 0x180380000ef97fae */ /* 0x000fe2000d9a101a */
[----:B---3--:R-:W-:-:S03]  /*85f0*/  IMAD.WIDE R244, R68, 0x4, R244 ;  /* 0x0000000444f47825 */ /* 0x008fc600078e02f4 */
[----:B------:R-:W-:Y:S01]  /*8600*/  ISETP.GE.U32.AND P4, PT, R24, 0x7ffffeef, PT ;  /* 0x7ffffeef1800780c */ /* 0x000fe20003f86070 */
[----:B------:R-:W-:Y:S01]  /*8610*/  VIADD R24, R22, 0xffffff2d ;  /* 0xffffff2d16187836 */ /* 0x000fe20000000000 */
[----:B------:R-:W-:Y:S04]  /*8620*/  LDGSTS.E [R249+0x1803c], desc[UR26][R12.64], !P6 ;  /* 0x1803c0000cf97fae */ /* 0x000fe8000f1a101a */
        /* <DEDUP_REMOVED lines=14> */
[----:B------:R1:W-:Y:S04]  /*8710*/  LDGSTS.E [R249+0x18050], desc[UR26][R72.64], !P6 ;  /* 0x1805000048f97fae */ /* 0x0003e8000f1a101a */
[----:B------:R-:W-:Y:S01]  /*8720*/  ISETP.GE.U32.AND P5, PT, R24, 0x7ffffee9, PT ;  /* 0x7ffffee91800780c */ /* 0x000fe20003fa6070 */
[----:B------:R-:W-:Y:S01]  /*8730*/  VIADD R24, R22, 0xffffff27 ;  /* 0xffffff2716187836 */ /* 0x000fe20000000000 */
[----:B------:R2:W-:Y:S04]  /*8740*/  LDGSTS.E [R249+0x18054], desc[UR26][R76.64], !P2 ;  /* 0x180540004cf97fae */ /* 0x0005e8000d1a101a */
        /* <DEDUP_REMOVED lines=37> */
[C---:B------:R-:W-:Y:S01]  /*89a0*/  VIADD R24, R22.reuse, 0xffffff1c ;  /* 0xffffff1c16187836 */ /* 0x040fe20000000000 */
[----:B------:R3:W-:Y:S01]  /*89b0*/  LDGSTS.E [R249+0x1807c], desc[UR26][R96.64], !P2 ;  /* 0x1807c00060f97fae */ /* 0x0007e2000d1a101a */
[----:B------:R-:W-:Y:S02]  /*89c0*/  VIADD R22, R22, 0xffffff1d ;  /* 0xffffff1d16167836 */ /* 0x000fe40000000000 */
[----:B-1----:R-:W-:Y:S01]  /*89d0*/  IMAD.WIDE R92, R68, 0x4, R92 ;  /* 0x00000004445c7825 */ /* 0x002fe200078e025c */
[----:B------:R-:W-:Y:S01]  /*89e0*/  ISETP.GE.U32.AND P3, PT, R24, 0x7ffffedd, PT ;  /* 0x7ffffedd1800780c */ /* 0x000fe20003f66070 */
[----:B------:R1:W-:Y:S01]  /*89f0*/  LDGSTS.E [R249+0x18080], desc[UR26][R98.64], !P4 ;  /* 0x1808000062f97fae */ /* 0x0003e2000e1a101a */
[----:B------:R-:W-:Y:S01]  /*8a00*/  ISETP.GE.U32.AND P6, PT, R22, 0x7ffffede, PT ;  /* 0x7ffffede1600780c */ /* 0x000fe20003fc6070 */
[----:B------:R-:W4:Y:S01]  /*8a10*/  LDC R24, c[0x0][0x3a0] ;  /* 0x0000e800ff187b82 */ /* 0x000f220000000800 */
[----:B--2---:R-:W-:-:S03]  /*8a20*/  IMAD.WIDE R94, R68, 0x4, R94 ;  /* 0x00000004445e7825 */ /* 0x004fc600078e025e */
[----:B------:R2:W-:Y:S01]  /*8a30*/  LDGSTS.E [R249+0x18084], desc[UR26][R100.64], !P5 ;  /* 0x1808400064f97fae */ /* 0x0005e2000e9a101a */
[----:B---3--:R-:W-:-:S03]  /*8a40*/  IMAD.WIDE R96, R68, 0x4, R96 ;  /* 0x0000000444607825 */ /* 0x008fc600078e0260 */
[----:B------:R-:W3:Y:S01]  /*8a50*/  LDC R22, c[0x0][0x3a0] ;  /* 0x0000e800ff167b82 */ /* 0x000ee20000000800 */
[----:B-1----:R-:W-:-:S03]  /*8a60*/  IMAD.WIDE R98, R68, 0x4, R98 ;  /* 0x0000000444627825 */ /* 0x002fc600078e0262 */
[----:B------:R1:W-:Y:S04]  /*8a70*/  LDGSTS.E [R249+0x18088], desc[UR26][R102.64], !P6 ;  /* 0x1808800066f97fae */ /* 0x0003e8000f1a101a */
[----:B------:R5:W-:Y:S01]  /*8a80*/  LDGSTS.E [R249+0x1808c], desc[UR26][R104.64], !P3 ;  /* 0x1808c00068f97fae */ /* 0x000be2000d9a101a */
[----:B--2---:R-:W-:-:S04]  /*8a90*/  IMAD.WIDE R100, R68, 0x4, R100 ;  /* 0x0000000444647825 */ /* 0x004fc800078e0264 */
[----:B-1----:R-:W-:-:S04]  /*8aa0*/  IMAD.WIDE R102, R68, 0x4, R102 ;  /* 0x0000000444667825 */ /* 0x002fc800078e0266 */
[----:B-----5:R-:W-:-:S04]  /*8ab0*/  IMAD.WIDE R104, R68, 0x4, R104 ;  /* 0x0000000444687825 */ /* 0x020fc800078e0268 */
[----:B---3--:R-:W-:-:S05]  /*8ac0*/  VIADD R22, R22, 0xffffff1b ;  /* 0xffffff1b16167836 */ /* 0x008fca0000000000 */
[----:B------:R-:W-:Y:S02]  /*8ad0*/  ISETP.GE.U32.AND P2, PT, R22, 0x7ffffedc, PT ;  /* 0x7ffffedc1600780c */ /* 0x000fe40003f46070 */
[----:B------:R-:W1:Y:S11]  /*8ae0*/  LDC R22, c[0x0][0x3a0] ;  /* 0x0000e800ff167b82 */ /* 0x000e760000000800 */
[----:B------:R2:W-:Y:S02]  /*8af0*/  LDGSTS.E [R249+0x18090], desc[UR26][R106.64], !P2 ;  /* 0x180900006af97fae */ /* 0x0005e4000d1a101a */
[----:B--2---:R-:W-:-:S04]  /*8b00*/  IMAD.WIDE R106, R68, 0x4, R106 ;  /* 0x00000004446a7825 */ /* 0x004fc800078e026a */
[----:B-1----:R-:W-:-:S05]  /*8b10*/  VIADD R22, R22, 0xffffff1a ;  /* 0xffffff1a16167836 */ /* 0x002fca0000000000 */
        /* <DEDUP_REMOVED lines=102> */
[----:B------:R2:W-:Y:S01]  /*9180*/  LDGSTS.E [R249+0x180e4], desc[UR26][R148.64], !P4 ;  /* 0x180e400094f97fae */ /* 0x0005e2000e1a101a */
[----:B------:R-:W-:Y:S01]  /*9190*/  ISETP.GE.AND P4, PT, R54, UR4, PT ;  /* 0x0000000436007c0c */ /* 0x000fe2000bf86270 */
[----:B------:R-:W3:Y:S01]  /*91a0*/  LDCU UR4, c[0x0][0x3a0] ;  /* 0x00007400ff0477ac */ /* 0x000ee20008000800 */
[----:B--2---:R-:W-:-:S04]  /*91b0*/  IMAD.WIDE R148, R68, 0x4, R148 ;  /* 0x0000000444947825 */ /* 0x004fc800078e0294 */
[----:B-1----:R-:W-:Y:S01]  /*91c0*/  VIADD R22, R22, 0xffffff05 ;  /* 0xffffff0516167836 */ /* 0x002fe20000000000 */
[----:B---3--:R-:W-:-:S04]  /*91d0*/  UIADD3 UR6, UPT, UPT, UR4, -0x140, URZ ;  /* 0xfffffec004067890 */ /* 0x008fc8000fffe0ff */
        /* <DEDUP_REMOVED lines=8> */
[----:B------:R-:W-:-:S02]  /*9260*/  ISETP.NE.U32.AND P6, PT, R23, RZ, PT ;  /* 0x000000ff1700720c */ /* 0x000fc40003fc5070 */
[----:B------:R-:W3:Y:S01]  /*9270*/  LDC R23, c[0x0][0x3a0] ;  /* 0x0000e800ff177b82 */ /* 0x000ee20000000800 */
        /* <DEDUP_REMOVED lines=13> */
[----:B------:R-:W-:Y:S02]  /*9350*/  SEL R22, RZ, 0x4, P4 ;  /* 0x00000004ff167807 */ /* 0x000fe40002000000 */
[----:B------:R-:W-:-:S04]  /*9360*/  ISETP.GT.AND P4, PT, R25, 0x13f, PT ;  /* 0x0000013f1900780c */ /* 0x000fc80003f84270 */
[----:B------:R-:W-:-:S04]  /*9370*/  SEL R22, R22, RZ, P4 ;  /* 0x000000ff16167207 */ /* 0x000fc80002000000 */
[----:B------:R-:W-:Y:S01]  /*9380*/  ISETP.NE.U32.AND P4, PT, R22, RZ, PT ;  /* 0x000000ff1600720c */ /* 0x000fe20003f85070 */
[----:B------:R1:W-:Y:S01]  /*9390*/  LDGSTS.E [R249+0x180f8], desc[UR26][R220.64], !P5 ;  /* 0x180f8000dcf97fae */ /* 0x0003e2000e9a101a */
[----:B------:R-:W2:Y:S01]  /*93a0*/  LDC R22, c[0x0][0x3a0] ;  /* 0x0000e800ff167b82 */ /* 0x000ea20000000800 */
[----:B------:R-:W-:Y:S01]  /*93b0*/  PLOP3.LUT P5, PT, PT, PT, UP1, 0x80, 0x8 ;  /* 0x000000000008781c */ /* 0x000fe20003faf018 */
[----:B------:R-:W-:Y:S01]  /*93c0*/  UISETP.GE.U32.AND UP1, UPT, UR15, 0x7ffffe9d, UPT ;  /* 0x7ffffe9d0f00788c */ /* 0x000fe2000bf26070 */
[----:B-1----:R-:W-:-:S11]  /*93d0*/  IMAD.WIDE R220, R68, 0x4, R220 ;  /* 0x0000000444dc7825 */ /* 0x002fd600078e02dc */
[----:B------:R1:W-:Y:S04]  /*93e0*/  LDGSTS.E [R249+0x180fc], desc[UR26][R222.64], !P5 ;  /* 0x180fc000def97fae */ /* 0x0003e8000e9a101a */
[----:B------:R-:W0:Y:S04]  /*93f0*/  LDGDEPBAR ;  /* 0x00000000000079af */ /* 0x000e280000000000 */
[----:B------:R5:W-:Y:S01]  /*9400*/  LDGSTS.E [R26+0x34000], desc[UR26][R154.64], P6 ;  /* 0x340000009a1a7fae */ /* 0x000be2000b1a101a */
[----:B--2---:R-:W-:-:S03]  /*9410*/  VIADD R22, R22, 0xfffffeff ;  /* 0xfffffeff16167836 */ /* 0x004fc60000000000 */
[----:B------:R2:W-:Y:S01]  /*9420*/  LDGSTS.E [R26+0x34400], desc[UR26][R156.64], P6 ;  /* 0x344000009c1a7fae */ /* 0x0005e2000b1a101a */
[----:B-1----:R-:W-:Y:S01]  /*9430*/  IMAD.WIDE R222, R68, 0x4, R222 ;  /* 0x0000000444de7825 */ /* 0x002fe200078e02de */
[----:B------:R-:W-:Y:S02]  /*9440*/  ISETP.GE.U32.AND P3, PT, R22, 0x7ffffec0, PT ;  /* 0x7ffffec01600780c */ /* 0x000fe40003f66070 */
[----:B------:R1:W-:Y:S01]  /*9450*/  LDGSTS.E [R26+0x34800], desc[UR26][R158.64], P6 ;  /* 0x348000009e1a7fae */ /* 0x0003e2000b1a101a */
[----:B---3--:R-:W-:Y:S02]  /*9460*/  VIADD R22, R23, 0xfffffefe ;  /* 0xfffffefe17167836 */ /* 0x008fe40000000000 */
[----:B------:R-:W3:Y:S01]  /*9470*/  LDC R23, c[0x0][0x3a0] ;  /* 0x0000e800ff177b82 */ /* 0x000ee20000000800 */
[----:B------:R4:W-:Y:S01]  /*9480*/  LDGSTS.E [R26+0x34c00], desc[UR26][R160.64], P6 ;  /* 0x34c00000a01a7fae */ /* 0x0009e2000b1a101a */
[----:B-----5:R-:W-:Y:S01]  /*9490*/  IMAD.WIDE R154, R71, 0x4, R154 ;  /* 0x00000004479a7825 */ /* 0x020fe200078e029a */
[----:B------:R-:W-:-:S02]  /*94a0*/  ISETP.GE.U32.AND P2, PT, R22, 0x7ffffebf, PT ;  /* 0x7ffffebf1600780c */ /* 0x000fc40003f46070 */
[----:B------:R5:W-:Y:S01]  /*94b0*/  LDGSTS.E [R26+0x35000], desc[UR26][R162.64], P6 ;  /* 0x35000000a21a7fae */ /* 0x000be2000b1a101a */
[C---:B--2---:R-:W-:Y:S02]  /*94c0*/  IMAD.WIDE R156, R71.reuse, 0x4, R156 ;  /* 0x00000004479c7825 */ /* 0x044fe400078e029c */
[----:B------:R-:W2:Y:S01]  /*94d0*/  LDC R22, c[0x0][0x3a0] ;  /* 0x0000e800ff167b82 */ /* 0x000ea20000000800 */
[----:B------:R5:W-:Y:S01]  /*94e0*/  LDGSTS.E [R26+0x35400], desc[UR26][R164.64], P6 ;  /* 0x35400000a41a7fae */ /* 0x000be2000b1a101a */
[----:B-1----:R-:W-:-:S03]  /*94f0*/  IMAD.WIDE R158, R71, 0x4, R158 ;  /* 0x00000004479e7825 */ /* 0x002fc600078e029e */
[----:B------:R1:W-:Y:S01]  /*9500*/  LDGSTS.E [R26+0x35800], desc[UR26][R166.64], P6 ;  /* 0x35800000a61a7fae */ /* 0x0003e2000b1a101a */
[----:B----4-:R-:W-:-:S03]  /*9510*/  IMAD.WIDE R160, R71, 0x4, R160 ;  /* 0x0000000447a07825 */ /* 0x010fc600078e02a0 */
[----:B------:R4:W-:Y:S01]  /*9520*/  LDGSTS.E [R26+0x35c00], desc[UR26][R168.64], P6 ;  /* 0x35c00000a81a7fae */ /* 0x0009e2000b1a101a */
[----:B-----5:R-:W-:-:S03]  /*9530*/  IMAD.WIDE R162, R71, 0x4, R162 ;  /* 0x0000000447a27825 */ /* 0x020fc600078e02a2 */
[----:B------:R5:W-:Y:S01]  /*9540*/  LDGSTS.E [R247+0x34100], desc[UR26][R170.64], P6 ;  /* 0x34100000aaf77fae */ /* 0x000be2000b1a101a */
[----:B------:R-:W-:-:S03]  /*9550*/  IMAD.WIDE R164, R71, 0x4, R164 ;  /* 0x0000000447a47825 */ /* 0x000fc600078e02a4 */
[----:B------:R2:W-:Y:S01]  /*9560*/  LDGSTS.E [R247+0x34500], desc[UR26][R172.64], P6 ;  /* 0x34500000acf77fae */ /* 0x0005e2000b1a101a */
[----:B-1----:R-:W-:-:S03]  /*9570*/  IMAD.WIDE R166, R71, 0x4, R166 ;  /* 0x0000000447a67825 */ /* 0x002fc600078e02a6 */
[----:B------:R1:W-:Y:S01]  /*9580*/  LDGSTS.E [R247+0x34900], desc[UR26][R174.64], P6 ;  /* 0x34900000aef77fae */ /* 0x0003e2000b1a101a */
[----:B----4-:R-:W-:-:S03]  /*9590*/  IMAD.WIDE R168, R71, 0x4, R168 ;  /* 0x0000000447a87825 */ /* 0x010fc600078e02a8 */
[----:B------:R4:W-:Y:S01]  /*95a0*/  LDGSTS.E [R247+0x34d00], desc[UR26][R176.64], P6 ;  /* 0x34d00000b0f77fae */ /* 0x0009e2000b1a101a */
[----:B--2---:R-:W-:Y:S02]  /*95b0*/  VIADD R22, R22, 0xfffffefd ;  /* 0xfffffefd16167836 */ /* 0x004fe40000000000 */
[----:B-----5:R-:W-:Y:S01]  /*95c0*/  IMAD.WIDE R170, R71, 0x4, R170 ;  /* 0x0000000447aa7825 */ /* 0x020fe200078e02aa */
[----:B------:R2:W-:Y:S02]  /*95d0*/  LDGSTS.E [R247+0x35100], desc[UR26][R178.64], P6 ;  /* 0x35100000b2f77fae */ /* 0x0005e4000b1a101a */
[----:B------:R-:W-:Y:S01]  /*95e0*/  ISETP.GE.U32.AND P5, PT, R22, 0x7ffffebe, PT ;  /* 0x7ffffebe1600780c */ /* 0x000fe20003fa6070 */
[----:B---3--:R-:W-:Y:S01]  /*95f0*/  VIADD R22, R23, 0xfffffefc ;  /* 0xfffffefc17167836 */ /* 0x008fe20000000000 */
[----:B------:R3:W-:Y:S01]  /*9600*/  LDGSTS.E [R247+0x35500], desc[UR26][R180.64], P6 ;  /* 0x35500000b4f77fae */ /* 0x0007e2000b1a101a */
[----:B------:R-:W5:Y:S01]  /*9610*/  LDC R23, c[0x0][0x3a0] ;  /* 0x0000e800ff177b82 */ /* 0x000f620000000800 */
[----:B------:R-:W-:-:S02]  /*9620*/  IMAD.WIDE R172, R71, 0x4, R172 ;  /* 0x0000000447ac7825 */ /* 0x000fc400078e02ac */
[----:B------:R3:W-:Y:S02]  /*9630*/  LDGSTS.E [R247+0x35900], desc[UR26][R182.64], P6 ;  /* 0x35900000b6f77fae */ /* 0x0007e4000b1a101a */
[C---:B-1----:R-:W-:Y:S02]  /*9640*/  IMAD.WIDE R174, R71.reuse, 0x4, R174 ;  /* 0x0000000447ae7825 */ /* 0x042fe400078e02ae */
[----:B------:R1:W-:Y:S02]  /*9650*/  LDGSTS.E [R247+0x35d00], desc[UR26][R184.64], P6 ;  /* 0x35d00000b8f77fae */ /* 0x0003e4000b1a101a */
[C---:B----4-:R-:W-:Y:S02]  /*9660*/  IMAD.WIDE R176, R71.reuse, 0x4, R176 ;  /* 0x0000000447b07825 */ /* 0x050fe400078e02b0 */
[----:B------:R4:W-:Y:S02]  /*9670*/  LDGSTS.E [R246+0x34200], desc[UR26][R186.64], P6 ;  /* 0x34200000baf67fae */ /* 0x0009e4000b1a101a */
[----:B--2---:R-:W-:-:S02]  /*9680*/  IMAD.WIDE R178, R71, 0x4, R178 ;  /* 0x0000000447b27825 */ /* 0x004fc400078e02b2 */
[----:B------:R2:W-:Y:S02]  /*9690*/  LDGSTS.E [R246+0x34600], desc[UR26][R188.64], P6 ;  /* 0x34600000bcf67fae */ /* 0x0005e4000b1a101a */
[C---:B---3--:R-:W-:Y:S02]  /*96a0*/  IMAD.WIDE R180, R71.reuse, 0x4, R180 ;  /* 0x0000000447b47825 */ /* 0x048fe400078e02b4 */
[----:B------:R3:W-:Y:S02]  /*96b0*/  LDGSTS.E [R246+0x34a00], desc[UR26][R190.64], P6 ;  /* 0x34a00000bef67fae */ /* 0x0007e4000b1a101a */
[C---:B------:R-:W-:Y:S02]  /*96c0*/  IMAD.WIDE R182, R71.reuse, 0x4, R182 ;  /* 0x0000000447b67825 */ /* 0x040fe400078e02b6 */
[----:B------:R3:W-:Y:S02]  /*96d0*/  LDGSTS.E [R246+0x34e00], desc[UR26][R192.64], P6 ;  /* 0x34e00000c0f67fae */ /* 0x0007e4000b1a101a */
[----:B-1----:R-:W-:-:S02]  /*96e0*/  IMAD.WIDE R184, R71, 0x4, R184 ;  /* 0x0000000447b87825 */ /* 0x002fc400078e02b8 */
[----:B------:R1:W-:Y:S02]  /*96f0*/  LDGSTS.E [R246+0x35200], desc[UR26][R194.64], P6 ;  /* 0x35200000c2f67fae */ /* 0x0003e4000b1a101a */
[C---:B----4-:R-:W-:Y:S02]  /*9700*/  IMAD.WIDE R186, R71.reuse, 0x4, R186 ;  /* 0x0000000447ba7825 */ /* 0x050fe400078e02ba */
[----:B------:R4:W-:Y:S02]  /*9710*/  LDGSTS.E [R246+0x35600], desc[UR26][R196.64], P6 ;  /* 0x35600000c4f67fae */ /* 0x0009e4000b1a101a */
[C---:B--2---:R-:W-:Y:S02]  /*9720*/  IMAD.WIDE R188, R71.reuse, 0x4, R188 ;  /* 0x0000000447bc7825 */ /* 0x044fe400078e02bc */
[----:B------:R2:W-:Y:S02]  /*9730*/  LDGSTS.E [R246+0x35a00], desc[UR26][R198.64], P6 ;  /* 0x35a00000c6f67fae */ /* 0x0005e4000b1a101a */
[----:B---3--:R-:W-:-:S02]  /*9740*/  IMAD.WIDE R190, R71, 0x4, R190 ;  /* 0x0000000447be7825 */ /* 0x008fc400078e02be */
[----:B------:R3:W-:Y:S02]  /*9750*/  LDGSTS.E [R246+0x35e00], desc[UR26][R200.64], P6 ;  /* 0x35e00000c8f67fae */ /* 0x0007e4000b1a101a */
[C---:B------:R-:W-:Y:S02]  /*9760*/  IMAD.WIDE R192, R71.reuse, 0x4, R192 ;  /* 0x0000000447c07825 */ /* 0x040fe400078e02c0 */
[----:B------:R3:W-:Y:S02]  /*9770*/  LDGSTS.E [R69+0x34300], desc[UR26][R202.64], P6 ;  /* 0x34300000ca457fae */ /* 0x0007e4000b1a101a */
[C---:B-1----:R-:W-:Y:S02]  /*9780*/  IMAD.WIDE R194, R71.reuse, 0x4, R194 ;  /* 0x0000000447c27825 */ /* 0x042fe400078e02c2 */
[----:B------:R1:W-:Y:S02]  /*9790*/  LDGSTS.E [R69+0x34700], desc[UR26][R204.64], P6 ;  /* 0x34700000cc457fae */ /* 0x0003e4000b1a101a */
[----:B----4-:R-:W-:-:S02]  /*97a0*/  IMAD.WIDE R196, R71, 0x4, R196 ;  /* 0x0000000447c47825 */ /* 0x010fc400078e02c4 */
[----:B------:R4:W-:Y:S02]  /*97b0*/  LDGSTS.E [R69+0x34b00], desc[UR26][R206.64], P6 ;  /* 0x34b00000ce457fae */ /* 0x0009e4000b1a101a */
[C---:B--2---:R-:W-:Y:S02]  /*97c0*/  IMAD.WIDE R198, R71.reuse, 0x4, R198 ;  /* 0x0000000447c67825 */ /* 0x044fe400078e02c6 */
[----:B------:R2:W-:Y:S02]  /*97d0*/  LDGSTS.E [R69+0x34f00], desc[UR26][R208.64], P6 ;  /* 0x34f00000d0457fae */ /* 0x0005e4000b1a101a */
[C---:B---3--:R-:W-:Y:S02]  /*97e0*/  IMAD.WIDE R200, R71.reuse, 0x4, R200 ;  /* 0x0000000447c87825 */ /* 0x048fe400078e02c8 */
[----:B------:R3:W-:Y:S02]  /*97f0*/  LDGSTS.E [R69+0x35300], desc[UR26][R210.64], P6 ;  /* 0x35300000d2457fae */ /* 0x0007e4000b1a101a */
[----:B------:R-:W-:-:S02]  /*9800*/  IMAD.WIDE R202, R71, 0x4, R202 ;  /* 0x0000000447ca7825 */ /* 0x000fc400078e02ca */
[----:B------:R2:W-:Y:S02]  /*9810*/  LDGSTS.E [R69+0x35700], desc[UR26][R212.64], P6 ;  /* 0x35700000d4457fae */ /* 0x0005e4000b1a101a */
[C---:B-1----:R-:W-:Y:S02]  /*9820*/  IMAD.WIDE R204, R71.reuse, 0x4, R204 ;  /* 0x0000000447cc7825 */ /* 0x042fe400078e02cc */
[----:B------:R1:W-:Y:S02]  /*9830*/  LDGSTS.E [R69+0x35b00], desc[UR26][R214.64], P6 ;  /* 0x35b00000d6457fae */ /* 0x0003e4000b1a101a */
[----:B----4-:R-:W-:Y:S02]  /*9840*/  IMAD.WIDE R206, R71, 0x4, R206 ;  /* 0x0000000447ce7825 */ /* 0x010fe400078e02ce */
[----:B------:R4:W-:Y:S01]  /*9850*/  LDGSTS.E [R69+0x35f00], desc[UR26][R224.64], P6 ;  /* 0x35f00000e0457fae */ /* 0x0009e2000b1a101a */
[----:B------:R-:W-:Y:S01]  /*9860*/  ISETP.GE.U32.AND P6, PT, R22, 0x7ffffebd, PT ;  /* 0x7ffffebd1600780c */ /* 0x000fe20003fc6070 */
[----:B-----5:R-:W-:-:S02]  /*9870*/  VIADD R22, R23, 0xfffffefb ;  /* 0xfffffefb17167836 */ /* 0x020fc40000000000 */
[----:B------:R-:W0:Y:S01]  /*9880*/  LDGDEPBAR ;  /* 0x00000000000079af */ /* 0x000e220000000000 */
[----:B------:R-:W5:Y:S01]  /*9890*/  LDC R23, c[0x0][0x3a0] ;  /* 0x0000e800ff177b82 */ /* 0x000f620000000800 */
[----:B--2---:R-:W-:-:S07]  /*98a0*/  IMAD.WIDE R208, R71, 0x4, R208 ;  /* 0x0000000447d07825 */ /* 0x004fce00078e02d0 */
[----:B------:R-:W-:Y:S01]  /*98b0*/  BAR.SYNC.DEFER_BLOCKING 0x0 ;  /* 0x0000000000007b1d */ /* 0x000fe20000010000 */
[----:B---3--:R-:W-:-:S04]  /*98c0*/  IMAD.WIDE R210, R71, 0x4, R210 ;  /* 0x0000000447d27825 */ /* 0x008fc800078e02d2 */
[----:B------:R-:W-:-:S04]  /*98d0*/  IMAD.WIDE R212, R71, 0x4, R212 ;  /* 0x0000000447d47825 */ /* 0x000fc800078e02d4 */
[----:B-1----:R-:W-:-:S04]  /*98e0*/  IMAD.WIDE R214, R71, 0x4, R214 ;  /* 0x0000000447d67825 */ /* 0x002fc800078e02d6 */
[----:B----4-:R-:W-:Y:S01]  /*98f0*/  IMAD.WIDE R224, R71, 0x4, R224 ;  /* 0x0000000447e07825 */ /* 0x010fe200078e02e0 */
[----:B------:R-:W-:Y:S01]  /*9900*/  @!PT LDS RZ, [RZ] ;  /* 0x00000000fffff984 */ /* 0x000fe20000000800 */
[----:B------:R-:W-:Y:S01]  /*9910*/  @!PT LDS RZ, [RZ] ;  /* 0x00000000fffff984 */ /* 0x000fe20000000800 */
[----:B------:R-:W-:Y:S01]  /*9920*/  @!PT LDS RZ, [RZ] ;  /* 0x00000000fffff984 */ /* 0x000fe20000000800 */
[----:B------:R-:W-:Y:S01]  /*9930*/  LDGSTS.E [R249+0x20000], desc[UR26][R74.64], !P3 ;  /* 0x200000004af97fae */ /* 0x000fe2000d9a101a */
[----:B------:R-:W-:Y:S02]  /*9940*/  ISETP.GE.U32.AND P3, PT, R22, 0x7ffffebc, PT ;  /* 0x7ffffebc1600780c */ /* 0x000fe40003f66070 */
[----:B------:R-:W-:Y:S02]  /*9950*/  VIADD R22, R24, 0xfffffefa ;  /* 0xfffffefa18167836 */ /* 0x000fe40000000000 */
[----:B------:R-:W1:Y:S01]  /*9960*/  LDC R24, c[0x0][0x3a0] ;  /* 0x0000e800ff187b82 */ /* 0x000e620000000800 */
[----:B------:R-:W-:Y:S02]  /*9970*/  LDGSTS.E [R249+0x20004], desc[UR26][R226.64], !P2 ;  /* 0x20004000e2f97fae */ /* 0x000fe4000d1a101a */
[----:B------:R-:W-:Y:S01]  /*9980*/  ISETP.GE.U32.AND P2, PT, R22, 0x7ffffebb, PT ;  /* 0x7ffffebb1600780c */ /* 0x000fe20003f46070 */
[----:B-----5:R-:W-:Y:S01]  /*9990*/  VIADD R22, R23, 0xfffffef9 ;  /* 0xfffffef917167836 */ /* 0x020fe20000000000 */
[----:B------:R-:W-:Y:S03]  /*99a0*/  LDGSTS.E [R249+0x20008], desc[UR26][R228.64], !P5 ;  /* 0x20008000e4f97fae */ /* 0x000fe6000e9a101a */
[----:B------:R-:W2:Y:S01]  /*99b0*/  LDC R23, c[0x0][0x3a0] ;  /* 0x0000e800ff177b82 */ /* 0x000ea20000000800 */
[----:B------:R-:W-:Y:S01]  /*99c0*/  ISETP.GE.U32.AND P5, PT, R22, 0x7ffffeba, PT ;  /* 0x7ffffeba1600780c */ /* 0x000fe20003fa6070 */
[----:B------:R-:W-:Y:S04]  /*99d0*/  LDGSTS.E [R249+0x2000c], desc[UR26][R230.64], !P6 ;  /* 0x2000c000e6f97fae */ /* 0x000fe8000f1a101a */
[----:B------:R-:W-:Y:S04]  /*99e0*/  LDGSTS.E [R249+0x20010], desc[UR26][R232.64], !P3 ;  /* 0x20010000e8f97fae */ /* 0x000fe8000d9a101a */
[----:B------:R-:W-:Y:S04]  /*99f0*/  LDGSTS.E [R249+0x20014], desc[UR26][R234.64], !P2 ;  /* 0x20014000eaf97fae */ /* 0x000fe8000d1a101a */
[----:B------:R-:W-:Y:S01]  /*9a00*/  LDGSTS.E [R249+0x20018], desc[UR26][R236.64], !P5 ;  /* 0x20018000ecf97fae */ /* 0x000fe2000e9a101a */
[----:B-1----:R-:W-:-:S02]  /*9a10*/  VIADD R22, R24, 0xfffffef8 ;  /* 0xfffffef818167836 */ /* 0x002fc40000000000 */
[----:B------:R-:W1:Y:S03]  /*9a20*/  LDC R24, c[0x0][0x3a0] ;  /* 0x0000e800ff187b82 */ /* 0x000e660000000800 */
[----:B------:R-:W-:Y:S01]  /*9a30*/  ISETP.GE.U32.AND P6, PT, R22, 0x7ffffeb9, PT ;  /* 0x7ffffeb91600780c */ /* 0x000fe20003fc6070 */
[----:B--2---:R-:W-:-:S04]  /*9a40*/  VIADD R22, R23, 0xfffffef7 ;  /* 0xfffffef717167836 */ /* 0x004fc80000000000 */
[----:B------:R-:W2:Y:S01]  /*9a50*/  LDC R23, c[0x0][0x3a0] ;  /* 0x0000e800ff177b82 */ /* 0x000ea20000000800 */
[----:B------:R-:W-:-:S07]  /*9a60*/  ISETP.GE.U32.AND P3, PT, R22, 0x7ffffeb8, PT ;  /* 0x7ffffeb81600780c */ /* 0x000fce0003f66070 */
[----:B------:R-:W-:Y:S01]  /*9a70*/  LDGSTS.E [R249+0x2001c], desc[UR26][R238.64], !P6 ;  /* 0x2001c000eef97fae */ /* 0x000fe2000f1a101a */
[----:B-1----:R-:W-:-:S05]  /*9a80*/  VIADD R22, R24, 0xfffffef6 ;  /* 0xfffffef618167836 */ /* 0x002fca0000000000 */
[----:B------:R-:W-:Y:S01]  /*9a90*/  LDGSTS.E [R249+0x20020], desc[UR26][R240.64], !P3 ;  /* 0x20020000f0f97fae */ /* 0x000fe2000d9a101a */
[----:B------:R-:W1:Y:S01]  /*9aa0*/  LDC R24, c[0x0][0x3a0] ;  /* 0x0000e800ff187b82 */ /* 0x000e620000000800 */
[----:B------:R-:W-:Y:S01]  /*9ab0*/  ISETP.GE.U32.AND P2, PT, R22, 0x7ffffeb7, PT ;  /* 0x7ffffeb71600780c */ /* 0x000fe20003f46070 */
[----:B--2---:R-:W-:-:S06]  /*9ac0*/  VIADD R22, R23, 0xfffffef5 ;  /* 0xfffffef517167836 */ /* 0x004fcc0000000000 */
[----:B------:R-:W2:Y:S01]  /*9ad0*/  LDC R23, c[0x0][0x3a0] ;  /* 0x0000e800ff177b82 */ /* 0x000ea20000000800 */
[----:B------:R-:W-:-:S05]  /*9ae0*/  ISETP.GE.U32.AND P5, PT, R22, 0x7ffffeb6, PT ;  /* 0x7ffffeb61600780c */ /* 0x000fca0003fa6070 */
[----:B------:R-:W-:Y:S01]  /*9af0*/  LDGSTS.E [R249+0x20024], desc[UR26][R242.64], !P2 ;  /* 0x20024000f2f97fae */ /* 0x000fe2000d1a101a */
[----:B-1----:R-:W-:-:S07]  /*9b00*/  VIADD R22, R24, 0xfffffef4 ;  /* 0xfffffef418167836 */ /* 0x002fce0000000000 */
[----:B------:R-:W-:Y:S01]  /*9b10*/  LDGSTS.E [R249+0x20028], desc[UR26][R244.64], !P5 ;  /* 0x20028000f4f97fae */ /* 0x000fe2000e9a101a */
[----:B------:R-:W1:Y:S01]  /*9b20*/  LDC R24, c[0x0][0x3a0] ;  /* 0x0000e800ff187b82 */ /* 0x000e620000000800 */
[----:B------:R-:W-:Y:S01]  /*9b30*/  ISETP.GE.U32.AND P6, PT, R22, 0x7ffffeb5, PT ;  /* 0x7ffffeb51600780c */ /* 0x000fe20003fc6070 */
[----:B--2---:R-:W-:-:S06]  /*9b40*/  VIADD R22, R23, 0xfffffef3 ;  /* 0xfffffef317167836 */ /* 0x004fcc0000000000 */
[----:B------:R-:W2:Y:S01]  /*9b50*/  LDC R23, c[0x0][0x3a0] ;  /* 0x0000e800ff177b82 */ /* 0x000ea20000000800 */
[----:B------:R-:W-:-:S05]  /*9b60*/  ISETP.GE.U32.AND P3, PT, R22, 0x7ffffeb4, PT ;  /* 0x7ffffeb41600780c */ /* 0x000fca0003f66070 */
[----:B------:R3:W-:Y:S01]  /*9b70*/  LDGSTS.E [R249+0x2002c], desc[UR26][R28.64], !P6 ;  /* 0x2002c0001cf97fae */ /* 0x0007e2000f1a101a */
[----:B-1----:R-:W-:Y:S02]  /*9b80*/  VIADD R22, R24, 0xfffffef2 ;  /* 0xfffffef218167836 */ /* 0x002fe40000000000 */
[----:B------:R-:W1:Y:S01]  /*9b90*/  LDC R24, c[0x0][0x3a0] ;  /* 0x0000e800ff187b82 */ /* 0x000e620000000800 */
[----:B---3--:R-:W-:Y:S02]  /*9ba0*/  IMAD.WIDE R28, R68, 0x4, R18 ;  /* 0x00000004441c7825 */ /* 0x008fe400078e0212 */
[----:B------:R-:W-:Y:S02]  /*9bb0*/  ISETP.GE.U32.AND P2, PT, R22, 0x7ffffeb3, PT ;  /* 0x7ffffeb31600780c */ /* 0x000fe40003f46070 */
[----:B--2---:R-:W-:Y:S01]  /*9bc0*/  VIADD R22, R23, 0xfffffef1 ;  /* 0xfffffef117167836 */ /* 0x004fe20000000000 */
[----:B------:R2:W-:Y:S04]  /*9bd0*/  LDGSTS.E [R249+0x20030], desc[UR26][R28.64], !P3 ;  /* 0x200300001cf97fae */ /* 0x0005e8000d9a101a */
[----:B------:R-:W-:Y:S01]  /*9be0*/  ISETP.GE.U32.AND P5, PT, R22, 0x7ffffeb2, PT ;  /* 0x7ffffeb21600780c */ /* 0x000fe20003fa6070 */
[----:B------:R2:W-:Y:S01]  /*9bf0*/  STL.64 [R1+0x38], R28 ;  /* 0x0000381c01007387 */ /* 0x0005e20000100a00 */
[----:B------:R-:W3:Y:S01]  /*9c00*/  LDC R22, c[0x0][0x3a0] ;  /* 0x0000e800ff167b82 */ /* 0x000ee20000000800 */
[----:B-1----:R-:W-:-:S05]  /*9c10*/  VIADD R20, R24, 0xfffffef0 ;  /* 0xfffffef018147836 */ /* 0x002fca0000000000 */
[----:B------:R-:W-:Y:S02]  /*9c20*/  ISETP.GE.U32.AND P6, PT, R20, 0x7ffffeb1, PT ;  /* 0x7ffffeb11400780c */ /* 0x000fe40003fc6070 */
[----:B------:R-:W1:Y:S01]  /*9c30*/  LDC R20, c[0x0][0x3a0] ;  /* 0x0000e800ff147b82 */ /* 0x000e620000000800 */
[----:B---3--:R-:W-:Y:S02]  /*9c40*/  VIADD R18, R22, 0xfffffeef ;  /* 0xfffffeef16127836 */ /* 0x008fe40000000000 */
[----:B------:R-:W-:-:S03]  /*9c50*/  IMAD.WIDE R22, R68, 0x4, R16 ;  /* 0x0000000444167825 */ /* 0x000fc600078e0210 */
[----:B------:R-:W-:Y:S02]  /*9c60*/  ISETP.GE.U32.AND P3, PT, R18, 0x7ffffeb0, PT ;  /* 0x7ffffeb01200780c */ /* 0x000fe40003f66070 */
[----:B------:R-:W3:Y:S01]  /*9c70*/  LDC R18, c[0x0][0x3a0] ;  /* 0x0000e800ff127b82 */ /* 0x000ee20000000800 */
[----:B------:R2:W-:Y:S04]  /*9c80*/  LDGSTS.E [R249+0x20034], desc[UR26][R22.64], !P2 ;  /* 0x2003400016f97fae */ /* 0x0005e8000d1a101a */
[----:B------:R2:W-:Y:S01]  /*9c90*/  STL.64 [R1+0x30], R22 ;  /* 0x0000301601007387 */ /* 0x0005e20000100a00 */
[----:B-1----:R-:W-:Y:S02]  /*9ca0*/  VIADD R16, R20, 0xfffffeee ;  /* 0xfffffeee14107836 */ /* 0x002fe40000000000 */
[----:B------:R-:W-:-:S03]  /*9cb0*/  IMAD.WIDE R20, R68, 0x4, R14 ;  /* 0x0000000444147825 */ /* 0x000fc600078e020e */
[----:B------:R-:W-:Y:S02]  /*9cc0*/  ISETP.GE.U32.AND P2, PT, R16, 0x7ffffeaf, PT ;  /* 0x7ffffeaf1000780c */ /* 0x000fe40003f46070 */
[----:B------:R-:W1:Y:S01]  /*9cd0*/  LDC R16, c[0x0][0x3a0] ;  /* 0x0000e800ff107b82 */ /* 0x000e620000000800 */
[----:B------:R2:W-:Y:S04]  /*9ce0*/  LDGSTS.E [R249+0x20038], desc[UR26][R20.64], !P5 ;  /* 0x2003800014f97fae */ /* 0x0005e8000e9a101a */
[----:B------:R2:W-:Y:S01]  /*9cf0*/  STL.64 [R1+0x28], R20 ;  /* 0x0000281401007387 */ /* 0x0005e20000100a00 */
        /* <DEDUP_REMOVED lines=19> */
[----:B------:R-:W-:-:S02]  /*9e30*/  IMAD.WIDE R12, R68, 0x4, R6 ;  /* 0x00000004440c7825 */ /* 0x000fc400078e0206 */
[----:B------:R-:W1:Y:S01]  /*9e40*/  LDC R7, c[0x0][0x3a0] ;  /* 0x0000e800ff077b82 */ /* 0x000e620000000800 */
[----:B------:R-:W-:Y:S02]  /*9e50*/  ISETP.GE.U32.AND P2, PT, R8, 0x7ffffeab, PT ;  /* 0x7ffffeab0800780c */ /* 0x000fe40003f46070 */
[----:B------:R2:W-:Y:S04]  /*9e60*/  LDGSTS.E [R249+0x20048], desc[UR26][R12.64], !P5 ;  /* 0x200480000cf97fae */ /* 0x0005e8000e9a101a */
[----:B------:R2:W-:Y:S01]  /*9e70*/  STL.64 [R1+0x8], R12 ;  /* 0x0000080c01007387 */ /* 0x0005e20000100a00 */
[----:B------:R-:W4:Y:S01]  /*9e80*/  LDC R8, c[0x0][0x3a0] ;  /* 0x0000e800ff087b82 */ /* 0x000f220000000800 */
[----:B---3--:R-:W-:Y:S02]  /*9e90*/  VIADD R6, R10, 0xfffffee9 ;  /* 0xfffffee90a067836 */ /* 0x008fe40000000000 */
[----:B------:R-:W-:-:S03]  /*9ea0*/  IMAD.WIDE R10, R68, 0x4, R4 ;  /* 0x00000004440a7825 */ /* 0x000fc600078e0204 */
[----:B------:R-:W-:Y:S02]  /*9eb0*/  ISETP.GE.U32.AND P5, PT, R6, 0x7ffffeaa, PT ;  /* 0x7ffffeaa0600780c */ /* 0x000fe40003fa6070 */
[----:B------:R-:W3:Y:S01]  /*9ec0*/  LDC R6, c[0x0][0x3a0] ;  /* 0x0000e800ff067b82 */ /* 0x000ee20000000800 */
[----:B------:R2:W-:Y:S04]  /*9ed0*/  LDGSTS.E [R249+0x2004c], desc[UR26][R10.64], !P6 ;  /* 0x2004c0000af97fae */ /* 0x0005e8000f1a101a */
[----:B------:R2:W-:Y:S03]  /*9ee0*/  LDGSTS.E [R249+0x20050], desc[UR26][R72.64], !P3 ;  /* 0x2005000048f97fae */ /* 0x0005e6000d9a101a */
[----:B------:R-:W5:Y:S01]  /*9ef0*/  LDC R5, c[0x0][0x3a0] ;  /* 0x0000e800ff057b82 */ /* 0x000f620000000800 */
[----:B------:R2:W-:Y:S04]  /*9f00*/  LDGSTS.E [R249+0x20054], desc[UR26][R76.64], !P2 ;  /* 0x200540004cf97fae */ /* 0x0005e8000d1a101a */
[----:B------:R2:W-:Y:S01]  /*9f10*/  LDGSTS.E [R249+0x20058], desc[UR26][R78.64], !P5 ;  /* 0x200580004ef97fae */ /* 0x0005e2000e9a101a */
[----:B----4-:R-:W-:-:S03]  /*9f20*/  VIADD R4, R8, 0xfffffee8 ;  /* 0xfffffee808047836 */ /* 0x010fc60000000000 */
[----:B------:R2:W-:Y:S02]  /*9f30*/  STL.64 [R1], R10 ;  /* 0x0000000a01007387 */ /* 0x0005e40000100a00 */
[----:B------:R-:W-:Y:S01]  /*9f40*/  ISETP.GE.U32.AND P6, PT, R4, 0x7ffffea9, PT ;  /* 0x7ffffea90400780c */ /* 0x000fe20003fc6070 */
[----:B---3--:R-:W-:Y:S02]  /*9f50*/  VIADD R4, R6, 0xfffffee7 ;  /* 0xfffffee706047836 */ /* 0x008fe40000000000 */
[----:B------:R-:W3:Y:S03]  /*9f60*/  LDC R6, c[0x0][0x3a0] ;  /* 0x0000e800ff067b82 */ /* 0x000ee60000000800 */
[----:B------:R-:W-:Y:S01]  /*9f70*/  ISETP.GE.U32.AND P3, PT, R4, 0x7ffffea8, PT ;  /* 0x7ffffea80400780c */ /* 0x000fe20003f66070 */
[----:B-1----:R-:W-:-:S06]  /*9f80*/  VIADD R4, R7, 0xfffffee6 ;  /* 0xfffffee607047836 */ /* 0x002fcc0000000000 */
[----:B------:R2:W-:Y:S01]  /*9f90*/  LDGSTS.E [R249+0x2005c], desc[UR26][R80.64], !P6 ;  /* 0x2005c00050f97fae */ /* 0x0005e2000f1a101a */
[----:B------:R-:W-:Y:S01]  /*9fa0*/  ISETP.GE.U32.AND P2, PT, R4, 0x7ffffea7, PT ;  /* 0x7ffffea70400780c */ /* 0x000fe20003f46070 */
[----:B-----5:R-:W-:Y:S02]  /*9fb0*/  VIADD R4, R5, 0xfffffee5 ;  /* 0xfffffee505047836 */ /* 0x020fe40000000000 */
[----:B------:R-:W1:Y:S03]  /*9fc0*/  LDC R5, c[0x0][0x3a0] ;  /* 0x0000e800ff057b82 */ /* 0x000e660000000800 */
[----:B------:R-:W-:Y:S01]  /*9fd0*/  ISETP.GE.U32.AND P5, PT, R4, 0x7ffffea6, PT ;  /* 0x7ffffea60400780c */ /* 0x000fe20003fa6070 */
[----:B------:R2:W-:Y:S06]  /*9fe0*/  LDGSTS.E [R249+0x20060], desc[UR26][R82.64], !P3 ;  /* 0x2006000052f97fae */ /* 0x0005ec000d9a101a */
[----:B------:R2:W-:Y:S01]  /*9ff0*/  LDGSTS.E [R249+0x20064], desc[UR26][R84.64], !P2 ;  /* 0x2006400054f97fae */ /* 0x0005e2000d1a101a */
[----:B---3--:R-:W-:-:S02]  /*a000*/  VIADD R4, R6, 0xfffffee4 ;  /* 0xfffffee406047836 */ /* 0x008fc40000000000 */
[----:B------:R-:W3:Y:S03]  /*a010*/  LDC R6, c[0x0][0x3a0] ;  /* 0x0000e800ff067b82 */ /* 0x000ee60000000800 */
[----:B------:R2:W-:Y:S01]  /*a020*/  LDGSTS.E [R249+0x20068], desc[UR26][R86.64], !P5 ;  /* 0x2006800056f97fae */ /* 0x0005e2000e9a101a */
[----:B------:R-:W-:Y:S02]  /*a030*/  ISETP.GE.U32.AND P6, PT, R4, 0x7ffffea5, PT ;  /* 0x7ffffea50400780c */ /* 0x000fe40003fc6070 */
[----:B------:R-:W-:Y:S01]  /*a040*/  PLOP3.LUT P5, PT, PT, PT, UP4, 0x80, 0x8 ;  /* 0x000000000008781c */ /* 0x000fe20003faf048 */
[----:B------:R-:W-:Y:S01]  /*a050*/  UISETP.GE.U32.AND UP4, UPT, UR16, 0x7ffffe9c, UPT ;  /* 0x7ffffe9c1000788c */ /* 0x000fe2000bf86070 */
[----:B-1----:R-:W-:-:S05]  /*a060*/  VIADD R4, R5, 0xfffffee3 ;  /* 0xfffffee305047836 */ /* 0x002fca0000000000 */
[----:B------:R-:W-:-:S04]  /*a070*/  ISETP.GE.U32.AND P3, PT, R4, 0x7ffffea4, PT ;  /* 0x7ffffea40400780c */ /* 0x000fc80003f66070 */
[----:B------:R2:W-:Y:S01]  /*a080*/  LDGSTS.E [R249+0x2006c], desc[UR26][R88.64], !P6 ;  /* 0x2006c00058f97fae */ /* 0x0005e2000f1a101a */
[----:B------:R-:W-:Y:S01]  /*a090*/  PLOP3.LUT P6, PT, PT, PT, UP3, 0x80, 0x8 ;  /* 0x000000000008781c */ /* 0x000fe20003fcf038 */
[----:B------:R-:W-:Y:S01]  /*a0a0*/  UISETP.GE.U32.AND UP3, UPT, UR17, 0x7ffffe9b, UPT ;  /* 0x7ffffe9b1100788c */ /* 0x000fe2000bf66070 */
[----:B---3--:R-:W-:-:S06]  /*a0b0*/  VIADD R4, R6, 0xfffffee2 ;  /* 0xfffffee206047836 */ /* 0x008fcc0000000000 */
[----:B------:R2:W-:Y:S01]  /*a0c0*/  LDGSTS.E [R249+0x20070], desc[UR26][R90.64], !P3 ;  /* 0x200700005af97fae */ /* 0x0005e2000d9a101a */
[----:B------:R-:W-:Y:S02]  /*a0d0*/  ISETP.GE.U32.AND P2, PT, R4, 0x7ffffea3, PT ;  /* 0x7ffffea30400780c */ /* 0x000fe40003f46070 */
[----:B------:R-:W-:Y:S01]  /*a0e0*/  PLOP3.LUT P3, PT, PT, PT, UP6, 0x80, 0x8 ;  /* 0x000000000008781c */ /* 0x000fe20003f6f068 */
[----:B------:R-:W-:-:S10]  /*a0f0*/  UISETP.GE.U32.AND UP6, UPT, UR18, 0x7ffffe9a, UPT ;  /* 0x7ffffe9a1200788c */ /* 0x000fd4000bfc6070 */
[----:B------:R2:W-:Y:S01]  /*a100*/  LDGSTS.E [R249+0x20074], desc[UR26][R92.64], !P2 ;  /* 0x200740005cf97fae */ /* 0x0005e2000d1a101a */
[----:B------:R-:W-:Y:S01]  /*a110*/  PLOP3.LUT P2, PT, PT, PT, UP5, 0x80, 0x8 ;  /* 0x000000000008781c */ /* 0x000fe20003f4f058 */
[----:B------:R-:W-:Y:S02]  /*a120*/  UISETP.GE.U32.AND UP5, UPT, UR19, 0x7ffffe99, UPT ;  /* 0x7ffffe991300788c */ /* 0x000fe4000bfa6070 */
[----:B------:R2:W-:Y:S01]  /*a130*/  LDGSTS.E [R249+0x20078], desc[UR26][R94.64], !P5 ;  /* 0x200780005ef97fae */ /* 0x0005e2000e9a101a */
[----:B------:R-:W-:Y:S01]  /*a140*/  PLOP3.LUT P5, PT, PT, PT, UP2, 0x80, 0x8 ;  /* 0x000000000008781c */ /* 0x000fe20003faf028 */
[----:B------:R-:W-:Y:S02]  /*a150*/  UISETP.GE.U32.AND UP2, UPT, UR20, 0x7ffffe98, UPT ;  /* 0x7ffffe981400788c */ /* 0x000fe4000bf46070 */
[----:B------:R2:W-:Y:S01]  /*a160*/  LDGSTS.E [R249+0x2007c], desc[UR26][R96.64], !P6 ;  /* 0x2007c00060f97fae */ /* 0x0005e2000f1a101a */
[----:B------:R-:W-:Y:S01]  /*a170*/  PLOP3.LUT P6, PT, PT, PT, UP1, 0x80, 0x8 ;  /* 0x000000000008781c */ /* 0x000fe20003fcf018 */
[----:B------:R-:W-:-:S02]  /*a180*/  UISETP.GE.U32.AND UP1, UPT, UR21, 0x7ffffe97, UPT ;  /* 0x7ffffe971500788c */ /* 0x000fc4000bf26070 */
        /* <DEDUP_REMOVED lines=64> */
[----:B------:R-:W-:-:S03]  /*a590*/  PLOP3.LUT P2, PT, PT, PT, UP5, 0x80, 0x8 ;  /* 0x000000000008781c */ /* 0x000fc60003f4f058 */
[----:B------:R2:W-:Y:S01]  /*a5a0*/  LDGSTS.E [R249+0x200d8], desc[UR26][R142.64], !P5 ;  /* 0x200d80008ef97fae */ /* 0x0005e2000e9a101a */
[----:B------:R-:W-:-:S03]  /*a5b0*/  PLOP3.LUT P5, PT, PT, PT, UP2, 0x80, 0x8 ;  /* 0x000000000008781c */ /* 0x000fc60003faf028 */
[----:B------:R2:W-:Y:S01]  /*a5c0*/  LDGSTS.E [R249+0x200dc], desc[UR26][R144.64], !P6 ;  /* 0x200dc00090f97fae */ /* 0x0005e2000f1a101a */
[----:B------:R-:W-:Y:S01]  /*a5d0*/  PLOP3.LUT P6, PT, PT, PT, UP1, 0x80, 0x8 ;  /* 0x000000000008781c */ /* 0x000fe20003fcf018 */
[----:B------:R-:W-:Y:S02]  /*a5e0*/  UISETP.GE.U32.AND UP1, UPT, UR6, 0x7ffffe81, UPT ;  /* 0x7ffffe810600788c */ /* 0x000fe4000bf26070 */
[----:B------:R2:W-:Y:S01]  /*a5f0*/  LDGSTS.E [R249+0x200e0], desc[UR26][R146.64], !P3 ;  /* 0x200e000092f97fae */ /* 0x0005e2000d9a101a */
[----:B------:R-:W-:-:S03]  /*a600*/  PLOP3.LUT P3, PT, PT, PT, UP4, 0x80, 0x8 ;  /* 0x000000000008781c */ /* 0x000fc60003f6f048 */
[----:B------:R2:W-:Y:S01]  /*a610*/  LDGSTS.E [R249+0x200e4], desc[UR26][R148.64], !P2 ;  /* 0x200e400094f97fae */ /* 0x0005e2000d1a101a */
[----:B------:R-:W-:-:S03]  /*a620*/  PLOP3.LUT P2, PT, PT, PT, UP3, 0x80, 0x8 ;  /* 0x000000000008781c */ /* 0x000fc60003f4f038 */
[----:B------:R2:W-:Y:S01]  /*a630*/  LDGSTS.E [R249+0x200e8], desc[UR26][R150.64], !P5 ;  /* 0x200e800096f97fae */ /* 0x0005e2000e9a101a */
[----:B------:R-:W-:-:S03]  /*a640*/  PLOP3.LUT P5, PT, PT, PT, UP6, 0x80, 0x8 ;  /* 0x000000000008781c */ /* 0x000fc60003faf068 */
[----:B------:R2:W-:Y:S01]  /*a650*/  LDGSTS.E [R249+0x200ec], desc[UR26][R152.64], !P6 ;  /* 0x200ec00098f97fae */ /* 0x0005e2000f1a101a */
[----:B------:R-:W-:-:S03]  /*a660*/  PLOP3.LUT P6, PT, PT, PT, UP1, 0x80, 0x8 ;  /* 0x000000000008781c */ /* 0x000fc60003fcf018 */
[----:B------:R2:W-:Y:S01]  /*a670*/  LDGSTS.E [R249+0x200f0], desc[UR26][R216.64], !P3 ;  /* 0x200f0000d8f97fae */ /* 0x0005e2000d9a101a */
[----:B------:R-:W-:-:S03]  /*a680*/  ISETP.NE.U32.AND P3, PT, RZ, UR45, PT ;  /* 0x0000002dff007c0c */ /* 0x000fc6000bf65070 */
[----:B------:R2:W-:Y:S01]  /*a690*/  LDGSTS.E [R249+0x200f4], desc[UR26][R218.64], !P2 ;  /* 0x200f4000daf97fae */ /* 0x0005e2000d1a101a */
[----:B------:R-:W-:-:S03]  /*a6a0*/  ISETP.LT.OR P2, PT, R25, 0x40, P3 ;  /* 0x000000401900780c */ /* 0x000fc60001f41670 */
[----:B------:R2:W-:Y:S04]  /*a6b0*/  LDGSTS.E [R249+0x200f8], desc[UR26][R220.64], !P5 ;  /* 0x200f8000dcf97fae */ /* 0x0005e8000e9a101a */
[----:B------:R2:W-:Y:S04]  /*a6c0*/  LDGSTS.E [R249+0x200fc], desc[UR26][R222.64], !P6 ;  /* 0x200fc000def97fae */ /* 0x0005e8000f1a101a */
[----:B------:R-:W0:Y:S04]  /*a6d0*/  LDGDEPBAR ;  /* 0x00000000000079af */ /* 0x000e280000000000 */
[----:B------:R2:W-:Y:S04]  /*a6e0*/  LDGSTS.E [R26+0x38000], desc[UR26][R154.64], P4 ;  /* 0x380000009a1a7fae */ /* 0x0005e8000a1a101a */
        /* <DEDUP_REMOVED lines=31> */
[----:B------:R-:W0:Y:S01]  /*a8e0*/  LDGDEPBAR ;  /* 0x00000000000079af */ /* 0x000e220000000000 */
[----:B------:R-:W-:-:S04]  /*a8f0*/  DEPBAR.LE SB0, 0x8 ;  /* 0x000082000000791a */ /* 0x000fc80000000000 */
[----:B------:R-:W-:Y:S06]  /*a900*/  BAR.SYNC.DEFER_BLOCKING 0x0 ;  /* 0x0000000000007b1d */ /* 0x000fec0000010000 */
[----:B------:R-:W-:Y:S05]  /*a910*/  @!P0 BRA `(.L_x_6) ;  /* 0x0000000000448947 */ /* 0x000fea0003800000 */
[----:B------:R-:W-:Y:S04]  /*a920*/  LDS.128 R4, [R249] ;  /* 0x00000000f9047984 */ /* 0x000fe80000000c00 */
[----:B--2---:R-:W-:Y:S04]  /*a930*/  LDS.128 R8, [R249+0x10] ;  /* 0x00001000f9087984 */ /* 0x004fe80000000c00 */
[----:B------:R-:W-:Y:S04]  /*a940*/  LDS.128 R12, [R249+0x20] ;  /* 0x00002000f90c7984 */ /* 0x000fe80000000c00 */
        /* <DEDUP_REMOVED lines=12> */
[----:B------:R-:W1:Y:S02]  /*aa10*/  LDS.128 R64, [R249+0xf0] ;  /* 0x0000f000f9407984 */ /* 0x000e640000000c00 */
[----:B-1----:R1:W-:Y:S02]  /*aa20*/  STTM.x64 tmem[UR12+0x40], R4 ;  /* 0x00004004000079ed */ /* 0x0023e4000834000c */
.L_x_6:
[----:B-1----:R-:W-:Y:S01]  /*aa30*/  IMAD.SHL.U32 R7, R68, 0x4, RZ ;  /* 0x0000000444077824 */ /* 0x002fe200078e00ff */
[----:B------:R-:W1:Y:S01]  /*aa40*/  FENCE.VIEW.ASYNC.T ;  /* 0x00000000000073c6 */ /* 0x000e620000000200 */
[----:B------:R-:W-:-:S03]  /*aa50*/  SHF.R.S32.HI R8, RZ, 0x1f, R68 ;  /* 0x0000001fff087819 */ /* 0x000fc60000011444 */
[----:B------:R3:W-:Y:S01]  /*aa60*/  STL [R1+0x44], R7 ;  /* 0x0000440701007387 */ /* 0x0007e20000100800 */
[----:B-1----:R-:W-:Y:S06]  /*aa70*/  BAR.SYNC.DEFER_BLOCKING 0x0 ;  /* 0x0000000000007b1d */ /* 0x002fec0000010000 */
[----:B------:R-:W-:Y:S05]  /*aa80*/  @P2 BRA `(.L_x_7) ;  /* 0x0000000000c42947 */ /* 0x000fea0003800000 */
[----:B------:R-:W-:Y:S01]  /*aa90*/  UIADD3 UR5, UPT, UPT, UR11, 0x28000, URZ ;  /* 0x000280000b057890 */ /* 0x000fe2000fffe0ff */
[----:B------:R-:W-:Y:S01]  /*aaa0*/  UMOV UR4, URZ ;  /* 0x000000ff00047c82 */ /* 0x000fe20008000000 */
[----:B------:R-:W-:Y:S02]  /*aab0*/  UIADD3 UR7, UPT, UPT, UR10, 0x48, URZ ;  /* 0x000000480a077890 */ /* 0x000fe4000fffe0ff */
[----:B------:R-:W-:Y:S02]  /*aac0*/  USHF.R.U32.HI UR5, URZ, 0x4, UR5 ;  /* 0x00000004ff057899 */ /* 0x000fe40008011605 */
[----:B------:R-:W-:Y:S02]  /*aad0*/  UIADD3 UR9, UPT, UPT, UR10, 0x50, URZ ;  /* 0x000000500a097890 */ /* 0x000fe4000fffe0ff */
[----:B------:R-:W-:Y:S02]  /*aae0*/  USGXT.U32 UR14, UR5, 0xe ;  /* 0x0000000e050e789a */ /* 0x000fe40008000000 */
[----:B------:R-:W-:-:S02]  /*aaf0*/  UIADD3 UR18, UPT, UPT, UR10, 0x58, URZ ;  /* 0x000000580a127890 */ /* 0x000fc4000fffe0ff */
[----:B------:R-:W-:Y:S01]  /*ab00*/  UIADD3 UR34, UP1, UPT, UR14, 0x2, URZ ;  /* 0x000000020e227890 */ /* 0x000fe2000ff3e0ff */
[----:B------:R-:W-:Y:S01]  /*ab10*/  UMOV UR5, URZ ;  /* 0x000000ff00057c82 */ /* 0x000fe20008000000 */
[----:B------:R-:W-:Y:S02]  /*ab20*/  UIADD3 UR19, UPT, UPT, UR10, 0x60, URZ ;  /* 0x000000600a137890 */ /* 0x000fe4000fffe0ff */
[----:B------:R-:W-:Y:S02]  /*ab30*/  UIADD3.X UR35, UPT, UPT, UR4, 0x40004040, URZ, UP1, !UPT ;  /* 0x4000404004237890 */ /* 0x000fe40008ffe4ff */
[----:B------:R-:W-:Y:S01]  /*ab40*/  UIADD3 UR24, UPT, UPT, UR10, 0x68, URZ ;  /* 0x000000680a187890 */ /* 0x000fe2000fffe0ff */
[----:B------:R-:W-:Y:S01]  /*ab50*/  UMOV UR4, UR8 ;  /* 0x0000000800047c82 */ /* 0x000fe20008000000 */
[----:B------:R-:W-:Y:S01]  /*ab60*/  UIADD3.64 UR16, UPT, UPT, UR34, 0x4, URZ ;  /* 0x0000000422107897 */ /* 0x000fe2000fffe0ff */
[----:B------:R-:W-:Y:S01]  /*ab70*/  UMOV UR33, UR4 ;  /* 0x0000000400217c82 */ /* 0x000fe20008000000 */
[----:B------:R-:W-:-:S02]  /*ab80*/  UIADD3.64 UR4, UPT, UPT, UR34, 0x2, URZ ;  /* 0x0000000222047897 */ /* 0x000fc4000fffe0ff */
[----:B------:R-:W-:Y:S02]  /*ab90*/  UIADD3.64 UR20, UPT, UPT, UR34, 0x1fe, URZ ;  /* 0x000001fe22147897 */ /* 0x000fe4000fffe0ff */
[----:B------:R-:W-:Y:S02]  /*aba0*/  UIADD3.64 UR22, UPT, UPT, UR34, 0x200, URZ ;  /* 0x0000020022167897 */ /* 0x000fe4000fffe0ff */
[----:B------:R-:W-:Y:S02]  /*abb0*/  UIADD3 UR25, UPT, UPT, UR10, 0x70, URZ ;  /* 0x000000700a197890 */ /* 0x000fe4000fffe0ff */
[----:B------:R-:W-:Y:S01]  /*abc0*/  UIADD3.64 UR28, UPT, UPT, UR34, 0x202, URZ ;  /* 0x00000202221c7897 */ /* 0x000fe2000fffe0ff */
[----:B------:R-:W-:Y:S01]  /*abd0*/  UMOV UR36, 0x0 ;  /* 0x0000000000247882 */ /* 0x000fe20000000000 */
[----:B------:R-:W-:Y:S01]  /*abe0*/  UMOV UR37, 0x8100910 ;  /* 0x0810091000257882 */ /* 0x000fe20000000000 */
[----:B------:R-:W-:Y:S02]  /*abf0*/  UIADD3 UR32, UPT, UPT, UR10, 0x78, URZ ;  /* 0x000000780a207890 */ /* 0x000fe4000fffe0ff */
[----:B------:R-:W-:Y:S01]  /*ac00*/  UIADD3.64 UR30, UPT, UPT, UR34, 0x204, URZ ;  /* 0x00000204221e7897 */ /* 0x000fe2000fffe0ff */
[----:B------:R-:W-:Y:S01]  /*ac10*/  UMOV UR15, 0x40004040 ;  /* 0x40004040000f7882 */ /* 0x000fe20000000000 */
[----:B------:R-:W-:Y:S01]  /*ac20*/  UMOV UR38, 0x0 ;  /* 0x0000000000267882 */ /* 0x000fe20000000000 */
[----:B------:R-:W-:Y:S01]  /*ac30*/  UMOV UR39, 0x8100910 ;  /* 0x0810091000277882 */ /* 0x000fe20000000000 */
[----:B------:R-:W-:Y:S01]  /*ac40*/  UMOV UR40, 0x0 ;  /* 0x0000000000287882 */ /* 0x000fe20000000000 */
[----:B------:R-:W-:Y:S01]  /*ac50*/  UMOV UR41, 0x8100910 ;  /* 0x0810091000297882 */ /* 0x000fe20000000000 */
[----:B------:R1:W-:Y:S01]  /*ac60*/  UTCHMMA tmem[UR13], gdesc[UR14], tmem[UR10], tmem[UR36], idesc[UR37], !UPT ;  /* 0x00ff240e0d0079ea */ /* 0x0003e2000f80000a */
[----:B------:R-:W-:Y:S01]  /*ac70*/  UMOV UR42, 0x0 ;  /* 0x00000000002a7882 */ /* 0x000fe20000000000 */
[----:B------:R-:W-:Y:S01]  /*ac80*/  UMOV UR43, 0x8100910 ;  /* 0x08100910002b7882 */ /* 0x000fe20000000000 */
[----:B------:R1:W-:Y:S01]  /*ac90*/  UTCHMMA tmem[UR7], gdesc[UR34], tmem[UR10], tmem[UR38], idesc[UR39], UPT ;  /* 0x00ff2622070079ea */ /* 0x0003e2000b80000a */
        /* <DEDUP_REMOVED lines=12> */
[----:B------:R1:W-:Y:S01]  /*ad60*/  UTCHMMA tmem[UR25], gdesc[UR28], tmem[UR10], tmem[UR48], idesc[UR49], UPT ;  /* 0x00ff301c190079ea */ /* 0x0003e2000b80000a */
[----:B------:R1:W-:Y:S01]  /*ad70*/  UTCHMMA tmem[UR32], gdesc[UR30], tmem[UR10], tmem[UR50], idesc[UR51], UPT ;  /* 0x00ff321e200079ea */ /* 0x0003e2000b80000a */
[----:B------:R1:W-:Y:S01]  /*ad80*/  UTCBAR [UR33], URZ ;  /* 0x000000ff210073e9 */ /* 0x0003e200080000ff */
[----:B------:R-:W-:Y:S01]  /*ad90*/  NOP ;  /* 0x0000000000007918 */ /* 0x000fe20000000000 */
.L_x_7:
[----:B------:R-:W-:Y:S01]  /*ada0*/  SHF.L.U64.HI R9, R68, 0x2, R8 ;  /* 0x0000000244097819 */ /* 0x000fe20000010208 */
[----:B------:R-:W4:Y:S08]  /*adb0*/  LDC R6, c[0x0][0x3a0] ;  /* 0x0000e800ff067b82 */ /* 0x000f300000000800 */
[----:B------:R-:W-:Y:S01]  /*adc0*/  BAR.SYNC.DEFER_BLOCKING 0x0 ;  /* 0x0000000000007b1d */ /* 0x000fe20000010000 */
[----:B------:R-:W-:-:S02]  /*add0*/  IADD3 R4, P0, PT, R74, R7, RZ ;  /* 0x000000074a047210 */ /* 0x000fc40007f1e0ff */
[----:B------:R-:W-:-:S03]  /*ade0*/  SHF.L.U64.HI R74, R68, 0x2, R8 ;  /* 0x00000002444a7819 */ /* 0x000fc60000010208 */
[----:B------:R-:W-:Y:S01]  /*adf0*/  IMAD.X R5, R75, 0x1, R9, P0 ;  /* 0x000000014b057824 */ /* 0x000fe200000e0609 */
[----:B------:R5:W-:Y:S04]  /*ae00*/  STL [R1+0x40], R9 ;  /* 0x0000400901007387 */ /* 0x000be80000100800 */
[----:B--2---:R-:W2:Y:S04]  /*ae10*/  LDL.LU.64 R16, [R1+0x50] ;  /* 0x0000500001107983 */ /* 0x004ea80000300a00 */
[----:B---3--:R-:W3:Y:S04]  /*ae20*/  LDL.LU.64 R14, [R1+0x38] ;  /* 0x00003800010e7983 */ /* 0x008ee80000300a00 */
[----:B------:R-:W2:Y:S01]  /*ae30*/  LDL.LU.64 R20, [R1+0x30] ;  /* 0x0000300001147983 */ /* 0x000ea20000300a00 */
[----:B----4-:R-:W-:-:S03]  /*ae40*/  VIADD R6, R6, 0xfffffebf ;  /* 0xfffffebf06067836 */ /* 0x010fc60000000000 */
[----:B------:R-:W4:Y:S04]  /*ae50*/  LDL.LU.64 R18, [R1+0x28] ;  /* 0x0000280001127983 */ /* 0x000f280000300a00 */
[----:B------:R-:W2:Y:S01]  /*ae60*/  LDL.LU.64 R24, [R1+0x20] ;  /* 0x0000200001187983 */ /* 0x000ea20000300a00 */
[----:B------:R-:W-:-:S03]  /*ae70*/  ISETP.GE.U32.AND P0, PT, R6, 0x7ffffe80, PT ;  /* 0x7ffffe800600780c */ /* 0x000fc60003f06070 */
[----:B------:R-:W2:Y:S04]  /*ae80*/  LDL.LU.64 R22, [R1+0x18] ;  /* 0x0000180001167983 */ /* 0x000ea80000300a00 */
[----:B------:R-:W2:Y:S04]  /*ae90*/  LDL.LU.64 R28, [R1+0x10] ;  /* 0x00001000011c7983 */ /* 0x000ea80000300a00 */
[----:B------:R-:W2:Y:S04]  /*aea0*/  LDL.LU.64 R26, [R1+0x8] ;  /* 0x00000800011a7983 */ /* 0x000ea80000300a00 */
[----:B------:R-:W2:Y:S04]  /*aeb0*/  LDL.LU.64 R30, [R1] ;  /* 0x00000000011e7983 */ /* 0x000ea80000300a00 */
[----:B------:R-:W-:Y:S01]  /*aec0*/  @!PT LDS RZ, [RZ] ;  /* 0x00000000fffff984 */ /* 0x000fe20000000800 */
[----:B------:R-:W-:Y:S01]  /*aed0*/  @!PT LDS RZ, [RZ] ;  /* 0x00000000fffff984 */ /* 0x000fe20000000800 */
[----:B------:R-:W-:Y:S01]  /*aee0*/  @!PT LDS RZ, [RZ] ;  /* 0x00000000fffff984 */ /* 0x000fe20000000800 */
[----:B------:R1:W-:Y:S02]  /*aef0*/  LDGSTS.E [R249], desc[UR26][R4.64], !P0 ;  /* 0x0000000004f97fae */ /* 0x0003e4000c1a101a */
[----:B-1----:R-:W-:-:S02]  /*af00*/  IADD3 R4, P0, PT, R226, R7, RZ ;  /* 0x00000007e2047210 */ /* 0x002fc40007f1e0ff */
[----:B------:R-:W1:Y:S03]  /*af10*/  LDC R226, c[0x0][0x3a0] ;  /* 0x0000e800ffe27b82 */ /* 0x000e660000000800 */
[----:B------:R-:W-:Y:S02]  /*af20*/  IMAD.X R5, R227, 0x1, R74, P0 ;  /* 0x00000001e3057824 */ /* 0x000fe400000e064a */
[----:B-1----:R-:W-:-:S05]  /*af30*/  VIADD R6, R226, 0xfffffebe ;  /* 0xfffffebee2067836 */ /* 0x002fca0000000000 */
[----:B------:R-:W-:Y:S01]  /*af40*/  ISETP.GE.U32.AND P2, PT, R6, 0x7ffffe7f, PT ;  /* 0x7ffffe7f0600780c */ /* 0x000fe20003f46070 */
[----:B-----5:R-:W-:Y:S01]  /*af50*/  VIADD R9, R226, 0xfffffebd ;  /* 0xfffffebde2097836 */ /* 0x020fe20000000000 */
[----:B------:R-:W-:-:S05]  /*af60*/  IADD3 R6, P0, PT, R228, R7, RZ ;  /* 0x00000007e4067210 */ /* 0x000fca0007f1e0ff */
[----:B------:R-:W-:Y:S01]  /*af70*/  IMAD.X R7, R229, 0x1, R74, P0 ;  /* 0x00000001e5077824 */ /* 0x000fe200000e064a */
[----:B------:R-:W-:-:S05]  /*af80*/  ISETP.GE.U32.AND P0, PT, R9, 0x7ffffe7e, PT ;  /* 0x7ffffe7e0900780c */ /* 0x000fca0003f06070 */
[----:B------:R1:W-:Y:S01]  /*af90*/  LDGSTS.E [R249+0x4], desc[UR26][R4.64], !P2 ;  /* 0x0000400004f97fae */ /* 0x0003e2000d1a101a */
[----:B------:R-:W-:-:S07]  /*afa0*/  IMAD.SHL.U32 R229, R68, 0x4, RZ ;  /* 0x0000000444e57824 */ /* 0x000fce00078e00ff */
[----:B------:R5:W-:Y:S01]  /*afb0*/  LDGSTS.E [R249+0x8], desc[UR26][R6.64], !P0 ;  /* 0x0000800006f97fae */ /* 0x000be2000c1a101a */
[----:B-1----:R-:W-:-:S05]  /*afc0*/  VIADD R4, R226, 0xfffffebc ;  /* 0xfffffebce2047836 */ /* 0x002fca0000000000 */
[----:B------:R-:W-:Y:S01]  /*afd0*/  ISETP.GE.U32.AND P2, PT, R4, 0x7ffffe7d, PT ;  /* 0x7ffffe7d0400780c */ /* 0x000fe20003f46070 */
[----:B------:R-:W-:-:S05]  /*afe0*/  VIADD R4, R226, 0xfffffebb ;  /* 0xfffffebbe2047836 */ /* 0x000fca0000000000 */
[----:B------:R-:W-:Y:S02]  /*aff0*/  ISETP.GE.U32.AND P0, PT, R4, 0x7ffffe7c, PT ;  /* 0x7ffffe7c0400780c */ /* 0x000fe40003f06070 */
[----:B------:R-:W-:-:S05]  /*b000*/  IADD3 R4, P4, PT, R230, R229, RZ ;  /* 0x000000e5e6047210 */ /* 0x000fca0007f9e0ff */
[----:B------:R-:W-:Y:S01]  /*b010*/  IMAD.X R5, R231, 0x1, R74, P4 ;  /* 0x00000001e7057824 */ /* 0x000fe200020e064a */
[----:B-----5:R-:W-:-:S04]  /*b020*/  IADD3 R6, P4, PT, R232, R229, RZ ;  /* 0x000000e5e8067210 */ /* 0x020fc80007f9e0ff */
[----:B------:R1:W-:Y:S01]  /*b030*/  LDGSTS.E [R249+0xc], desc[UR26][R4.64], !P2 ;  /* 0x0000c00004f97fae */ /* 0x0003e2000d1a101a */
[----:B------:R-:W-:-:S05]  /*b040*/  IMAD.X R7, R233, 0x1, R74, P4 ;  /* 0x00000001e9077824 */ /* 0x000fca00020e064a */
[----:B------:R5:W-:Y:S01]  /*b050*/  LDGSTS.E [R249+0x10], desc[UR26][R6.64], !P0 ;  /* 0x0001000006f97fae */ /* 0x000be2000c1a101a */
[----:B-1----:R-:W-:-:S05]  /*b060*/  VIADD R4, R226, 0xfffffeba ;  /* 0xfffffebae2047836 */ /* 0x002fca0000000000 */
[----:B------:R-:W-:Y:S01]  /*b070*/  ISETP.GE.U32.AND P2, PT, R4, 0x7ffffe7b, PT ;  /* 0x7ffffe7b0400780c */ /* 0x000fe20003f46070 */
[----:B------:R-:W-:-:S05]  /*b080*/  VIADD R4, R226, 0xfffffeb9 ;  /* 0xfffffeb9e2047836 */ /* 0x000fca0000000000 */
[----:B------:R-:W-:Y:S02]  /*b090*/  ISETP.GE.U32.AND P0, PT, R4, 0x7ffffe7a, PT ;  /* 0x7ffffe7a0400780c */ /* 0x000fe40003f06070 */
[----:B------:R-:W-:Y:S01]  /*b0a0*/  IADD3 R4, P4, PT, R234, R229, RZ ;  /* 0x000000e5ea047210 */ /* 0x000fe20007f9e0ff */
[----:B------:R-:W-:-:S04]  /*b0b0*/  VIADD R9, R226, 0xfffffeb8 ;  /* 0xfffffeb8e2097836 */ /* 0x000fc80000000000 */
[----:B------:R-:W-:Y:S01]  /*b0c0*/  IMAD.X R5, R235, 0x1, R74, P4 ;  /* 0x00000001eb057824 */ /* 0x000fe200020e064a */
[----:B-----5:R-:W-:-:S04]  /*b0d0*/  IADD3 R6, P4, PT, R236, R229, RZ ;  /* 0x000000e5ec067210 */ /* 0x020fc80007f9e0ff */
[----:B------:R1:W-:Y:S01]  /*b0e0*/  LDGSTS.E [R249+0x14], desc[UR26][R4.64], !P2 ;  /* 0x0001400004f97fae */ /* 0x0003e2000d1a101a */
[----:B------:R-:W-:Y:S01]  /*b0f0*/  IMAD.X R7, R237, 0x1, R74, P4 ;  /* 0x00000001ed077824 */ /* 0x000fe200020e064a */
[----:B------:R-:W-:Y:S01]  /*b100*/  ISETP.GE.U32.AND P2, PT, R9, 0x7ffffe79, PT ;  /* 0x7ffffe790900780c */ /* 0x000fe20003f46070 */
[----:B------:R-:W-:-:S03]  /*b110*/  VIADD R9, R226, 0xfffffeb7 ;  /* 0xfffffeb7e2097836 */ /* 0x000fc60000000000 */
[----:B------:R5:W-:Y:S02]  /*b120*/  LDGSTS.E [R249+0x18], desc[UR26][R6.64], !P0 ;  /* 0x0001800006f97fae */ /* 0x000be4000c1a101a */
[----:B------:R-:W-:Y:S01]  /*b130*/  ISETP.GE.U32.AND P0, PT, R9, 0x7ffffe78, PT ;  /* 0x7ffffe780900780c */ /* 0x000fe20003f06070 */
[----:B------:R-:W-:Y:S01]  /*b140*/  VIADD R9, R226, 0xfffffeb6 ;  /* 0xfffffeb6e2097836 */ /* 0x000fe20000000000 */
[----:B-1----:R-:W-:-:S04]  /*b150*/  IADD3 R4, P4, PT, R238, R229, RZ ;  /* 0x000000e5ee047210 */ /* 0x002fc80007f9e0ff */
[----:B------:R-:W-:Y:S01]  /*b160*/  ISETP.GE.U32.AND P5, PT, R9, 0x7ffffe77, PT ;  /* 0x7ffffe770900780c */ /* 0x000fe20003fa6070 */
[----:B------:R-:W-:Y:S01]  /*b170*/  IMAD.X R5, R239, 0x1, R74, P4 ;  /* 0x00000001ef057824 */ /* 0x000fe200020e064a */
[----:B-----5:R-:W-:Y:S01]  /*b180*/  IADD3 R6, P4, PT, R240, R229, RZ ;  /* 0x000000e5f0067210 */ /* 0x020fe20007f9e0ff */
[----:B------:R-:W-:-:S03]  /*b190*/  VIADD R9, R226, 0xfffffeac ;  /* 0xfffffeace2097836 */ /* 0x000fc60000000000 */
[----:B------:R1:W-:Y:S01]  /*b1a0*/  LDGSTS.E [R249+0x1c], desc[UR26][R4.64], !P2 ;  /* 0x0001c00004f97fae */ /* 0x0003e2000d1a101a */
[----:B------:R-:W-:Y:S01]  /*b1b0*/  IMAD.X R7, R241, 0x1, R74, P4 ;  /* 0x00000001f1077824 */ /* 0x000fe200020e064a */
[----:B------:R-:W-:Y:S01]  /*b1c0*/  ISETP.GE.U32.AND P2, PT, R9, 0x7ffffe6d, PT ;  /* 0x7ffffe6d0900780c */ /* 0x000fe20003f46070 */
[----:B------:R-:W-:-:S03]  /*b1d0*/  VIADD R9, R226, 0xfffffead ;  /* 0xfffffeade2097836 */ /* 0x000fc60000000000 */
[----:B------:R5:W-:Y:S01]  /*b1e0*/  LDGSTS.E [R249+0x20], desc[UR26][R6.64], !P0 ;  /* 0x0002000006f97fae */ /* 0x000be2000c1a101a */
[----:B------:R-:W-:Y:S01]  /*b1f0*/  VIADD R10, R226, 0xfffffeae ;  /* 0xfffffeaee20a7836 */ /* 0x000fe20000000000 */
[----:B------:R-:W-:Y:S02]  /*b200*/  ISETP.GE.U32.AND P4, PT, R9, 0x7ffffe6e, PT ;  /* 0x7ffffe6e0900780c */ /* 0x000fe40003f86070 */
[----:B-1----:R-:W-:-:S05]  /*b210*/  IADD3 R4, P0, PT, R242, R229, RZ ;  /* 0x000000e5f2047210 */ /* 0x002fca0007f1e0ff */
[----:B------:R-:W-:Y:S01]  /*b220*/  IMAD.X R5, R243, 0x1, R74, P0 ;  /* 0x00000001f3057824 */ /* 0x000fe200000e064a */
[----:B------:R-:W-:Y:S01]  /*b230*/  ISETP.GE.U32.AND P0, PT, R10, 0x7ffffe6f, PT ;  /* 0x7ffffe6f0a00780c */ /* 0x000fe20003f06070 */
[----:B-----5:R-:W-:Y:S01]  /*b240*/  VIADD R6, R226, 0xfffffeaf ;  /* 0xfffffeafe2067836 */ /* 0x020fe20000000000 */
[----:B------:R-:W-:Y:S02]  /*b250*/  SEL R7, RZ, 0x1, P2 ;  /* 0x00000001ff077807 */ /* 0x000fe40001000000 */
[----:B------:R-:W-:Y:S01]  /*b260*/  SEL R10, RZ, 0x1fffe, P4 ;  /* 0x0001fffeff0a7807 */ /* 0x000fe20002000000 */
[----:B------:R1:W-:Y:S01]  /*b270*/  LDGSTS.E [R249+0x24], desc[UR26][R4.64], !P5 ;  /* 0x0002400004f97fae */ /* 0x0003e2000e9a101a */
[----:B------:R-:W-:Y:S01]  /*b280*/  ISETP.GE.U32.AND P2, PT, R6, 0x7ffffe70, PT ;  /* 0x7ffffe700600780c */ /* 0x000fe20003f46070 */
[----:B------:R-:W-:Y:S02]  /*b290*/  VIADD R6, R226, 0xfffffea9 ;  /* 0xfffffea9e2067836 */ /* 0x000fe40000000000 */
[----:B------:R-:W-:-:S02]  /*b2a0*/  IMAD.IADD R10, R7, 0x1, R10 ;  /* 0x00000001070a7824 */ /* 0x000fc400078e020a */
[----:B------:R-:W-:Y:S01]  /*b2b0*/  VIADD R7, R226, 0xfffffea8 ;  /* 0xfffffea8e2077836 */ /* 0x000fe20000000000 */
[----:B------:R-:W-:Y:S02]  /*b2c0*/  ISETP.GE.U32.AND P5, PT, R6, 0x7ffffe6a, PT ;  /* 0x7ffffe6a0600780c */ /* 0x000fe40003fa6070 */
[----:B------:R-:W-:Y:S02]  /*b2d0*/  SEL R6, RZ, 0x4, P0 ;  /* 0x00000004ff067807 */ /* 0x000fe40000000000 */
[----:B------:R-:W-:Y:S02]  /*b2e0*/  LOP3.LUT R10, R10, 0x3, RZ, 0xc0, !PT ;  /* 0x000000030a0a7812 */ /* 0x000fe400078ec0ff */
[----:B-1----:R-:W-:Y:S02]  /*b2f0*/  SEL R5, RZ, 0x7fff8, P2 ;  /* 0x0007fff8ff057807 */ /* 0x002fe40001000000 */
[----:B------:R-:W-:Y:S02]  /*b300*/  ISETP.GE.U32.AND P4, PT, R7, 0x7ffffe69, PT ;  /* 0x7ffffe690700780c */ /* 0x000fe40003f86070 */
[----:B------:R-:W-:-:S02]  /*b310*/  IADD3 R6, PT, PT, R10, R5, R6 ;  /* 0x000000050a067210 */ /* 0x000fc40007ffe006 */
[----:B------:R-:W-:Y:S02]  /*b320*/  SEL R4, RZ, 0x1, P4 ;  /* 0x00000001ff047807 */ /* 0x000fe40002000000 */
[----:B------:R-:W-:Y:S01]  /*b330*/  SEL R5, RZ, 0x1fffe, P5 ;  /* 0x0001fffeff057807 */ /* 0x000fe20002800000 */
[----:B------:R-:W-:-:S04]  /*b340*/  VIADD R7, R226, 0xfffffeaa ;  /* 0xfffffeaae2077836 */ /* 0x000fc80000000000 */
[----:B------:R-:W-:Y:S02]  /*b350*/  IMAD.IADD R4, R4, 0x1, R5 ;  /* 0x0000000104047824 */ /* 0x000fe400078e0205 */
[----:B------:R-:W-:Y:S01]  /*b360*/  VIADD R5, R226, 0xfffffeab ;  /* 0xfffffeabe2057836 */ /* 0x000fe20000000000 */
[----:B------:R-:W-:-:S04]  /*b370*/  ISETP.GE.U32.AND P0, PT, R7, 0x7ffffe6b, PT ;  /* 0x7ffffe6b0700780c */ /* 0x000fc80003f06070 */
[----:B------:R-:W-:Y:S02]  /*b380*/  ISETP.GE.U32.AND P2, PT, R5, 0x7ffffe6c, PT ;  /* 0x7ffffe6c0500780c */ /* 0x000fe40003f46070 */
[----:B------:R-:W-:Y:S02]  /*b390*/  LOP3.LUT R7, R4, 0x3, RZ, 0xc0, !PT ;  /* 0x0000000304077812 */ /* 0x000fe400078ec0ff */
[----:B------:R-:W-:Y:S02]  /*b3a0*/  SEL R4, RZ, 0x4, P0 ;  /* 0x00000004ff047807 */ /* 0x000fe40000000000 */
[----:B------:R-:W-:-:S04]  /*b3b0*/  SEL R5, RZ, 0x7fff8, P2 ;  /* 0x0007fff8ff057807 */ /* 0x000fc80001000000 */
[----:B------:R-:W-:Y:S01]  /*b3c0*/  IADD3 R4, PT, PT, R7, R5, R4 ;  /* 0x0000000507047210 */ /* 0x000fe20007ffe004 */
[C---:B------:R-:W-:Y:S02]  /*b3d0*/  VIADD R5, R226.reuse, 0xfffffea1 ;  /* 0xfffffea1e2057836 */ /* 0x040fe40000000000 */
[----:B------:R-:W-:-:S03]  /*b3e0*/  VIADD R7, R226, 0xfffffea0 ;  /* 0xfffffea0e2077836 */ /* 0x000fc60000000000 */
[----:B------:R-:W-:Y:S01]  /*b3f0*/  ISETP.GE.U32.AND P4, PT, R5, 0x7ffffe62, PT ;  /* 0x7ffffe620500780c */ /* 0x000fe20003f86070 */
[C---:B------:R-:W-:Y:S01]  /*b400*/  VIADD R5, R226.reuse, 0xfffffea2 ;  /* 0xfffffea2e2057836 */ /* 0x040fe20000000000 */
[----:B------:R-:W-:Y:S02]  /*b410*/  ISETP.GE.U32.AND P0, PT, R7, 0x7ffffe61, PT ;  /* 0x7ffffe610700780c */ /* 0x000fe40003f06070 */
[----:B------:R-:W-:Y:S02]  /*b420*/  SEL R10, RZ, 0x1fffe, P4 ;  /* 0x0001fffeff0a7807 */ /* 0x000fe40002000000 */
[----:B------:R-:W-:Y:S02]  /*b430*/  ISETP.GE.U32.AND P2, PT, R5, 0x7ffffe63, PT ;  /* 0x7ffffe630500780c */ /* 0x000fe40003f46070 */
[----:B------:R-:W-:Y:S01]  /*b440*/  SEL R5, RZ, 0x1, P0 ;  /* 0x00000001ff057807 */ /* 0x000fe20000000000 */
[----:B------:R-:W-:-:S04]  /*b450*/  VIADD R7, R226, 0xfffffea3 ;  /* 0xfffffea3e2077836 */ /* 0x000fc80000000000 */
[----:B------:R-:W-:Y:S01]  /*b460*/  IMAD.IADD R5, R5, 0x1, R10 ;  /* 0x0000000105057824 */ /* 0x000fe200078e020a */
[----:B------:R-:W-:-:S04]  /*b470*/  ISETP.GE.U32.AND P4, PT, R7, 0x7ffffe64, PT ;  /* 0x7ffffe640700780c */ /* 0x000fc80003f86070 */
[----:B------:R-:W-:Y:S02]  /*b480*/  LOP3.LUT R7, R5, 0x3, RZ, 0xc0, !PT ;  /* 0x0000000305077812 */ /* 0x000fe400078ec0ff */
[----:B------:R-:W-:Y:S02]  /*b490*/  SEL R5, RZ, 0x4, P2 ;  /* 0x00000004ff057807 */ /* 0x000fe40001000000 */
[----:B------:R-:W-:-:S04]  /*b4a0*/  SEL R10, RZ, 0x7fff8, P4 ;  /* 0x0007fff8ff0a7807 */ /* 0x000fc80002000000 */
[----:B------:R-:W-:Y:S01]  /*b4b0*/  IADD3 R5, PT, PT, R7, R10, R5 ;  /* 0x0000000a07057210 */ /* 0x000fe20007ffe005 */
[----:B------:R-:W-:-:S05]  /*b4c0*/  VIADD R7, R226, 0xfffffea4 ;  /* 0xfffffea4e2077836 */ /* 0x000fca0000000000 */
[----:B------:R-:W-:Y:S01]  /*b4d0*/  ISETP.GE.U32.AND P4, PT, R7, 0x7ffffe65, PT ;  /* 0x7ffffe650700780c */ /* 0x000fe20003f86070 */
[----:B------:R-:W-:-:S05]  /*b4e0*/  VIADD R7, R226, 0xfffffea5 ;  /* 0xfffffea5e2077836 */ /* 0x000fca0000000000 */
[----:B------:R-:W-:Y:S01]  /*b4f0*/  ISETP.GE.U32.AND P5, PT, R7, 0x7ffffe66, PT ;  /* 0x7ffffe660700780c */ /* 0x000fe20003fa6070 */
[----:B------:R-:W-:-:S03]  /*b500*/  VIADD R7, R226, 0xfffffea6 ;  /* 0xfffffea6e2077836 */ /* 0x000fc60000000000 */
        /* <DEDUP_REMOVED lines=9> */
[----:B------:R-:W-:Y:S02]  /*b5a0*/  IADD3 R7, PT, PT, R9, R10, R7 ;  /* 0x0000000a09077210 */ /* 0x000fe40007ffe007 */
[----:B------:R-:W-:Y:S01]  /*b5b0*/  LOP3.LUT R10, R5, 0xf, RZ, 0xc0, !PT ;  /* 0x0000000f050a7812 */ /* 0x000fe200078ec0ff */
[----:B------:R-:W-:-:S04]  /*b5c0*/  VIADD R5, R226, 0xfffffeb5 ;  /* 0xfffffeb5e2057836 */ /* 0x000fc80000000000 */
[----:B------:R-:W-:Y:S02]  /*b5d0*/  IMAD R10, R7, 0x10, R10 ;  /* 0x00000010070a7824 */ /* 0x000fe400078e020a */
[----:B------:R-:W-:Y:S01]  /*b5e0*/  IMAD.SHL.U32 R7, R4, 0x100, RZ ;  /* 0x0000010004077824 */ /* 0x000fe200078e00ff */
[----:B------:R-:W-:Y:S02]  /*b5f0*/  ISETP.GE.U32.AND P2, PT, R5, 0x7ffffe76, PT ;  /* 0x7ffffe760500780c */ /* 0x000fe40003f46070 */
[----:B------:R-:W-:Y:S02]  /*b600*/  IADD3 R4, P4, PT, R244, R229, RZ ;  /* 0x000000e5f4047210 */ /* 0x000fe40007f9e0ff */
[----:B------:R-:W-:Y:S01]  /*b610*/  LOP3.LUT R7, R7, 0xf00, RZ, 0xe2, !PT ;  /* 0x00000f0007077812 */ /* 0x000fe200078ee2ff */
[----:B------:R-:W-:Y:S02]  /*b620*/  IMAD.SHL.U32 R227, R71, 0x4, RZ ;  /* 0x0000000447e37824 */ /* 0x000fe400078e00ff */
[----:B------:R-:W-:-:S02]  /*b630*/  IMAD.X R5, R245, 0x1, R74, P4 ;  /* 0x00000001f5057824 */ /* 0x000fc400020e064a */
[----:B------:R-:W-:Y:S01]  /*b640*/  IMAD R6, R6, 0x1000, R7 ;  /* 0x0000100006067824 */ /* 0x000fe200078e0207 */
[----:B------:R-:W-:Y:S02]  /*b650*/  LOP3.LUT R7, R10, 0xff, RZ, 0xc0, !PT ;  /* 0x000000ff0a077812 */ /* 0x000fe400078ec0ff */
[----:B------:R-:W-:Y:S01]  /*b660*/  SHF.R.S32.HI R9, RZ, 0x1f, R71 ;  /* 0x0000001fff097819 */ /* 0x000fe20000011447 */
[----:B------:R1:W-:Y:S03]  /*b670*/  LDGSTS.E [R249+0x28], desc[UR26][R4.64], !P2 ;  /* 0x0002800004f97fae */ /* 0x0003e6000d1a101a */
[----:B------:R-:W-:Y:S01]  /*b680*/  SHF.L.U64.HI R75, R71, 0x2, R9 ;  /* 0x00000002474b7819 */ /* 0x000fe20000010209 */
[----:B-1----:R-:W-:Y:S01]  /*b690*/  IMAD.IADD R4, R6, 0x1, R7 ;  /* 0x0000000106047824 */ /* 0x002fe200078e0207 */
[----:B------:R-:W-:-:S05]  /*b6a0*/  IADD3 R6, P2, PT, R154, R227, RZ ;  /* 0x000000e39a067210 */ /* 0x000fca0007f5e0ff */
[----:B------:R-:W-:Y:S01]  /*b6b0*/  IMAD.X R7, R155, 0x1, R75, P2 ;  /* 0x000000019b077824 */ /* 0x000fe200010e064b */
[-C--:B--2---:R-:W-:Y:S02]  /*b6c0*/  IADD3 R10, P2, PT, R16, R229.reuse, RZ ;  /* 0x000000e5100a7210 */ /* 0x084fe40007f5e0ff */
[-C--:B---3--:R-:W-:Y:S01]  /*b6d0*/  IADD3 R12, P4, PT, R14, R229.reuse, RZ ;  /* 0x000000e50e0c7210 */ /* 0x088fe20007f9e0ff */
[----:B------:R-:W-:Y:S01]  /*b6e0*/  VIADD R5, R226, 0xfffffeb4 ;  /* 0xfffffeb4e2057836 */ /* 0x000fe20000000000 */
[----:B------:R-:W1:Y:S01]  /*b6f0*/  LDC R155, c[0x0][0x3a0] ;  /* 0x0000e800ff9b7b82 */ /* 0x000e620000000800 */
[--C-:B------:R-:W-:Y:S01]  /*b700*/  IMAD.X R11, R17, 0x1, R74.reuse, P2 ;  /* 0x00000001110b7824 */ /* 0x100fe200010e064a */
[-C--:B------:R-:W-:Y:S01]  /*b710*/  IADD3 R14, P2, PT, R20, R229.reuse, RZ ;  /* 0x000000e5140e7210 */ /* 0x080fe20007f5e0ff */
[----:B------:R-:W-:Y:S01]  /*b720*/  IMAD.X R13, R15, 0x1, R74, P4 ;  /* 0x000000010f0d7824 */ /* 0x000fe200020e064a */
[----:B----4-:R-:W-:-:S03]  /*b730*/  IADD3 R16, P4, PT, R18, R229, RZ ;  /* 0x000000e512107210 */ /* 0x010fc60007f9e0ff */
[--C-:B------:R-:W-:Y:S01]  /*b740*/  IMAD.X R15, R21, 0x1, R74.reuse, P2 ;  /* 0x00000001150f7824 */ /* 0x100fe200010e064a */
[-C--:B------:R-:W-:Y:S01]  /*b750*/  IADD3 R18, P2, PT, R24, R229.reuse, RZ ;  /* 0x000000e518127210 */ /* 0x080fe20007f5e0ff */
[----:B------:R-:W-:Y:S01]  /*b760*/  IMAD.X R17, R19, 0x1, R74, P4 ;  /* 0x0000000113117824 */ /* 0x000fe200020e064a */
[----:B------:R-:W-:-:S03]  /*b770*/  IADD3 R20, P4, PT, R22, R229, RZ ;  /* 0x000000e516147210 */ /* 0x000fc60007f9e0ff */
        /* <DEDUP_REMOVED lines=90> */
[--C-:B------:R-:W-:Y:S01]  /*bd20*/  IMAD.X R115, R217, 0x1, R74.reuse, P4 ;  /* 0x00000001d9737824 */ /* 0x100fe200020e064a */
[----:B------:R-:W-:Y:S02]  /*bd30*/  ISETP.GE.U32.AND P4, PT, R5, 0x7ffffe75, PT ;  /* 0x7ffffe750500780c */ /* 0x000fe40003f86070 */
[-C--:B------:R-:W-:Y:S01]  /*bd40*/  IADD3 R120, P5, PT, R222, R229.reuse, RZ ;  /* 0x000000e5de787210 */ /* 0x080fe20007fbe0ff */
[--C-:B------:R-:W-:Y:S01]  /*bd50*/  IMAD.X R117, R219, 0x1, R74.reuse, P2 ;  /* 0x00000001db757824 */ /* 0x100fe200010e064a */
[----:B------:R-:W-:Y:S01]  /*bd60*/  IADD3 R118, P2, PT, R220, R229, RZ ;  /* 0x000000e5dc767210 */ /* 0x000fe20007f5e0ff */
[----:B------:R-:W-:Y:S02]  /*bd70*/  VIADD R5, R226, 0xfffffeb3 ;  /* 0xfffffeb3e2057836 */ /* 0x000fe40000000000 */
[----:B------:R-:W-:-:S02]  /*bd80*/  IMAD.X R121, R223, 0x1, R74, P5 ;  /* 0x00000001df797824 */ /* 0x000fc400028e064a */
[----:B------:R-:W-:Y:S02]  /*bd90*/  IMAD.X R119, R221, 0x1, R74, P2 ;  /* 0x00000001dd777824 */ /* 0x000fe400010e064a */
[C---:B------:R-:W-:Y:S01]  /*bda0*/  VIADD R74, R226.reuse, 0xfffffeb2 ;  /* 0xfffffeb2e24a7836 */ /* 0x040fe20000000000 */
[----:B------:R-:W-:Y:S01]  /*bdb0*/  ISETP.GE.U32.AND P2, PT, R5, 0x7ffffe74, PT ;  /* 0x7ffffe740500780c */ /* 0x000fe20003f46070 */
[----:B------:R2:W-:Y:S01]  /*bdc0*/  LDGSTS.E [R249+0x2c], desc[UR26][R10.64], !P4 ;  /* 0x0002c0000af97fae */ /* 0x0005e2000e1a101a */
[----:B------:R-:W-:Y:S02]  /*bdd0*/  VIADD R5, R226, 0xfffffeb1 ;  /* 0xfffffeb1e2057836 */ /* 0x000fe40000000000 */
[----:B------:R-:W-:Y:S02]  /*bde0*/  ISETP.GE.U32.AND P5, PT, R74, 0x7ffffe73, PT ;  /* 0x7ffffe734a00780c */ /* 0x000fe40003fa6070 */
[----:B------:R-:W-:Y:S02]  /*bdf0*/  LOP3.LUT R74, R4, 0xffff, RZ, 0xc0, !PT ;  /* 0x0000ffff044a7812 */ /* 0x000fe400078ec0ff */
[----:B--2---:R-:W-:Y:S01]  /*be00*/  IADD3 R10, P4, PT, R156, R227, RZ ;  /* 0x000000e39c0a7210 */ /* 0x004fe20007f9e0ff */
[----:B------:R-:W-:-:S04]  /*be10*/  VIADD R4, R226, 0xfffffeb0 ;  /* 0xfffffeb0e2047836 */ /* 0x000fc80000000000 */
[----:B------:R2:W-:Y:S01]  /*be20*/  LDGSTS.E [R249+0x30], desc[UR26][R12.64], !P2 ;  /* 0x000300000cf97fae */ /* 0x0005e2000d1a101a */
[----:B------:R-:W-:Y:S01]  /*be30*/  IMAD.X R11, R157, 0x1, R75, P4 ;  /* 0x000000019d0b7824 */ /* 0x000fe200020e064b */
[----:B------:R-:W-:Y:S02]  /*be40*/  ISETP.GE.U32.AND P4, PT, R5, 0x7ffffe72, PT ;  /* 0x7ffffe720500780c */ /* 0x000fe40003f86070 */
[----:B------:R3:W-:Y:S01]  /*be50*/  LDGSTS.E [R249+0x34], desc[UR26][R14.64], !P5 ;  /* 0x000340000ef97fae */ /* 0x0007e2000e9a101a */
[----:B------:R-:W-:Y:S02]  /*be60*/  SHF.R.U32.HI R5, RZ, 0xf, R74 ;  /* 0x0000000fff057819 */ /* 0x000fe4000001164a */
[----:B------:R-:W-:Y:S02]  /*be70*/  ISETP.GE.U32.AND P2, PT, R4, 0x7ffffe71, PT ;  /* 0x7ffffe710400780c */ /* 0x000fe40003f46070 */
[----:B------:R-:W-:Y:S02]  /*be80*/  IADD3 R122, P6, PT, R158, R227, RZ ;  /* 0x000000e39e7a7210 */ /* 0x000fe40007fde0ff */
[----:B------:R-:W-:-:S02]  /*be90*/  LOP3.LUT P5, RZ, R5, 0x1, RZ, 0xc0, !PT ;  /* 0x0000000105ff7812 */ /* 0x000fc400078ac0ff */
[--C-:B------:R-:W-:Y:S01]  /*bea0*/  SHF.R.U32.HI R5, RZ, 0xe, R74.reuse ;  /* 0x0000000eff057819 */ /* 0x100fe2000001164a */
[--C-:B------:R-:W-:Y:S01]  /*beb0*/  IMAD.X R123, R159, 0x1, R75.reuse, P6 ;  /* 0x000000019f7b7824 */ /* 0x100fe200030e064b */
[----:B------:R-:W-:Y:S01]  /*bec0*/  IADD3 R4, P6, PT, R160, R227, RZ ;  /* 0x000000e3a0047210 */ /* 0x000fe20007fde0ff */
[----:B------:R4:W-:Y:S01]  /*bed0*/  LDGSTS.E [R249+0x38], desc[UR26][R16.64], !P4 ;  /* 0x0003800010f97fae */ /* 0x0009e2000e1a101a */
[----:B------:R-:W-:Y:S02]  /*bee0*/  LOP3.LUT P4, RZ, R5, 0x1, RZ, 0xc0, !PT ;  /* 0x0000000105ff7812 */ /* 0x000fe4000788c0ff */
[--C-:B------:R-:W-:Y:S02]  /*bef0*/  SHF.R.U32.HI R124, RZ, 0xd, R74.reuse ;  /* 0x0000000dff7c7819 */ /* 0x100fe4000001164a */
[--C-:B--2---:R-:W-:Y:S01]  /*bf00*/  SHF.R.U32.HI R13, RZ, 0xc, R74.reuse ;  /* 0x0000000cff0d7819 */ /* 0x104fe2000001164a */
[----:B------:R-:W-:Y:S01]  /*bf10*/  IMAD.X R5, R161, 0x1, R75, P6 ;  /* 0x00000001a1057824 */ /* 0x000fe200030e064b */
[----:B------:R-:W-:Y:S01]  /*bf20*/  SHF.R.U32.HI R12, RZ, 0xb, R74 ;  /* 0x0000000bff0c7819 */ /* 0x000fe2000001164a */
[----:B------:R2:W-:Y:S01]  /*bf30*/  LDGSTS.E [R249+0x3c], desc[UR26][R18.64], !P2 ;  /* 0x0003c00012f97fae */ /* 0x0005e2000d1a101a */
[----:B------:R-:W-:-:S02]  /*bf40*/  LOP3.LUT P6, RZ, R124, 0x1, RZ, 0xc0, !PT ;  /* 0x000000017cff7812 */ /* 0x000fc400078cc0ff */
[----:B------:R-:W-:Y:S01]  /*bf50*/  LOP3.LUT P2, RZ, R13, 0x1, RZ, 0xc0, !PT ;  /* 0x000000010dff7812 */ /* 0x000fe2000784c0ff */
[----:B------:R5:W-:Y:S01]  /*bf60*/  LDGSTS.E [R249+0x40], desc[UR26][R20.64], P5 ;  /* 0x0004000014f97fae */ /* 0x000be2000a9a101a */
[----:B------:R-:W-:-:S03]  /*bf70*/  LOP3.LUT P5, RZ, R12, 0x1, RZ, 0xc0, !PT ;  /* 0x000000010cff7812 */ /* 0x000fc600078ac0ff */
[----:B------:R-:W-:Y:S01]  /*bf80*/  LDGSTS.E [R249+0x44], desc[UR26][R22.64], P4 ;  /* 0x0004400016f97fae */ /* 0x000fe2000a1a101a */
[----:B------:R-:W-:Y:S02]  /*bf90*/  IADD3 R12, P4, PT, R162, R227, RZ ;  /* 0x000000e3a20c7210 */ /* 0x000fe40007f9e0ff */
[--C-:B---3--:R-:W-:Y:S02]  /*bfa0*/  SHF.R.U32.HI R14, RZ, 0xa, R74.reuse ;  /* 0x0000000aff0e7819 */ /* 0x108fe4000001164a */
[----:B------:R-:W-:Y:S01]  /*bfb0*/  SHF.R.U32.HI R15, RZ, 0x9, R74 ;  /* 0x00000009ff0f7819 */ /* 0x000fe2000001164a */
[----:B------:R-:W-:Y:S01]  /*bfc0*/  IMAD.X R13, R163, 0x1, R75, P4 ;  /* 0x00000001a30d7824 */ /* 0x000fe200020e064b */
[----:B------:R-:W-:Y:S01]  /*bfd0*/  LDGSTS.E [R249+0x48], desc[UR26][R24.64], P6 ;  /* 0x0004800018f97fae */ /* 0x000fe2000b1a101a */
[----:B------:R-:W-:-:S03]  /*bfe0*/  LOP3.LUT P4, RZ, R14, 0x1, RZ, 0xc0, !PT ;  /* 0x000000010eff7812 */ /* 0x000fc6000788c0ff */
[----:B------:R-:W-:Y:S01]  /*bff0*/  LDGSTS.E [R249+0x4c], desc[UR26][R26.64], P2 ;  /* 0x0004c0001af97fae */ /* 0x000fe200091a101a */
[----:B------:R-:W-:-:S03]  /*c000*/  LOP3.LUT P2, RZ, R15, 0x1, RZ, 0xc0, !PT ;  /* 0x000000010fff7812 */ /* 0x000fc6000784c0ff */
[----:B------:R-:W-:Y:S01]  /*c010*/  LDGSTS.E [R249+0x50], desc[UR26][R28.64], P5 ;  /* 0x000500001cf97fae */ /* 0x000fe2000a9a101a */
[----:B----4-:R-:W-:Y:S02]  /*c020*/  IADD3 R16, P5, PT, R166, R227, RZ ;  /* 0x000000e3a6107210 */ /* 0x010fe40007fbe0ff */
[----:B--2---:R-:W-:-:S03]  /*c030*/  SHF.R.U32.HI R19, RZ, 0x8, R74 ;  /* 0x00000008ff137819 */ /* 0x004fc6000001164a */
[----:B------:R-:W-:Y:S01]  /*c040*/  IMAD.X R17, R167, 0x1, R75, P5 ;  /* 0x00000001a7117824 */ /* 0x000fe200028e064b */
[----:B------:R-:W-:Y:S01]  /*c050*/  LOP3.LUT P5, RZ, R19, 0x1, RZ, 0xc0, !PT ;  /* 0x0000000113ff7812 */ /* 0x000fe200078ac0ff */
[C---:B-----5:R-:W-:Y:S01]  /*c060*/  VIADD R20, R226.reuse, 0xfffffe8d ;  /* 0xfffffe8de2147836 */ /* 0x060fe20000000000 */
[----:B------:R-:W-:Y:S01]  /*c070*/  LDGSTS.E [R249+0x54], desc[UR26][R30.64], P4 ;  /* 0x000540001ef97fae */ /* 0x000fe2000a1a101a */
[----:B------:R-:W-:-:S03]  /*c080*/  VIADD R21, R226, 0xfffffe8c ;  /* 0xfffffe8ce2157836 */ /* 0x000fc60000000000 */
[----:B------:R2:W-:Y:S01]  /*c090*/  LDGSTS.E [R249+0x58], desc[UR26][R32.64], P2 ;  /* 0x0005800020f97fae */ /* 0x0005e200091a101a */
[----:B------:R-:W-:Y:S01]  /*c0a0*/  ISETP.GE.U32.AND P2, PT, R20, 0x7ffffe4e, PT ;  /* 0x7ffffe4e1400780c */ /* 0x000fe20003f46070 */
[C---:B------:R-:W-:Y:S01]  /*c0b0*/  VIADD R20, R226.reuse, 0xfffffe8f ;  /* 0xfffffe8fe2147836 */ /* 0x040fe20000000000 */
[----:B------:R-:W-:Y:S01]  /*c0c0*/  ISETP.GE.U32.AND P4, PT, R21, 0x7ffffe4d, PT ;  /* 0x7ffffe4d1500780c */ /* 0x000fe20003f86070 */
[----:B------:R-:W-:-:S03]  /*c0d0*/  VIADD R21, R226, 0xfffffe8e ;  /* 0xfffffe8ee2157836 */ /* 0x000fc60000000000 */
[----:B------:R-:W-:Y:S01]  /*c0e0*/  SEL R135, RZ, 0x1, P4 ;  /* 0x00000001ff877807 */ /* 0x000fe20002000000 */
[----:B------:R3:W-:Y:S01]  /*c0f0*/  LDGSTS.E [R249+0x5c], desc[UR26][R34.64], P5 ;  /* 0x0005c00022f97fae */ /* 0x0007e2000a9a101a */
[----:B------:R-:W-:Y:S01]  /*c100*/  ISETP.GE.U32.AND P4, PT, R20, 0x7ffffe50, PT ;  /* 0x7ffffe501400780c */ /* 0x000fe20003f86070 */
[C---:B------:R-:W-:Y:S01]  /*c110*/  VIADD R20, R226.reuse, 0xfffffe89 ;  /* 0xfffffe89e2147836 */ /* 0x040fe20000000000 */
[----:B------:R-:W-:Y:S01]  /*c120*/  ISETP.GE.U32.AND P5, PT, R21, 0x7ffffe4f, PT ;  /* 0x7ffffe4f1500780c */ /* 0x000fe20003fa6070 */
[----:B------:R-:W-:Y:S01]  /*c130*/  VIADD R21, R226, 0xfffffe88 ;  /* 0xfffffe88e2157836 */ /* 0x000fe20000000000 */
[----:B------:R-:W-:Y:S02]  /*c140*/  SEL R136, RZ, 0x1fffe, P2 ;  /* 0x0001fffeff887807 */ /* 0x000fe40001000000 */
[----:B--2---:R-:W-:Y:S02]  /*c150*/  SEL R33, RZ, 0x4, P5 ;  /* 0x00000004ff217807 */ /* 0x004fe40002800000 */
[----:B------:R-:W-:Y:S01]  /*c160*/  ISETP.GE.U32.AND P5, PT, R20, 0x7ffffe4a, PT ;  /* 0x7ffffe4a1400780c */ /* 0x000fe20003fa6070 */
[C---:B------:R-:W-:Y:S01]  /*c170*/  VIADD R20, R226.reuse, 0xfffffe8b ;  /* 0xfffffe8be2147836 */ /* 0x040fe20000000000 */
[----:B------:R-:W-:Y:S01]  /*c180*/  ISETP.GE.U32.AND P2, PT, R21, 0x7ffffe49, PT ;  /* 0x7ffffe491500780c */ /* 0x000fe20003f46070 */
[----:B------:R-:W-:Y:S01]  /*c190*/  VIADD R21, R226, 0xfffffe8a ;  /* 0xfffffe8ae2157836 */ /* 0x000fe20000000000 */
[----:B------:R-:W-:-:S02]  /*c1a0*/  SEL R124, RZ, 0x7fff8, P4 ;  /* 0x0007fff8ff7c7807 */ /* 0x000fc40002000000 */
[----:B------:R-:W-:Y:S02]  /*c1b0*/  SEL R137, RZ, 0x1, P2 ;  /* 0x00000001ff897807 */ /* 0x000fe40001000000 */
[----:B------:R-:W-:Y:S01]  /*c1c0*/  ISETP.GE.U32.AND P2, PT, R20, 0x7ffffe4c, PT ;  /* 0x7ffffe4c1400780c */ /* 0x000fe20003f46070 */
[C---:B------:R-:W-:Y:S01]  /*c1d0*/  VIADD R20, R226.reuse, 0xfffffe85 ;  /* 0xfffffe85e2147836 */ /* 0x040fe20000000000 */
[----:B------:R-:W-:Y:S01]  /*c1e0*/  ISETP.GE.U32.AND P4, PT, R21, 0x7ffffe4b, PT ;  /* 0x7ffffe4b1500780c */ /* 0x000fe20003f86070 */
[----:B------:R-:W-:Y:S01]  /*c1f0*/  VIADD R21, R226, 0xfffffe84 ;  /* 0xfffffe84e2157836 */ /* 0x000fe20000000000 */
[----:B------:R-:W-:Y:S02]  /*c200*/  SEL R138, RZ, 0x1fffe, P5 ;  /* 0x0001fffeff8a7807 */ /* 0x000fe40002800000 */
[----:B------:R-:W-:Y:S02]  /*c210*/  SEL R32, RZ, 0x4, P4 ;  /* 0x00000004ff207807 */ /* 0x000fe40002000000 */
[----:B------:R-:W-:Y:S01]  /*c220*/  ISETP.GE.U32.AND P4, PT, R20, 0x7ffffe46, PT ;  /* 0x7ffffe461400780c */ /* 0x000fe20003f86070 */
[C---:B------:R-:W-:Y:S01]  /*c230*/  VIADD R20, R226.reuse, 0xfffffe81 ;  /* 0xfffffe81e2147836 */ /* 0x040fe20000000000 */
[----:B------:R-:W-:Y:S01]  /*c240*/  ISETP.GE.U32.AND P5, PT, R21, 0x7ffffe45, PT ;  /* 0x7ffffe451500780c */ /* 0x000fe20003fa6070 */
[----:B------:R-:W-:-:S02]  /*c250*/  VIADD R21, R226, 0xfffffe87 ;  /* 0xfffffe87e2157836 */ /* 0x000fc40000000000 */
[----:B------:R-:W-:Y:S01]  /*c260*/  VIADD R22, R226, 0xfffffe86 ;  /* 0xfffffe86e2167836 */ /* 0x000fe20000000000 */
[----:B------:R-:W-:Y:S02]  /*c270*/  SEL R134, RZ, 0x1fffe, P4 ;  /* 0x0001fffeff867807 */ /* 0x000fe40002000000 */
[----:B------:R-:W-:Y:S02]  /*c280*/  IADD3 R14, P6, PT, R164, R227, RZ ;  /* 0x000000e3a40e7210 */ /* 0x000fe40007fde0ff */
[----:B------:R-:W-:Y:S02]  /*c290*/  SEL R133, RZ, 0x1, P5 ;  /* 0x00000001ff857807 */ /* 0x000fe40002800000 */
[----:B------:R-:W-:Y:S01]  /*c2a0*/  ISETP.GE.U32.AND P4, PT, R20, 0x7ffffe42, PT ;  /* 0x7ffffe421400780c */ /* 0x000fe20003f86070 */
[C---:B------:R-:W-:Y:S01]  /*c2b0*/  VIADD R20, R226.reuse, 0xfffffe83 ;  /* 0xfffffe83e2147836 */ /* 0x040fe20000000000 */
[----:B---3--:R-:W-:Y:S02]  /*c2c0*/  SEL R35, RZ, 0x7fff8, P2 ;  /* 0x0007fff8ff237807 */ /* 0x008fe40001000000 */
[----:B------:R-:W-:Y:S01]  /*c2d0*/  ISETP.GE.U32.AND P5, PT, R21, 0x7ffffe48, PT ;  /* 0x7ffffe481500780c */ /* 0x000fe20003fa6070 */
[----:B------:R-:W-:Y:S01]  /*c2e0*/  VIADD R21, R226, 0xfffffe82 ;  /* 0xfffffe82e2157836 */ /* 0x000fe20000000000 */
[----:B------:R-:W-:Y:S01]  /*c2f0*/  ISETP.GE.U32.AND P2, PT, R22, 0x7ffffe47, PT ;  /* 0x7ffffe471600780c */ /* 0x000fe20003f46070 */
[----:B------:R-:W-:Y:S01]  /*c300*/  IMAD.X R15, R165, 0x1, R75, P6 ;  /* 0x00000001a50f7824 */ /* 0x000fe200030e064b */
[----:B------:R-:W-:-:S02]  /*c310*/  SEL R34, RZ, 0x7fff8, P5 ;  /* 0x0007fff8ff227807 */ /* 0x000fc40002800000 */
[----:B------:R-:W-:Y:S02]  /*c320*/  IADD3 R18, P6, PT, R168, R227, RZ ;  /* 0x000000e3a8127210 */ /* 0x000fe40007fde0ff */
[----:B------:R-:W-:Y:S02]  /*c330*/  SEL R27, RZ, 0x4, P2 ;  /* 0x00000004ff1b7807 */ /* 0x000fe40001000000 */
[----:B------:R-:W-:Y:S01]  /*c340*/  ISETP.GE.U32.AND P5, PT, R20, 0x7ffffe44, PT ;  /* 0x7ffffe441400780c */ /* 0x000fe20003fa6070 */
[C---:B------:R-:W-:Y:S01]  /*c350*/  VIADD R20, R226.reuse, 0xfffffe9d ;  /* 0xfffffe9de2147836 */ /* 0x040fe20000000000 */
[----:B------:R-:W-:Y:S01]  /*c360*/  ISETP.GE.U32.AND P2, PT, R21, 0x7ffffe43, PT ;  /* 0x7ffffe431500780c */ /* 0x000fe20003f46070 */
[----:B------:R-:W-:Y:S01]  /*c370*/  VIADD R21, R226, 0xfffffe9c ;  /* 0xfffffe9ce2157836 */ /* 0x000fe20000000000 */
[----:B------:R-:W-:Y:S01]  /*c380*/  SEL R132, RZ, 0x1fffe, P4 ;  /* 0x0001fffeff847807 */ /* 0x000fe20002000000 */
[----:B------:R-:W-:Y:S01]  /*c390*/  IMAD.X R19, R169, 0x1, R75, P6 ;  /* 0x00000001a9137824 */ /* 0x000fe200030e064b */
        /* <DEDUP_REMOVED lines=33> */
[----:B------:R-:W-:-:S03]  /*c5b0*/  VIADD R139, R226, 0xfffffe80 ;  /* 0xfffffe80e28b7836 */ /* 0x000fc60000000000 */
[----:B------:R-:W-:Y:S02]  /*c5c0*/  SEL R23, RZ, 0x4, P2 ;  /* 0x00000004ff177807 */ /* 0x000fe40001000000 */
[----:B------:R-:W-:Y:S01]  /*c5d0*/  ISETP.GE.U32.AND P2, PT, R20, 0x7ffffe52, PT ;  /* 0x7ffffe521400780c */ /* 0x000fe20003f46070 */
[----:B------:R-:W-:-:S03]  /*c5e0*/  IMAD.IADD R135, R135, 0x1, R136 ;  /* 0x0000000187877824 */ /* 0x000fc600078e0288 */
[----:B------:R-:W-:Y:S02]  /*c5f0*/  SEL R130, RZ, 0x1fffe, P2 ;  /* 0x0001fffeff827807 */ /* 0x000fe40001000000 */
[----:B------:R-:W-:Y:S01]  /*c600*/  ISETP.GE.U32.AND P2, PT, R139, 0x7ffffe41, PT ;  /* 0x7ffffe418b00780c */ /* 0x000fe20003f46070 */
[----:B------:R-:W-:-:S03]  /*c610*/  IMAD.IADD R136, R137, 0x1, R138 ;  /* 0x0000000189887824 */ /* 0x000fc600078e028a */
[----:B------:R-:W-:Y:S01]  /*c620*/  SEL R137, RZ, 0x1, P2 ;  /* 0x00000001ff897807 */ /* 0x000fe20001000000 */
[C---:B------:R-:W-:Y:S02]  /*c630*/  VIADD R20, R226.reuse, 0xfffffe92 ;  /* 0xfffffe92e2147836 */ /* 0x040fe40000000000 */
[----:B------:R-:W-:Y:S02]  /*c640*/  VIADD R21, R226, 0xfffffe90 ;  /* 0xfffffe90e2157836 */ /* 0x000fe40000000000 */
[----:B------:R-:W-:Y:S01]  /*c650*/  IMAD.IADD R132, R137, 0x1, R132 ;  /* 0x0000000189847824 */ /* 0x000fe200078e0284 */
[----:B------:R-:W-:Y:S01]  /*c660*/  LOP3.LUT R136, R136, 0x3, RZ, 0xc0, !PT ;  /* 0x0000000388887812 */ /* 0x000fe200078ec0ff */
[----:B------:R-:W-:Y:S01]  /*c670*/  IMAD.IADD R133, R133, 0x1, R134 ;  /* 0x0000000185857824 */ /* 0x000fe200078e0286 */
[----:B------:R-:W-:Y:S02]  /*c680*/  SEL R28, RZ, 0x7fff8, P5 ;  /* 0x0007fff8ff1c7807 */ /* 0x000fe40002800000 */
[----:B------:R-:W-:-:S02]  /*c690*/  SEL R127, RZ, 0x1, P4 ;  /* 0x00000001ff7f7807 */ /* 0x000fc40002000000 */
[----:B------:R-:W-:Y:S01]  /*c6a0*/  ISETP.GE.U32.AND P5, PT, R20, 0x7ffffe53, PT ;  /* 0x7ffffe531400780c */ /* 0x000fe20003fa6070 */
[----:B------:R-:W-:Y:S01]  /*c6b0*/  VIADD R20, R226, 0xfffffe93 ;  /* 0xfffffe93e2147836 */ /* 0x000fe20000000000 */
[----:B------:R-:W-:Y:S02]  /*c6c0*/  ISETP.GE.U32.AND P4, PT, R21, 0x7ffffe51, PT ;  /* 0x7ffffe511500780c */ /* 0x000fe40003f86070 */
[----:B------:R-:W-:Y:S02]  /*c6d0*/  LOP3.LUT R132, R132, 0x3, RZ, 0xc0, !PT ;  /* 0x0000000384847812 */ /* 0x000fe400078ec0ff */
[----:B------:R-:W-:Y:S02]  /*c6e0*/  SEL R30, RZ, 0x1fffe, P6 ;  /* 0x0001fffeff1e7807 */ /* 0x000fe40003000000 */
[----:B------:R-:W-:Y:S02]  /*c6f0*/  LOP3.LUT R133, R133, 0x3, RZ, 0xc0, !PT ;  /* 0x0000000385857812 */ /* 0x000fe400078ec0ff */
[----:B------:R-:W-:-:S02]  /*c700*/  IADD3 R32, PT, PT, R136, R35, R32 ;  /* 0x0000002388207210 */ /* 0x000fc40007ffe020 */
[----:B------:R-:W-:Y:S02]  /*c710*/  SHF.R.U32.HI R35, RZ, 0x7, R74 ;  /* 0x00000007ff237819 */ /* 0x000fe4000001164a */
[----:B------:R-:W-:Y:S02]  /*c720*/  SEL R125, RZ, 0x1, P4 ;  /* 0x00000001ff7d7807 */ /* 0x000fe40002000000 */
[----:B------:R-:W-:Y:S01]  /*c730*/  IADD3 R25, PT, PT, R132, R26, R25 ;  /* 0x0000001a84197210 */ /* 0x000fe20007ffe019 */
[----:B------:R-:W-:Y:S01]  /*c740*/  IMAD.IADD R30, R127, 0x1, R30 ;  /* 0x000000017f1e7824 */ /* 0x000fe200078e021e */
[----:B------:R-:W-:Y:S02]  /*c750*/  ISETP.GE.U32.AND P4, PT, R20, 0x7ffffe54, PT ;  /* 0x7ffffe541400780c */ /* 0x000fe40003f86070 */
[----:B------:R-:W-:Y:S02]  /*c760*/  IADD3 R27, PT, PT, R133, R34, R27 ;  /* 0x00000022851b7210 */ /* 0x000fe40007ffe01b */
[----:B------:R-:W-:-:S02]  /*c770*/  SEL R26, RZ, 0x4, P5 ;  /* 0x00000004ff1a7807 */ /* 0x000fc40002800000 */
[----:B------:R-:W-:Y:S02]  /*c780*/  SHF.R.U32.HI R34, RZ, 0x6, R74 ;  /* 0x00000006ff227819 */ /* 0x000fe4000001164a */
[----:B------:R-:W-:Y:S01]  /*c790*/  LOP3.LUT P5, RZ, R35, 0x1, RZ, 0xc0, !PT ;  /* 0x0000000123ff7812 */ /* 0x000fe200078ac0ff */
[----:B------:R-:W-:Y:S01]  /*c7a0*/  IMAD.IADD R128, R131, 0x1, R128 ;  /* 0x0000000183807824 */ /* 0x000fe200078e0280 */
[----:B------:R-:W-:Y:S01]  /*c7b0*/  SEL R35, RZ, 0x7fff8, P4 ;  /* 0x0007fff8ff237807 */ /* 0x000fe20002000000 */
[----:B------:R-:W-:Y:S01]  /*c7c0*/  IMAD.IADD R125, R125, 0x1, R130 ;  /* 0x000000017d7d7824 */ /* 0x000fe200078e0282 */
[----:B------:R-:W-:Y:S02]  /*c7d0*/  LOP3.LUT P4, RZ, R34, 0x1, RZ, 0xc0, !PT ;  /* 0x0000000122ff7812 */ /* 0x000fe4000788c0ff */
[----:B------:R-:W-:Y:S02]  /*c7e0*/  LOP3.LUT R30, R30, 0x3, RZ, 0xc0, !PT ;  /* 0x000000031e1e7812 */ /* 0x000fe400078ec0ff */
[----:B------:R-:W-:-:S02]  /*c7f0*/  LOP3.LUT R128, R128, 0x3, RZ, 0xc0, !PT ;  /* 0x0000000380807812 */ /* 0x000fc400078ec0ff */
[----:B------:R-:W-:Y:S02]  /*c800*/  IADD3 R23, PT, PT, R30, R28, R23 ;  /* 0x0000001c1e177210 */ /* 0x000fe40007ffe017 */
[----:B------:R-:W-:Y:S01]  /*c810*/  LOP3.LUT R125, R125, 0x3, RZ, 0xc0, !PT ;  /* 0x000000037d7d7812 */ /* 0x000fe200078ec0ff */
[----:B------:R-:W-:Y:S01]  /*c820*/  IMAD.IADD R126, R126, 0x1, R129 ;  /* 0x000000017e7e7824 */ /* 0x000fe200078e0281 */
[----:B------:R-:W-:Y:S01]  /*c830*/  SHF.R.U32.HI R28, RZ, 0x5, R74 ;  /* 0x00000005ff1c7819 */ /* 0x000fe2000001164a */
[----:B------:R2:W-:Y:S01]  /*c840*/  LDGSTS.E [R249+0x60], desc[UR26][R36.64], P5 ;  /* 0x0006000024f97fae */ /* 0x0005e2000a9a101a */
[----:B------:R-:W-:Y:S02]  /*c850*/  IADD3 R29, PT, PT, R128, R24, R29 ;  /* 0x00000018801d7210 */ /* 0x000fe40007ffe01d */
[----:B------:R-:W-:Y:S01]  /*c860*/  IADD3 R26, PT, PT, R125, R35, R26 ;  /* 0x000000237d1a7210 */ /* 0x000fe20007ffe01a */
[----:B------:R3:W-:Y:S01]  /*c870*/  LDGSTS.E [R249+0x64], desc[UR26][R38.64], P4 ;  /* 0x0006400026f97fae */ /* 0x0007e2000a1a101a */
[----:B------:R-:W-:-:S02]  /*c880*/  SHF.R.U32.HI R24, RZ, 0x4, R74 ;  /* 0x00000004ff187819 */ /* 0x000fc4000001164a */
[----:B------:R-:W-:Y:S02]  /*c890*/  LOP3.LUT P5, RZ, R28, 0x1, RZ, 0xc0, !PT ;  /* 0x000000011cff7812 */ /* 0x000fe400078ac0ff */
[----:B------:R-:W-:Y:S02]  /*c8a0*/  LOP3.LUT R126, R126, 0x3, RZ, 0xc0, !PT ;  /* 0x000000037e7e7812 */ /* 0x000fe400078ec0ff */
[----:B------:R-:W-:Y:S02]  /*c8b0*/  LOP3.LUT P4, RZ, R24, 0x1, RZ, 0xc0, !PT ;  /* 0x0000000118ff7812 */ /* 0x000fe4000788c0ff */
[----:B------:R-:W-:Y:S02]  /*c8c0*/  LOP3.LUT R28, R26, 0xf, RZ, 0xc0, !PT ;  /* 0x0000000f1a1c7812 */ /* 0x000fe400078ec0ff */
[----:B------:R-:W-:Y:S01]  /*c8d0*/  LOP3.LUT R24, R25, 0xf, RZ, 0xc0, !PT ;  /* 0x0000000f19187812 */ /* 0x000fe200078ec0ff */
[----:B------:R-:W-:Y:S01]  /*c8e0*/  IMAD.SHL.U32 R32, R32, 0x100, RZ ;  /* 0x0000010020207824 */ /* 0x000fe200078e00ff */
[----:B------:R-:W-:Y:S01]  /*c8f0*/  IADD3 R22, PT, PT, R126, R31, R22 ;  /* 0x0000001f7e167210 */ /* 0x000fe20007ffe016 */
[----:B------:R-:W-:Y:S01]  /*c900*/  IMAD R28, R23, 0x10, R28 ;  /* 0x00000010171c7824 */ /* 0x000fe200078e021c */
[----:B------:R-:W-:Y:S01]  /*c910*/  LOP3.LUT R135, R135, 0x3, RZ, 0xc0, !PT ;  /* 0x0000000387877812 */ /* 0x000fe200078ec0ff */
[----:B------:R-:W-:Y:S01]  /*c920*/  IMAD R24, R27, 0x10, R24 ;  /* 0x000000101b187824 */ /* 0x000fe200078e0218 */
[----:B------:R-:W-:Y:S01]  /*c930*/  SHF.R.U32.HI R23, RZ, 0x3, R74 ;  /* 0x00000003ff177819 */ /* 0x000fe2000001164a */
[----:B------:R-:W-:Y:S01]  /*c940*/  IMAD.SHL.U32 R25, R22, 0x100, RZ ;  /* 0x0000010016197824 */ /* 0x000fe200078e00ff */
[----:B------:R-:W-:Y:S01]  /*c950*/  IADD3 R33, PT, PT, R135, R124, R33 ;  /* 0x0000007c87217210 */ /* 0x000fe20007ffe021 */
[----:B------:R4:W-:Y:S01]  /*c960*/  LDGSTS.E [R249+0x68], desc[UR26][R40.64], P5 ;  /* 0x0006800028f97fae */ /* 0x0009e2000a9a101a */
[----:B------:R-:W-:-:S02]  /*c970*/  LOP3.LUT R22, R32, 0xf00, RZ, 0xe2, !PT ;  /* 0x00000f0020167812 */ /* 0x000fc400078ee2ff */
[----:B------:R-:W-:Y:S01]  /*c980*/  LOP3.LUT P5, RZ, R23, 0x1, RZ, 0xc0, !PT ;  /* 0x0000000117ff7812 */ /* 0x000fe200078ac0ff */
[----:B------:R5:W-:Y:S01]  /*c990*/  LDGSTS.E [R249+0x6c], desc[UR26][R42.64], P4 ;  /* 0x0006c0002af97fae */ /* 0x000be2000a1a101a */
[----:B------:R-:W-:Y:S02]  /*c9a0*/  LOP3.LUT R23, R24, 0xff, RZ, 0xc0, !PT ;  /* 0x000000ff18177812 */ /* 0x000fe400078ec0ff */
[----:B------:R-:W-:Y:S01]  /*c9b0*/  SHF.R.U32.HI R24, RZ, 0x2, R74 ;  /* 0x00000002ff187819 */ /* 0x000fe2000001164a */
[----:B------:R-:W-:Y:S01]  /*c9c0*/  IMAD R22, R33, 0x1000, R22 ;  /* 0x0000100021167824 */ /* 0x000fe200078e0216 */
[-C--:B------:R-:W-:Y:S02]  /*c9d0*/  IADD3 R20, P6, PT, R170, R227.reuse, RZ ;  /* 0x000000e3aa147210 */ /* 0x080fe40007fde0ff */
[----:B------:R-:W-:Y:S02]  /*c9e0*/  LOP3.LUT R26, R25, 0xf00, RZ, 0xe2, !PT ;  /* 0x00000f00191a7812 */ /* 0x000fe400078ee2ff */
[----:B------:R-:W-:Y:S01]  /*c9f0*/  LOP3.LUT P4, RZ, R24, 0x1, RZ, 0xc0, !PT ;  /* 0x0000000118ff7812 */ /* 0x000fe2000788c0ff */
[----:B------:R-:W-:Y:S01]  /*ca00*/  IMAD.X R21, R171, 0x1, R75, P6 ;  /* 0x00000001ab157824 */ /* 0x000fe200030e064b */
[----:B------:R-:W-:Y:S01]  /*ca10*/  LOP3.LUT R25, R28, 0xff, RZ, 0xc0, !PT ;  /* 0x000000ff1c197812 */ /* 0x000fe200078ec0ff */
[----:B------:R-:W-:Y:S01]  /*ca20*/  IMAD.IADD R124, R22, 0x1, R23 ;  /* 0x00000001167c7824 */ /* 0x000fe200078e0217 */
[----:B------:R-:W-:Y:S01]  /*ca30*/  IADD3 R22, P6, PT, R172, R227, RZ ;  /* 0x000000e3ac167210 */ /* 0x000fe20007fde0ff */
[----:B------:R-:W-:Y:S01]  /*ca40*/  IMAD R26, R29, 0x1000, R26 ;  /* 0x000010001d1a7824 */ /* 0x000fe200078e021a */
[----:B------:R-:W-:Y:S01]  /*ca50*/  SHF.R.U32.HI R74, RZ, 0x1, R74 ;  /* 0x00000001ff4a7819 */ /* 0x000fe2000001164a */
[----:B------:R1:W-:Y:S02]  /*ca60*/  LDGSTS.E [R249+0x70], desc[UR26][R44.64], P5 ;  /* 0x000700002cf97fae */ /* 0x0003e4000a9a101a */
[----:B------:R-:W-:-:S02]  /*ca70*/  IMAD.IADD R25, R26, 0x1, R25 ;  /* 0x000000011a197824 */ /* 0x000fc400078e0219 */
[----:B------:R-:W-:Y:S01]  /*ca80*/  IMAD.X R23, R173, 0x1, R75, P6 ;  /* 0x00000001ad177824 */ /* 0x000fe200030e064b */
[-C--:B------:R-:W-:Y:S01]  /*ca90*/  IADD3 R24, P6, PT, R174, R227.reuse, RZ ;  /* 0x000000e3ae187210 */ /* 0x080fe20007fde0ff */
[----:B------:R1:W-:Y:S01]  /*caa0*/  LDGSTS.E [R249+0x74], desc[UR26][R46.64], P4 ;  /* 0x000740002ef97fae */ /* 0x0003e2000a1a101a */
[----:B------:R-:W-:Y:S02]  /*cab0*/  PRMT R124, R124, 0x5410, R25 ;  /* 0x000054107c7c7816 */ /* 0x000fe40000000019 */
[----:B------:R-:W-:Y:S01]  /*cac0*/  LOP3.LUT P4, RZ, R74, 0x1, RZ, 0xc0, !PT ;  /* 0x000000014aff7812 */ /* 0x000fe2000788c0ff */
[--C-:B------:R-:W-:Y:S01]  /*cad0*/  IMAD.X R25, R175, 0x1, R75.reuse, P6 ;  /* 0x00000001af197824 */ /* 0x100fe200030e064b */
[-C--:B------:R-:W-:Y:S02]  /*cae0*/  IADD3 R28, P6, PT, R178, R227.reuse, RZ ;  /* 0x000000e3b21c7210 */ /* 0x080fe40007fde0ff */
[----:B------:R-:W-:Y:S02]  /*caf0*/  SHF.R.U64 R31, R124, 0x1f, RZ ;  /* 0x0000001f7c1f7819 */ /* 0x000fe400000012ff */
[----:B------:R-:W-:Y:S01]  /*cb00*/  IADD3 R26, P5, PT, R176, R227, RZ ;  /* 0x000000e3b01a7210 */ /* 0x000fe20007fbe0ff */
[----:B------:R-:W-:Y:S01]  /*cb10*/  IMAD.X R29, R179, 0x1, R75, P6 ;  /* 0x00000001b31d7824 */ /* 0x000fe200030e064b */
[----:B------:R-:W-:-:S02]  /*cb20*/  LOP3.LUT P6, RZ, R31, 0x1, RZ, 0xc0, !PT ;  /* 0x000000011fff7812 */ /* 0x000fc400078cc0ff */
[----:B------:R-:W-:Y:S01]  /*cb30*/  SHF.R.U64 R33, R124, 0x1e, RZ ;  /* 0x0000001e7c217819 */ /* 0x000fe200000012ff */
[--C-:B------:R-:W-:Y:S01]  /*cb40*/  IMAD.X R27, R177, 0x1, R75.reuse, P5 ;  /* 0x00000001b11b7824 */ /* 0x100fe200028e064b */
[-C--:B------:R-:W-:Y:S01]  /*cb50*/  IADD3 R30, P5, PT, R180, R227.reuse, RZ ;  /* 0x000000e3b41e7210 */ /* 0x080fe20007fbe0ff */
[----:B------:R1:W-:Y:S01]  /*cb60*/  LDGSTS.E [R249+0x78], desc[UR26][R48.64], P4 ;  /* 0x0007800030f97fae */ /* 0x0003e2000a1a101a */
[----:B------:R-:W-:Y:S02]  /*cb70*/  LOP3.LUT P4, RZ, R33, 0x1, RZ, 0xc0, !PT ;  /* 0x0000000121ff7812 */ /* 0x000fe4000788c0ff */
[C---:B------:R-:W-:Y:S01]  /*cb80*/  SHF.R.U64 R32, R124.reuse, 0x1d, RZ ;  /* 0x0000001d7c207819 */ /* 0x040fe200000012ff */
[----:B------:R-:W-:Y:S01]  /*cb90*/  IMAD.X R31, R181, 0x1, R75, P5 ;  /* 0x00000001b51f7824 */ /* 0x000fe200028e064b */
[----:B------:R1:W-:Y:S01]  /*cba0*/  LDGSTS.E [R249+0x7c], desc[UR26][R50.64], !P0 ;  /* 0x0007c00032f97fae */ /* 0x0003e2000c1a101a */
[----:B------:R-:W-:Y:S02]  /*cbb0*/  SHF.R.U64 R33, R124, 0x1c, RZ ;  /* 0x0000001c7c217819 */ /* 0x000fe400000012ff */
[----:B------:R-:W-:Y:S01]  /*cbc0*/  LOP3.LUT P5, RZ, R32, 0x1, RZ, 0xc0, !PT ;  /* 0x0000000120ff7812 */ /* 0x000fe200078ac0ff */
[----:B------:R1:W-:Y:S01]  /*cbd0*/  LDGSTS.E [R249+0x80], desc[UR26][R52.64], P6 ;  /* 0x0008000034f97fae */ /* 0x0003e2000b1a101a */
[----:B------:R-:W-:-:S02]  /*cbe0*/  IADD3 R32, P6, PT, R182, R227, RZ ;  /* 0x000000e3b6207210 */ /* 0x000fc40007fde0ff */
[----:B------:R-:W-:Y:S02]  /*cbf0*/  LOP3.LUT P0, RZ, R33, 0x1, RZ, 0xc0, !PT ;  /* 0x0000000121ff7812 */ /* 0x000fe4000780c0ff */
[C---:B------:R-:W-:Y:S02]  /*cc00*/  SHF.R.U64 R34, R124.reuse, 0x1b, RZ ;  /* 0x0000001b7c227819 */ /* 0x040fe400000012ff */
[----:B------:R-:W-:Y:S01]  /*cc10*/  SHF.R.U64 R35, R124, 0x1a, RZ ;  /* 0x0000001a7c237819 */ /* 0x000fe200000012ff */
[----:B------:R-:W-:Y:S01]  /*cc20*/  IMAD.X R33, R183, 0x1, R75, P6 ;  /* 0x00000001b7217824 */ /* 0x000fe200030e064b */
[----:B------:R1:W-:Y:S01]  /*cc30*/  LDGSTS.E [R249+0x84], desc[UR26][R54.64], P4 ;  /* 0x0008400036f97fae */ /* 0x0003e2000a1a101a */
[----:B------:R-:W-:Y:S02]  /*cc40*/  LOP3.LUT P6, RZ, R34, 0x1, RZ, 0xc0, !PT ;  /* 0x0000000122ff7812 */ /* 0x000fe400078cc0ff */
[----:B------:R-:W-:Y:S01]  /*cc50*/  LOP3.LUT P4, RZ, R35, 0x1, RZ, 0xc0, !PT ;  /* 0x0000000123ff7812 */ /* 0x000fe2000788c0ff */
[----:B------:R1:W-:Y:S01]  /*cc60*/  LDGSTS.E [R249+0x88], desc[UR26][R56.64], P5 ;  /* 0x0008800038f97fae */ /* 0x0003e2000a9a101a */
[----:B------:R-:W-:-:S03]  /*cc70*/  SHF.R.U64 R34, R124, 0x19, RZ ;  /* 0x000000197c227819 */ /* 0x000fc600000012ff */
[----:B------:R1:W-:Y:S01]  /*cc80*/  LDGSTS.E [R249+0x8c], desc[UR26][R58.64], P0 ;  /* 0x0008c0003af97fae */ /* 0x0003e200081a101a */
[----:B------:R-:W-:Y:S02]  /*cc90*/  LOP3.LUT P5, RZ, R34, 0x1, RZ, 0xc0, !PT ;  /* 0x0000000122ff7812 */ /* 0x000fe400078ac0ff */
[-C--:B------:R-:W-:Y:S02]  /*cca0*/  IADD3 R34, P0, PT, R184, R227.reuse, RZ ;  /* 0x000000e3b8227210 */ /* 0x080fe40007f1e0ff */
[C---:B--2---:R-:W-:Y:S01]  /*ccb0*/  SHF.R.U64 R36, R124.reuse, 0x18, RZ ;  /* 0x000000187c247819 */ /* 0x044fe200000012ff */
[----:B------:R2:W-:Y:S01]  /*ccc0*/  LDGSTS.E [R249+0x90], desc[UR26][R60.64], P6 ;  /* 0x000900003cf97fae */ /* 0x0005e2000b1a101a */
[----:B------:R-:W-:Y:S01]  /*ccd0*/  SHF.R.U64 R37, R124, 0x17, RZ ;  /* 0x000000177c257819 */ /* 0x000fe200000012ff */
[----:B------:R-:W-:Y:S02]  /*cce0*/  IMAD.X R35, R185, 0x1, R75, P0 ;  /* 0x00000001b9237824 */ /* 0x000fe400000e064b */
[----:B------:R1:W-:Y:S01]  /*ccf0*/  LDGSTS.E [R249+0x94], desc[UR26][R62.64], P4 ;  /* 0x000940003ef97fae */ /* 0x0003e2000a1a101a */
[----:B---3--:R-:W-:-:S02]  /*cd00*/  IADD3 R38, P4, PT, R188, R227, RZ ;  /* 0x000000e3bc267210 */ /* 0x008fc40007f9e0ff */
[----:B------:R-:W-:Y:S01]  /*cd10*/  LOP3.LUT P0, RZ, R36, 0x1, RZ, 0xc0, !PT ;  /* 0x0000000124ff7812 */ /* 0x000fe2000780c0ff */
[----:B------:R-:W-:Y:S01]  /*cd20*/  LDGSTS.E [R249+0x98], desc[UR26][R64.64], P5 ;  /* 0x0009800040f97fae */ /* 0x000fe2000a9a101a */
[C---:B----4-:R-:W-:Y:S01]  /*cd30*/  SHF.R.U64 R41, R124.reuse, 0x16, RZ ;  /* 0x000000167c297819 */ /* 0x050fe200000012ff */
[----:B------:R-:W-:Y:S01]  /*cd40*/  IMAD.X R39, R189, 0x1, R75, P4 ;  /* 0x00000001bd277824 */ /* 0x000fe200020e064b */
[----:B------:R-:W-:Y:S02]  /*cd50*/  LOP3.LUT P5, RZ, R37, 0x1, RZ, 0xc0, !PT ;  /* 0x0000000125ff7812 */ /* 0x000fe400078ac0ff */
[----:B------:R-:W-:Y:S02]  /*cd60*/  LOP3.LUT P4, RZ, R41, 0x1, RZ, 0xc0, !PT ;  /* 0x0000000129ff7812 */ /* 0x000fe4000788c0ff */
[C---:B-----5:R-:W-:Y:S02]  /*cd70*/  SHF.R.U64 R43, R124.reuse, 0x15, RZ ;  /* 0x000000157c2b7819 */ /* 0x060fe400000012ff */
[----:B------:R-:W-:-:S03]  /*cd80*/  SHF.R.U64 R42, R124, 0x14, RZ ;  /* 0x000000147c2a7819 */ /* 0x000fc600000012ff */
[----:B------:R3:W-:Y:S01]  /*cd90*/  LDGSTS.E [R249+0x9c], desc[UR26][R66.64], P0 ;  /* 0x0009c00042f97fae */ /* 0x0007e200081a101a */
[----:B------:R-:W-:Y:S02]  /*cda0*/  LOP3.LUT P0, RZ, R43, 0x1, RZ, 0xc0, !PT ;  /* 0x000000012bff7812 */ /* 0x000fe4000780c0ff */
[----:B------:R-:W-:Y:S01]  /*cdb0*/  SHF.R.U64 R43, R124, 0x13, RZ ;  /* 0x000000137c2b7819 */ /* 0x000fe200000012ff */
[----:B------:R4:W-:Y:S01]  /*cdc0*/  LDGSTS.E [R249+0xa0], desc[UR26][R72.64], P5 ;  /* 0x000a000048f97fae */ /* 0x0009e2000a9a101a */
[----:B------:R-:W-:-:S03]  /*cdd0*/  LOP3.LUT P5, RZ, R42, 0x1, RZ, 0xc0, !PT ;  /* 0x000000012aff7812 */ /* 0x000fc600078ac0ff */
[----:B------:R4:W-:Y:S01]  /*cde0*/  LDGSTS.E [R249+0xa4], desc[UR26][R76.64], P4 ;  /* 0x000a40004cf97fae */ /* 0x0009e2000a1a101a */
[----:B------:R-:W-:Y:S02]  /*cdf0*/  LOP3.LUT P4, RZ, R43, 0x1, RZ, 0xc0, !PT ;  /* 0x000000012bff7812 */ /* 0x000fe4000788c0ff */
[C---:B-1----:R-:W-:Y:S02]  /*ce00*/  SHF.R.U64 R44, R124.reuse, 0x12, RZ ;  /* 0x000000127c2c7819 */ /* 0x042fe400000012ff */
[----:B------:R-:W-:Y:S01]  /*ce10*/  SHF.R.U64 R45, R124, 0x11, RZ ;  /* 0x000000117c2d7819 */ /* 0x000fe200000012ff */
[----:B------:R4:W-:Y:S01]  /*ce20*/  LDGSTS.E [R249+0xa8], desc[UR26][R78.64], P0 ;  /* 0x000a80004ef97fae */ /* 0x0009e200081a101a */
[----:B------:R-:W-:Y:S02]  /*ce30*/  LOP3.LUT P0, RZ, R44, 0x1, RZ, 0xc0, !PT ;  /* 0x000000012cff7812 */ /* 0x000fe4000780c0ff */
[----:B------:R-:W-:Y:S01]  /*ce40*/  SHF.R.U64 R44, R124, 0x10, RZ ;  /* 0x000000107c2c7819 */ /* 0x000fe200000012ff */
[----:B------:R4:W-:Y:S01]  /*ce50*/  LDGSTS.E [R249+0xac], desc[UR26][R80.64], P5 ;  /* 0x000ac00050f97fae */ /* 0x0009e2000a9a101a */
[----:B------:R-:W-:-:S03]  /*ce60*/  LOP3.LUT P5, RZ, R45, 0x1, RZ, 0xc0, !PT ;  /* 0x000000012dff7812 */ /* 0x000fc600078ac0ff */
[----:B------:R4:W-:Y:S01]  /*ce70*/  LDGSTS.E [R249+0xb0], desc[UR26][R82.64], P4 ;  /* 0x000b000052f97fae */ /* 0x0009e2000a1a101a */
[----:B------:R-:W-:Y:S02]  /*ce80*/  LOP3.LUT P4, RZ, R44, 0x1, RZ, 0xc0, !PT ;  /* 0x000000012cff7812 */ /* 0x000fe4000788c0ff */
[----:B------:R-:W-:-:S03]  /*ce90*/  SHF.R.U64 R46, R124, 0xf, RZ ;  /* 0x0000000f7c2e7819 */ /* 0x000fc600000012ff */
[----:B------:R4:W-:Y:S01]  /*cea0*/  LDGSTS.E [R249+0xb4], desc[UR26][R84.64], P0 ;  /* 0x000b400054f97fae */ /* 0x0009e200081a101a */
[----:B------:R-:W-:-:S03]  /*ceb0*/  LOP3.LUT P0, RZ, R46, 0x1, RZ, 0xc0, !PT ;  /* 0x000000012eff7812 */ /* 0x000fc6000780c0ff */
[----:B------:R4:W-:Y:S01]  /*cec0*/  LDGSTS.E [R249+0xb8], desc[UR26][R86.64], P5 ;  /* 0x000b800056f97fae */ /* 0x0009e2000a9a101a */
[----:B------:R-:W-:-:S03]  /*ced0*/  SHF.R.U64 R47, R124, 0xe, RZ ;  /* 0x0000000e7c2f7819 */ /* 0x000fc600000012ff */
[----:B------:R4:W-:Y:S01]  /*cee0*/  LDGSTS.E [R249+0xbc], desc[UR26][R88.64], P4 ;  /* 0x000bc00058f97fae */ /* 0x0009e2000a1a101a */
[----:B------:R-:W-:Y:S02]  /*cef0*/  IADD3 R48, P4, PT, R198, R227, RZ ;  /* 0x000000e3c6307210 */ /* 0x000fe40007f9e0ff */
[C---:B------:R-:W-:Y:S02]  /*cf00*/  SHF.R.U64 R51, R124.reuse, 0xd, RZ ;  /* 0x0000000d7c337819 */ /* 0x040fe400000012ff */
[----:B------:R-:W-:Y:S01]  /*cf10*/  LOP3.LUT P5, RZ, R47, 0x1, RZ, 0xc0, !PT ;  /* 0x000000012fff7812 */ /* 0x000fe200078ac0ff */
[----:B------:R-:W-:Y:S01]  /*cf20*/  IMAD.X R49, R199, 0x1, R75, P4 ;  /* 0x00000001c7317824 */ /* 0x000fe200020e064b */
[----:B------:R-:W-:Y:S01]  /*cf30*/  LOP3.LUT P4, RZ, R51, 0x1, RZ, 0xc0, !PT ;  /* 0x0000000133ff7812 */ /* 0x000fe2000788c0ff */
[----:B------:R4:W-:Y:S01]  /*cf40*/  LDGSTS.E [R249+0xc0], desc[UR26][R90.64], P0 ;  /* 0x000c00005af97fae */ /* 0x0009e200081a101a */
[C---:B------:R-:W-:Y:S02]  /*cf50*/  SHF.R.U64 R53, R124.reuse, 0xc, RZ ;  /* 0x0000000c7c357819 */ /* 0x040fe400000012ff */
[----:B------:R-:W-:-:S02]  /*cf60*/  SHF.R.U64 R52, R124, 0xb, RZ ;  /* 0x0000000b7c347819 */ /* 0x000fc400000012ff */
[----:B------:R-:W-:Y:S02]  /*cf70*/  LOP3.LUT P0, RZ, R53, 0x1, RZ, 0xc0, !PT ;  /* 0x0000000135ff7812 */ /* 0x000fe4000780c0ff */
[----:B------:R-:W-:Y:S02]  /*cf80*/  SHF.R.U64 R53, R124, 0xa, RZ ;  /* 0x0000000a7c357819 */ /* 0x000fe400000012ff */
[----:B------:R-:W-:Y:S01]  /*cf90*/  IADD3 R36, P6, PT, R186, R227, RZ ;  /* 0x000000e3ba247210 */ /* 0x000fe20007fde0ff */
[----:B------:R4:W-:Y:S01]  /*cfa0*/  LDGSTS.E [R249+0xc4], desc[UR26][R92.64], P5 ;  /* 0x000c40005cf97fae */ /* 0x0009e2000a9a101a */
[----:B------:R-:W-:-:S03]  /*cfb0*/  LOP3.LUT P5, RZ, R52, 0x1, RZ, 0xc0, !PT ;  /* 0x0000000134ff7812 */ /* 0x000fc600078ac0ff */
[----:B------:R4:W-:Y:S01]  /*cfc0*/  LDGSTS.E [R249+0xc8], desc[UR26][R94.64], P4 ;  /* 0x000c80005ef97fae */ /* 0x0009e2000a1a101a */
[----:B------:R-:W-:Y:S01]  /*cfd0*/  LOP3.LUT P4, RZ, R53, 0x1, RZ, 0xc0, !PT ;  /* 0x0000000135ff7812 */ /* 0x000fe2000788c0ff */
[--C-:B------:R-:W-:Y:S01]  /*cfe0*/  IMAD.X R37, R187, 0x1, R75.reuse, P6 ;  /* 0x00000001bb257824 */ /* 0x100fe200030e064b */
[----:B------:R-:W1:Y:S01]  /*cff0*/  S2R R226, SR_TID.X ;  /* 0x0000000000e27919 */ /* 0x000e620000002100 */
[-C--:B------:R-:W-:Y:S02]  /*d000*/  IADD3 R40, P6, PT, R190, R227.reuse, RZ ;  /* 0x000000e3be287210 */ /* 0x080fe40007fde0ff */
[C---:B------:R-:W-:Y:S01]  /*d010*/  SHF.R.U64 R54, R124.reuse, 0x9, RZ ;  /* 0x000000097c367819 */ /* 0x040fe200000012ff */
[----:B------:R4:W-:Y:S01]  /*d020*/  LDGSTS.E [R249+0xcc], desc[UR26][R96.64], P0 ;  /* 0x000cc00060f97fae */ /* 0x0009e200081a101a */
[----:B------:R-:W-:Y:S01]  /*d030*/  SHF.R.U64 R55, R124, 0x8, RZ ;  /* 0x000000087c377819 */ /* 0x000fe200000012ff */
[----:B------:R-:W-:Y:S01]  /*d040*/  IMAD.X R41, R191, 0x1, R75, P6 ;  /* 0x00000001bf297824 */ /* 0x000fe200030e064b */
[----:B------:R-:W-:Y:S01]  /*d050*/  LOP3.LUT P0, RZ, R54, 0x1, RZ, 0xc0, !PT ;  /* 0x0000000136ff7812 */ /* 0x000fe2000780c0ff */
[----:B------:R4:W-:Y:S01]  /*d060*/  LDGSTS.E [R249+0xd0], desc[UR26][R98.64], P5 ;  /* 0x000d000062f97fae */ /* 0x0009e2000a9a101a */
[----:B------:R-:W-:-:S02]  /*d070*/  IADD3 R42, P6, PT, R192, R227, RZ ;  /* 0x000000e3c02a7210 */ /* 0x000fc40007fde0ff */
[----:B------:R-:W-:Y:S01]  /*d080*/  SHF.R.U64 R54, R124, 0x7, RZ ;  /* 0x000000077c367819 */ /* 0x000fe200000012ff */
[----:B------:R4:W-:Y:S01]  /*d090*/  LDGSTS.E [R249+0xd4], desc[UR26][R100.64], P4 ;  /* 0x000d400064f97fae */ /* 0x0009e2000a1a101a */
[----:B------:R-:W-:Y:S01]  /*d0a0*/  LOP3.LUT P5, RZ, R55, 0x1, RZ, 0xc0, !PT ;  /* 0x0000000137ff7812 */ /* 0x000fe200078ac0ff */
[--C-:B------:R-:W-:Y:S01]  /*d0b0*/  IMAD.X R43, R193, 0x1, R75.reuse, P6 ;  /* 0x00000001c12b7824 */ /* 0x100fe200030e064b */
[----:B------:R-:W-:Y:S02]  /*d0c0*/  LOP3.LUT P4, RZ, R54, 0x1, RZ, 0xc0, !PT ;  /* 0x0000000136ff7812 */ /* 0x000fe4000788c0ff */
[-C--:B------:R-:W-:Y:S02]  /*d0d0*/  IADD3 R44, P6, PT, R194, R227.reuse, RZ ;  /* 0x000000e3c22c7210 */ /* 0x080fe40007fde0ff */
[----:B------:R-:W-:Y:S01]  /*d0e0*/  SHF.R.U64 R56, R124, 0x6, RZ ;  /* 0x000000067c387819 */ /* 0x000fe200000012ff */
[----:B------:R4:W-:Y:S02]  /*d0f0*/  LDGSTS.E [R249+0xd8], desc[UR26][R102.64], P0 ;  /* 0x000d800066f97fae */ /* 0x0009e400081a101a */
[----:B------:R-:W-:Y:S01]  /*d100*/  IMAD.X R45, R195, 0x1, R75, P6 ;  /* 0x00000001c32d7824 */ /* 0x000fe200030e064b */
[----:B------:R-:W-:-:S02]  /*d110*/  IADD3 R46, P6, PT, R196, R227, RZ ;  /* 0x000000e3c42e7210 */ /* 0x000fc40007fde0ff */
[----:B------:R-:W-:Y:S01]  /*d120*/  LOP3.LUT P0, RZ, R56, 0x1, RZ, 0xc0, !PT ;  /* 0x0000000138ff7812 */ /* 0x000fe2000780c0ff */
[----:B------:R4:W-:Y:S01]  /*d130*/  LDGSTS.E [R249+0xdc], desc[UR26][R104.64], P5 ;  /* 0x000dc00068f97fae */ /* 0x0009e2000a9a101a */
[----:B------:R-:W-:Y:S01]  /*d140*/  SHF.R.U64 R57, R124, 0x5, RZ ;  /* 0x000000057c397819 */ /* 0x000fe200000012ff */
[--C-:B------:R-:W-:Y:S01]  /*d150*/  IMAD.X R47, R197, 0x1, R75.reuse, P6 ;  /* 0x00000001c52f7824 */ /* 0x100fe200030e064b */
[-C--:B------:R-:W-:Y:S01]  /*d160*/  IADD3 R50, P6, PT, R200, R227.reuse, RZ ;  /* 0x000000e3c8327210 */ /* 0x080fe20007fde0ff */
[----:B------:R4:W-:Y:S01]  /*d170*/  LDGSTS.E [R249+0xe0], desc[UR26][R106.64], P4 ;  /* 0x000e00006af97fae */ /* 0x0009e2000a1a101a */
[-C--:B------:R-:W-:Y:S02]  /*d180*/  IADD3 R58, P4, PT, R208, R227.reuse, RZ ;  /* 0x000000e3d03a7210 */ /* 0x080fe40007f9e0ff */
[----:B------:R-:W-:Y:S02]  /*d190*/  LOP3.LUT P5, RZ, R57, 0x1, RZ, 0xc0, !PT ;  /* 0x0000000139ff7812 */ /* 0x000fe400078ac0ff */
[----:B--2---:R-:W-:Y:S01]  /*d1a0*/  SHF.R.U64 R61, R124, 0x4, RZ ;  /* 0x000000047c3d7819 */ /* 0x004fe200000012ff */
[--C-:B------:R-:W-:Y:S01]  /*d1b0*/  IMAD.X R51, R201, 0x1, R75.reuse, P6 ;  /* 0x00000001c9337824 */ /* 0x100fe200030e064b */
[-C--:B------:R-:W-:Y:S01]  /*d1c0*/  IADD3 R52, P6, PT, R202, R227.reuse, RZ ;  /* 0x000000e3ca347210 */ /* 0x080fe20007fde0ff */
[--C-:B------:R-:W-:Y:S01]  /*d1d0*/  IMAD.X R59, R209, 0x1, R75.reuse, P4 ;  /* 0x00000001d13b7824 */ /* 0x100fe200020e064b */
[----:B------:R-:W-:Y:S01]  /*d1e0*/  LOP3.LUT P4, RZ, R61, 0x1, RZ, 0xc0, !PT ;  /* 0x000000013dff7812 */ /* 0x000fe2000788c0ff */
[----:B------:R4:W-:Y:S01]  /*d1f0*/  LDGSTS.E [R249+0xe4], desc[UR26][R108.64], P0 ;  /* 0x000e40006cf97fae */ /* 0x0009e200081a101a */
[----:B-1----:R-:W-:Y:S01]  /*d200*/  LOP3.LUT R226, R226, 0x3f, RZ, 0xc0, !PT ;  /* 0x0000003fe2e27812 */ /* 0x002fe200078ec0ff */
[----:B------:R-:W-:Y:S01]  /*d210*/  VIADD R155, R155, 0x3f ;  /* 0x0000003f9b9b7836 */ /* 0x000fe20000000000 */
[----:B------:R-:W-:Y:S01]  /*d220*/  SHF.R.U64 R63, R124, 0x3, RZ ;  /* 0x000000037c3f7819 */ /* 0x000fe200000012ff */
[----:B------:R-:W-:Y:S01]  /*d230*/  IMAD.X R53, R203, 0x1, R75, P6 ;  /* 0x00000001cb357824 */ /* 0x000fe200030e064b */
[----:B------:R-:W-:Y:S01]  /*d240*/  ISETP.GE.AND P0, PT, R226, UR6, PT ;  /* 0x00000006e2007c0c */ /* 0x000fe2000bf06270 */
[----:B------:R4:W-:Y:S01]  /*d250*/  LDGSTS.E [R249+0xe8], desc[UR26][R110.64], P5 ;  /* 0x000e80006ef97fae */ /* 0x0009e2000a9a101a */
[----:B------:R-:W-:-:S02]  /*d260*/  IADD3 R54, P6, PT, R204, R227, RZ ;  /* 0x000000e3cc367210 */ /* 0x000fc40007fde0ff */
[----:B------:R-:W-:Y:S02]  /*d270*/  SEL R62, RZ, 0x4, P0 ;  /* 0x00000004ff3e7807 */ /* 0x000fe40000000000 */
[----:B------:R-:W-:Y:S01]  /*d280*/  ISETP.GT.AND P5, PT, R155, 0x17f, PT ;  /* 0x0000017f9b00780c */ /* 0x000fe20003fa4270 */
[----:B------:R4:W-:Y:S01]  /*d290*/  LDGSTS.E [R249+0xec], desc[UR26][R112.64], P4 ;  /* 0x000ec00070f97fae */ /* 0x0009e2000a1a101a */
[----:B------:R-:W-:Y:S01]  /*d2a0*/  LOP3.LUT P0, RZ, R63, 0x1, RZ, 0xc0, !PT ;  /* 0x000000013fff7812 */ /* 0x000fe2000780c0ff */
[----:B------:R-:W-:Y:S01]  /*d2b0*/  IMAD.X R55, R205, 0x1, R75, P6 ;  /* 0x00000001cd377824 */ /* 0x000fe200030e064b */
[----:B------:R-:W-:Y:S02]  /*d2c0*/  IADD3 R56, P6, PT, R206, R227, RZ ;  /* 0x000000e3ce387210 */ /* 0x000fe40007fde0ff */
[----:B---3--:R-:W-:Y:S02]  /*d2d0*/  SEL R66, R62, RZ, P5 ;  /* 0x000000ff3e427207 */ /* 0x008fe40002800000 */
[----:B------:R-:W-:-:S02]  /*d2e0*/  SHF.R.U64 R63, R124, 0x2, RZ ;  /* 0x000000027c3f7819 */ /* 0x000fc400000012ff */
[-C--:B------:R-:W-:Y:S01]  /*d2f0*/  IADD3 R62, P4, PT, R212, R227.reuse, RZ ;  /* 0x000000e3d43e7210 */ /* 0x080fe20007f9e0ff */
[--C-:B------:R-:W-:Y:S01]  /*d300*/  IMAD.X R57, R207, 0x1, R75.reuse, P6 ;  /* 0x00000001cf397824 */ /* 0x100fe200030e064b */
[----:B------:R-:W-:Y:S02]  /*d310*/  SHF.R.U64 R124, R124, 0x1, RZ ;  /* 0x000000017c7c7819 */ /* 0x000fe400000012ff */
[----:B------:R-:W-:Y:S01]  /*d320*/  IADD3 R60, P6, PT, R210, R227, RZ ;  /* 0x000000e3d23c7210 */ /* 0x000fe20007fde0ff */
[----:B------:R4:W-:Y:S01]  /*d330*/  LDGSTS.E [R249+0xf0], desc[UR26][R114.64], P0 ;  /* 0x000f000072f97fae */ /* 0x0009e200081a101a */
[----:B------:R-:W-:Y:S01]  /*d340*/  LOP3.LUT P5, RZ, R63, 0x1, RZ, 0xc0, !PT ;  /* 0x000000013fff7812 */ /* 0x000fe200078ac0ff */
[--C-:B------:R-:W-:Y:S01]  /*d350*/  IMAD.X R63, R213, 0x1, R75.reuse, P4 ;  /* 0x00000001d53f7824 */ /* 0x100fe200020e064b */
[----:B------:R-:W-:Y:S01]  /*d360*/  LOP3.LUT P4, RZ, R124, 0x1, RZ, 0xc0, !PT ;  /* 0x000000017cff7812 */ /* 0x000fe2000788c0ff */
[----:B------:R-:W-:Y:S01]  /*d370*/  IMAD.X R61, R211, 0x1, R75, P6 ;  /* 0x00000001d33d7824 */ /* 0x000fe200030e064b */
[----:B------:R-:W-:-:S02]  /*d380*/  ISETP.NE.U32.AND P0, PT, R66, RZ, PT ;  /* 0x000000ff4200720c */ /* 0x000fc40003f05070 */
[-C--:B------:R-:W-:Y:S01]  /*d390*/  IADD3 R64, P6, PT, R214, R227.reuse, RZ ;  /* 0x000000e3d6407210 */ /* 0x080fe20007fde0ff */
[----:B------:R1:W-:Y:S04]  /*d3a0*/  STL [R1+0x48], R227 ;  /* 0x000048e301007387 */ /* 0x0003e80000100800 */
[----:B------:R-:W-:Y:S01]  /*d3b0*/  IMAD.X R65, R215, 0x1, R75, P6 ;  /* 0x00000001d7417824 */ /* 0x000fe200030e064b */
[----:B------:R-:W-:Y:S01]  /*d3c0*/  IADD3 R66, P6, PT, R224, R227, RZ ;  /* 0x000000e3e0427210 */ /* 0x000fe20007fde0ff */
[----:B------:R4:W-:Y:S01]  /*d3d0*/  LDGSTS.E [R249+0xf4], desc[UR26][R116.64], P5 ;  /* 0x000f400074f97fae */ /* 0x0009e2000a9a101a */
[----:B-1----:R-:W-:-:S03]  /*d3e0*/  VIADD R227, R3, UR11 ;  /* 0x0000000b03e37c36 */ /* 0x002fc60008000000 */
[----:B------:R4:W-:Y:S04]  /*d3f0*/  LDGSTS.E [R249+0xf8], desc[UR26][R118.64], P4 ;  /* 0x000f800076f97fae */ /* 0x0009e8000a1a101a */
        /* <DEDUP_REMOVED lines=24> */
[----:B------:R4:W-:Y:S01]  /*d580*/  LDGSTS.E [R246+0x3da00], desc[UR26][R48.64], P0 ;  /* 0x3da0000030f67fae */ /* 0x0009e200081a101a */
[----:B------:R-:W-:-:S03]  /*d590*/  IMAD.X R67, R225, 0x1, R75, P6 ;  /* 0x00000001e1437824 */ /* 0x000fc600030e064b */
        /* <DEDUP_REMOVED lines=9> */
[----:B------:R-:W-:Y:S01]  /*d630*/  ISETP.GE.AND P0, PT, R155, 0x80, PT ;  /* 0x000000809b00780c */ /* 0x000fe20003f06270 */
[----:B------:R-:W-:-:S02]  /*d640*/  UMOV UR4, URZ ;  /* 0x000000ff00047c82 */ /* 0x000fc40008000000 */
[----:B------:R-:W0:Y:S01]  /*d650*/  LDGDEPBAR ;  /* 0x00000000000079af */ /* 0x000e220000000000 */
[----:B------:R-:W-:-:S09]  /*d660*/  ISETP.GE.AND P2, PT, R155, 0x40, PT ;  /* 0x000000409b00780c */ /* 0x000fd20003f46270 */
[----:B----4-:R-:W-:Y:S05]  /*d670*/  @!P0 BRA `(.L_x_8) ;  /* 0x0000004800f48947 */ /* 0x010fea0003800000 */
[----:B------:R-:W2:Y:S01]  /*d680*/  LDL.LU R227, [R1+0x58] ;  /* 0x0000580001e37983 */ /* 0x000ea20000300800 */
[----:B------:R-:W-:Y:S02]  /*d690*/  SHF.R.S32.HI R204, RZ, 0x1f, R250 ;  /* 0x0000001fffcc7819 */ /* 0x000fe400000114fa */
[C---:B------:R-:W-:Y:S01]  /*d6a0*/  IADD3 R20, P5, PT, R250.reuse, R251, RZ ;  /* 0x000000fbfa147210 */ /* 0x040fe20007fbe0ff */
[----:B------:R-:W3:Y:S01]  /*d6b0*/  LDL.LU R232, [R1+0x5c] ;  /* 0x00005c0001e87983 */ /* 0x000ee20000300800 */
[----:B------:R-:W-:Y:S01]  /*d6c0*/  IADD3 R17, P6, PT, R250, R252, RZ ;  /* 0x000000fcfa117210 */ /* 0x000fe20007fde0ff */
[C---:B------:R-:W-:Y:S01]  /*d6d0*/  IMAD R168, R70.reuse, 0x3f, RZ ;  /* 0x0000003f46a87824 */ /* 0x040fe200078e02ff */
[----:B------:R-:W-:Y:S01]  /*d6e0*/  SHF.R.S32.HI R185, RZ, 0x1f, R248 ;  /* 0x0000001fffb97819 */ /* 0x000fe200000114f8 */
[----:B------:R-:W4:Y:S01]  /*d6f0*/  LDL.LU R230, [R1+0x60] ;  /* 0x0000600001e67983 */ /* 0x000f220000300800 */
[----:B------:R-:W1:Y:S03]  /*d700*/  LDC.64 R72, c[0x0][0x388] ;  /* 0x0000e200ff487b82 */ /* 0x000e660000000a00 */
[----:B------:R-:W5:Y:S04]  /*d710*/  LDL.LU R228, [R1+0x64] ;  /* 0x0000640001e47983 */ /* 0x000f680000300800 */
[----:B------:R-:W5:Y:S01]  /*d720*/  LDL.LU R226, [R1+0x68] ;  /* 0x0000680001e27983 */ /* 0x000f620000300800 */
[C---:B------:R-:W-:Y:S01]  /*d730*/  IMAD R93, R70.reuse, 0x30, RZ ;  /* 0x00000030465d7824 */ /* 0x040fe200078e02ff */
[----:B------:R-:W-:Y:S01]  /*d740*/  SHF.R.S32.HI R5, RZ, 0x1f, R155 ;  /* 0x0000001fff057819 */ /* 0x000fe2000001149b */
[C---:B------:R-:W-:Y:S01]  /*d750*/  IMAD R95, R70.reuse, 0x2f, RZ ;  /* 0x0000002f465f7824 */ /* 0x040fe200078e02ff */
[----:B------:R-:W5:Y:S01]  /*d760*/  LDL.LU R238, [R1+0x6c] ;  /* 0x00006c0001ee7983 */ /* 0x000f620000300800 */
[C---:B------:R-:W-:Y:S01]  /*d770*/  IMAD R97, R70.reuse, 0x2e, RZ ;  /* 0x0000002e46617824 */ /* 0x040fe200078e02ff */
[----:B------:R-:W1:Y:S02]  /*d780*/  LDC.64 R24, c[0x0][0x380] ;  /* 0x0000e000ff187b82 */ /* 0x000e640000000a00 */
[----:B------:R-:W5:Y:S04]  /*d790*/  LDL.LU R239, [R1+0x70] ;  /* 0x0000700001ef7983 */ /* 0x000f680000300800 */
[----:B------:R-:W5:Y:S01]  /*d7a0*/  LDL.LU R236, [R1+0x74] ;  /* 0x0000740001ec7983 */ /* 0x000f620000300800 */
[----:B------:R-:W-:Y:S01]  /*d7b0*/  IMAD R101, R70, 0x2c, RZ ;  /* 0x0000002c46657824 */ /* 0x000fe200078e02ff */
[----:B------:R-:W1:Y:S02]  /*d7c0*/  LDC R188, c[0x0][0x3a0] ;  /* 0x0000e800ffbc7b82 */ /* 0x000e640000000800 */
[----:B------:R-:W5:Y:S01]  /*d7d0*/  LDL.LU R237, [R1+0x78] ;  /* 0x0000780001ed7983 */ /* 0x000f620000300800 */
[----:B------:R-:W-:-:S03]  /*d7e0*/  LEA.HI.X.SX32 R23, R251, R204, 0x1, P5 ;  /* 0x000000ccfb177211 */ /* 0x000fc600028f0eff */
[----:B------:R-:W5:Y:S01]  /*d7f0*/  LDL.LU R235, [R1+0x7c] ;  /* 0x00007c0001eb7983 */ /* 0x000f620000300800 */
[----:B------:R-:W-:-:S03]  /*d800*/  LEA.HI.X.SX32 R22, R252, R204, 0x1, P6 ;  /* 0x000000ccfc167211 */ /* 0x000fc600030f0eff */
[----:B------:R-:W5:Y:S04]  /*d810*/  LDL.LU R233, [R1+0x80] ;  /* 0x0000800001e97983 */ /* 0x000f680000300800 */
[----:B------:R-:W5:Y:S04]  /*d820*/  LDL.LU R231, [R1+0x84] ;  /* 0x0000840001e77983 */ /* 0x000f680000300800 */
[----:B------:R-:W5:Y:S01]  /*d830*/  LDL.LU R229, [R1+0x88] ;  /* 0x0000880001e57983 */ /* 0x000f620000300800 */
[C---:B--2---:R-:W-:Y:S02]  /*d840*/  IADD3 R14, P0, PT, R250.reuse, R227, RZ ;  /* 0x000000e3fa0e7210 */ /* 0x044fe40007f1e0ff */
[----:B---3--:R-:W-:-:S02]  /*d850*/  IADD3 R12, P4, PT, R250, R232, RZ ;  /* 0x000000e8fa0c7210 */ /* 0x008fc40007f9e0ff */
[----:B------:R-:W-:Y:S02]  /*d860*/  LEA.HI.X.SX32 R21, R227, R204, 0x1, P0 ;  /* 0x000000cce3157211 */ /* 0x000fe400000f0eff */
[----:B----4-:R-:W-:Y:S01]  /*d870*/  IADD3 R10, P5, PT, R250, R230, RZ ;  /* 0x000000e6fa0a7210 */ /* 0x010fe20007fbe0ff */
[----:B------:R-:W2:Y:S01]  /*d880*/  LDL.LU R227, [R1+0x8c] ;  /* 0x00008c0001e37983 */ /* 0x000ea20000300800 */
[----:B------:R-:W-:Y:S02]  /*d890*/  LEA.HI.X.SX32 R19, R232, R204, 0x1, P4 ;  /* 0x000000cce8137211 */ /* 0x000fe400020f0eff */
[----:B-----5:R-:W-:Y:S01]  /*d8a0*/  IADD3 R7, P6, PT, R250, R228, RZ ;  /* 0x000000e4fa077210 */ /* 0x020fe20007fde0ff */
[----:B------:R-:W3:Y:S01]  /*d8b0*/  LDL.LU R234, [R1+0x90] ;  /* 0x0000900001ea7983 */ /* 0x000ee20000300800 */
[----:B------:R-:W-:Y:S02]  /*d8c0*/  LEA.HI.X.SX32 R18, R230, R204, 0x1, P5 ;  /* 0x000000cce6127211 */ /* 0x000fe400028f0eff */
[----:B------:R-:W-:Y:S01]  /*d8d0*/  IADD3 R6, P0, PT, R250, R226, RZ ;  /* 0x000000e2fa067210 */ /* 0x000fe20007f1e0ff */
[----:B------:R-:W4:Y:S01]  /*d8e0*/  LDL.LU R232, [R1+0x94] ;  /* 0x0000940001e87983 */ /* 0x000f220000300800 */
[----:B------:R-:W-:-:S03]  /*d8f0*/  LEA.HI.X.SX32 R16, R228, R204, 0x1, P6 ;  /* 0x000000cce4107211 */ /* 0x000fc600030f0eff */
[----:B------:R-:W5:Y:S01]  /*d900*/  LDL.LU R230, [R1+0x98] ;  /* 0x0000980001e67983 */ /* 0x000f620000300800 */
[----:B------:R-:W-:-:S03]  /*d910*/  LEA.HI.X.SX32 R15, R226, R204, 0x1, P0 ;  /* 0x000000cce20f7211 */ /* 0x000fc600000f0eff */
[----:B------:R-:W5:Y:S04]  /*d920*/  LDL.LU R228, [R1+0x9c] ;  /* 0x00009c0001e47983 */ /* 0x000f680000300800 */
        /* <DEDUP_REMOVED lines=11> */
[----:B------:R-:W5:Y:S01]  /*d9e0*/  LDL.LU R154, [R1+0xcc] ;  /* 0x0000cc00019a7983 */ /* 0x000f620000300800 */
[----:B------:R-:W-:-:S02]  /*d9f0*/  IADD3 R251, P4, PT, R250, R238, RZ ;  /* 0x000000eefafb7210 */ /* 0x000fc40007f9e0ff */
[C---:B------:R-:W-:Y:S01]  /*da00*/  IADD3 R249, P5, PT, R250.reuse, R239, RZ ;  /* 0x000000effaf97210 */ /* 0x040fe20007fbe0ff */
[----:B------:R-:W5:Y:S01]  /*da10*/  LDL.LU R166, [R1+0xe0] ;  /* 0x0000e00001a67983 */ /* 0x000f620000300800 */
[C---:B------:R-:W-:Y:S02]  /*da20*/  IADD3 R247, P6, PT, R250.reuse, R236, RZ ;  /* 0x000000ecfaf77210 */ /* 0x040fe40007fde0ff */
[----:B------:R-:W-:Y:S01]  /*da30*/  IADD3 R245, P0, PT, R250, R237, RZ ;  /* 0x000000edfaf57210 */ /* 0x000fe20007f1e0ff */
[----:B------:R-:W5:Y:S01]  /*da40*/  LDL.LU R164, [R1+0xe4] ;  /* 0x0000e40001a47983 */ /* 0x000f620000300800 */
[-C--:B------:R-:W-:Y:S02]  /*da50*/  LEA.HI.X.SX32 R252, R238, R204.reuse, 0x1, P4 ;  /* 0x000000cceefc7211 */ /* 0x080fe400020f0eff */
[----:B------:R-:W-:Y:S01]  /*da60*/  IADD3 R243, P4, PT, R250, R235, RZ ;  /* 0x000000ebfaf37210 */ /* 0x000fe20007f9e0ff */
[----:B------:R-:W5:Y:S01]  /*da70*/  LDL.LU R162, [R1+0xd4] ;  /* 0x0000d40001a27983 */ /* 0x000f620000300800 */
[----:B------:R-:W-:-:S02]  /*da80*/  LEA.HI.X.SX32 R13, R239, R204, 0x1, P5 ;  /* 0x000000ccef0d7211 */ /* 0x000fc400028f0eff */
[-C--:B------:R-:W-:Y:S01]  /*da90*/  LEA.HI.X.SX32 R11, R236, R204.reuse, 0x1, P6 ;  /* 0x000000ccec0b7211 */ /* 0x080fe200030f0eff */
[----:B------:R-:W5:Y:S01]  /*daa0*/  LDL.LU R160, [R1+0xe8] ;  /* 0x0000e80001a07983 */ /* 0x000f620000300800 */
[-C--:B------:R-:W-:Y:S02]  /*dab0*/  LEA.HI.X.SX32 R246, R237, R204.reuse, 0x1, P0 ;  /* 0x000000ccedf67211 */ /* 0x080fe400000f0eff */
[C---:B------:R-:W-:Y:S01]  /*dac0*/  IADD3 R241, P5, PT, R250.reuse, R233, RZ ;  /* 0x000000e9faf17210 */ /* 0x040fe20007fbe0ff */
[----:B------:R-:W5:Y:S01]  /*dad0*/  LDL.LU R158, [R1+0xec] ;  /* 0x0000ec00019e7983 */ /* 0x000f620000300800 */
[C---:B------:R-:W-:Y:S02]  /*dae0*/  IADD3 R239, P6, PT, R250.reuse, R231, RZ ;  /* 0x000000e7faef7210 */ /* 0x040fe40007fde0ff */
[----:B------:R-:W-:Y:S01]  /*daf0*/  IADD3 R237, P0, PT, R250, R229, RZ ;  /* 0x000000e5faed7210 */ /* 0x000fe20007f1e0ff */
[----:B------:R-:W5:Y:S01]  /*db00*/  LDL.LU R156, [R1+0xf0] ;  /* 0x0000f000019c7983 */ /* 0x000f620000300800 */
[----:B------:R-:W-:-:S02]  /*db10*/  LEA.HI.X.SX32 R244, R235, R204, 0x1, P4 ;  /* 0x000000ccebf47211 */ /* 0x000fc400020f0eff */
[-C--:B------:R-:W-:Y:S01]  /*db20*/  LEA.HI.X.SX32 R242, R233, R204.reuse, 0x1, P5 ;  /* 0x000000cce9f27211 */ /* 0x080fe200028f0eff */
[----:B------:R-:W5:Y:S01]  /*db30*/  LDL.LU R152, [R1+0xd8] ;  /* 0x0000d80001987983 */ /* 0x000f620000300800 */
[-C--:B------:R-:W-:Y:S02]  /*db40*/  LEA.HI.X.SX32 R240, R231, R204.reuse, 0x1, P6 ;  /* 0x000000cce7f07211 */ /* 0x080fe400030f0eff */
[----:B------:R-:W-:Y:S01]  /*db50*/  LEA.HI.X.SX32 R238, R229, R204, 0x1, P0 ;  /* 0x000000cce5ee7211 */ /* 0x000fe200000f0eff */
[----:B------:R-:W5:Y:S04]  /*db60*/  LDL.LU R150, [R1+0xf4] ;  /* 0x0000f40001967983 */ /* 0x000f680000300800 */
[----:B------:R-:W5:Y:S01]  /*db70*/  LDL.LU R148, [R1+0xf8] ;  /* 0x0000f80001947983 */ /* 0x000f620000300800 */
[----:B--2---:R-:W-:-:S02]  /*db80*/  IADD3 R235, P4, PT, R250, R227, RZ ;  /* 0x000000e3faeb7210 */ /* 0x004fc40007f9e0ff */
[C---:B---3--:R-:W-:Y:S02]  /*db90*/  IADD3 R233, P5, PT, R250.reuse, R234, RZ ;  /* 0x000000eafae97210 */ /* 0x048fe40007fbe0ff */
[----:B------:R-:W-:Y:S02]  /*dba0*/  LEA.HI.X.SX32 R236, R227, R204, 0x1, P4 ;  /* 0x000000cce3ec7211 */ /* 0x000fe400020f0eff */
[C---:B----4-:R-:W-:Y:S02]  /*dbb0*/  IADD3 R231, P6, PT, R250.reuse, R232, RZ ;  /* 0x000000e8fae77210 */ /* 0x050fe40007fde0ff */
[C---:B-----5:R-:W-:Y:S02]  /*dbc0*/  IADD3 R229, P0, PT, R250.reuse, R230, RZ ;  /* 0x000000e6fae57210 */ /* 0x060fe40007f1e0ff */
[----:B------:R-:W-:Y:S02]  /*dbd0*/  IADD3 R227, P4, PT, R250, R228, RZ ;  /* 0x000000e4fae37210 */ /* 0x000fe40007f9e0ff */
[----:B------:R-:W-:-:S02]  /*dbe0*/  LEA.HI.X.SX32 R234, R234, R204, 0x1, P5 ;  /* 0x000000cceaea7211 */ /* 0x000fc400028f0eff */
[-C--:B------:R-:W-:Y:S02]  /*dbf0*/  LEA.HI.X.SX32 R232, R232, R204.reuse, 0x1, P6 ;  /* 0x000000cce8e87211 */ /* 0x080fe400030f0eff */
[----:B------:R-:W-:Y:S02]  /*dc00*/  LEA.HI.X.SX32 R230, R230, R204, 0x1, P0 ;  /* 0x000000cce6e67211 */ /* 0x000fe400000f0eff */
[C---:B------:R-:W-:Y:S02]  /*dc10*/  IADD3 R225, P5, PT, R250.reuse, R226, RZ ;  /* 0x000000e2fae17210 */ /* 0x040fe40007fbe0ff */
[C---:B------:R-:W-:Y:S02]  /*dc20*/  IADD3 R223, P6, PT, R250.reuse, R149, RZ ;  /* 0x00000095fadf7210 */ /* 0x040fe40007fde0ff */
[----:B------:R-:W-:Y:S02]  /*dc30*/  IADD3 R221, P0, PT, R250, R146, RZ ;  /* 0x00000092fadd7210 */ /* 0x000fe40007f1e0ff */
[----:B------:R-:W-:-:S02]  /*dc40*/  LEA.HI.X.SX32 R228, R228, R204, 0x1, P4 ;  /* 0x000000cce4e47211 */ /* 0x000fc400020f0eff */
[----:B------:R-:W-:Y:S02]  /*dc50*/  IADD3 R219, P4, PT, R250, R147, RZ ;  /* 0x00000093fadb7210 */ /* 0x000fe40007f9e0ff */
[-C--:B------:R-:W-:Y:S02]  /*dc60*/  LEA.HI.X.SX32 R226, R226, R204.reuse, 0x1, P5 ;  /* 0x000000cce2e27211 */ /* 0x080fe400028f0eff */
[-C--:B------:R-:W-:Y:S02]  /*dc70*/  LEA.HI.X.SX32 R224, R149, R204.reuse, 0x1, P6 ;  /* 0x000000cc95e07211 */ /* 0x080fe400030f0eff */
[----:B------:R-:W-:Y:S02]  /*dc80*/  LEA.HI.X.SX32 R222, R146, R204, 0x1, P0 ;  /* 0x000000cc92de7211 */ /* 0x000fe400000f0eff */
[C---:B------:R-:W-:Y:S01]  /*dc90*/  IADD3 R217, P5, PT, R250.reuse, R144, RZ ;  /* 0x00000090fad97210 */ /* 0x040fe20007fbe0ff */
[----:B------:R-:W2:Y:S01]  /*dca0*/  LDL.LU R146, [R1+0xfc] ;  /* 0x0000fc0001927983 */ /* 0x000ea20000300800 */
[----:B------:R-:W-:-:S02]  /*dcb0*/  IADD3 R215, P6, PT, R250, R145, RZ ;  /* 0x00000091fad77210 */ /* 0x000fc40007fde0ff */
[C---:B------:R-:W-:Y:S02]  /*dcc0*/  IADD3 R213, P0, PT, R250.reuse, R142, RZ ;  /* 0x0000008efad57210 */ /* 0x040fe40007f1e0ff */
[-C--:B------:R-:W-:Y:S02]  /*dcd0*/  LEA.HI.X.SX32 R220, R147, R204.reuse, 0x1, P4 ;  /* 0x000000cc93dc7211 */ /* 0x080fe400020f0eff */
[----:B------:R-:W-:Y:S02]  /*dce0*/  IADD3 R211, P4, PT, R250, R143, RZ ;  /* 0x0000008ffad37210 */ /* 0x000fe40007f9e0ff */
[-C--:B------:R-:W-:Y:S02]  /*dcf0*/  LEA.HI.X.SX32 R218, R144, R204.reuse, 0x1, P5 ;  /* 0x000000cc90da7211 */ /* 0x080fe400028f0eff */
[-C--:B------:R-:W-:Y:S01]  /*dd00*/  LEA.HI.X.SX32 R216, R145, R204.reuse, 0x1, P6 ;  /* 0x000000cc91d87211 */ /* 0x080fe200030f0eff */
[----:B------:R-:W3:Y:S01]  /*dd10*/  LDL.LU R144, [R1+0xdc] ;  /* 0x0000dc0001907983 */ /* 0x000ee20000300800 */
[----:B------:R-:W-:-:S02]  /*dd20*/  LEA.HI.X.SX32 R214, R142, R204, 0x1, P0 ;  /* 0x000000cc8ed67211 */ /* 0x000fc400000f0eff */
[C---:B------:R-:W-:Y:S01]  /*dd30*/  IADD3 R209, P5, PT, R250.reuse, R140, RZ ;  /* 0x0000008cfad17210 */ /* 0x040fe20007fbe0ff */
[----:B------:R-:W4:Y:S01]  /*dd40*/  LDL.LU R142, [R1+0x100] ;  /* 0x00010000018e7983 */ /* 0x000f220000300800 */
[C---:B------:R-:W-:Y:S02]  /*dd50*/  IADD3 R207, P6, PT, R250.reuse, R141, RZ ;  /* 0x0000008dfacf7210 */ /* 0x040fe40007fde0ff */
[C---:B------:R-:W-:Y:S02]  /*dd60*/  IADD3 R205, P0, PT, R250.reuse, R139, RZ ;  /* 0x0000008bfacd7210 */ /* 0x040fe40007f1e0ff */
[----:B------:R-:W-:Y:S02]  /*dd70*/  LEA.HI.X.SX32 R212, R143, R204, 0x1, P4 ;  /* 0x000000cc8fd47211 */ /* 0x000fe400020f0eff */
[----:B------:R-:W-:Y:S02]  /*dd80*/  IADD3 R203, P4, PT, R250, R154, RZ ;  /* 0x0000009afacb7210 */ /* 0x000fe40007f9e0ff */
[----:B------:R-:W-:-:S02]  /*dd90*/  LEA.HI.X.SX32 R210, R140, R204, 0x1, P5 ;  /* 0x000000cc8cd27211 */ /* 0x000fc400028f0eff */
[-C--:B------:R-:W-:Y:S01]  /*dda0*/  LEA.HI.X.SX32 R208, R141, R204.reuse, 0x1, P6 ;  /* 0x000000cc8dd07211 */ /* 0x080fe200030f0eff */
[----:B------:R-:W5:Y:S01]  /*ddb0*/  LDL.LU R140, [R1+0x104] ;  /* 0x00010400018c7983 */ /* 0x000f620000300800 */
[-C--:B------:R-:W-:Y:S02]  /*ddc0*/  LEA.HI.X.SX32 R206, R139, R204.reuse, 0x1, P0 ;  /* 0x000000cc8bce7211 */ /* 0x080fe400000f0eff */
[----:B------:R-:W-:Y:S02]  /*ddd0*/  LEA.HI.X.SX32 R204, R154, R204, 0x1, P4 ;  /* 0x000000cc9acc7211 */ /* 0x000fe400020f0eff */
[----:B------:R-:W5:Y:S01]  /*dde0*/  LDL.LU R154, [R1+0x108] ;  /* 0x00010800019a7983 */ /* 0x000f620000300800 */
[C---:B------:R-:W-:Y:S02]  /*ddf0*/  IADD3 R201, P4, PT, R248.reuse, R168, RZ ;  /* 0x000000a8f8c97210 */ /* 0x040fe40007f9e0ff */
[C---:B------:R-:W-:Y:S02]  /*de00*/  IADD3 R199, P5, PT, R248.reuse, R166, RZ ;  /* 0x000000a6f8c77210 */ /* 0x040fe40007fbe0ff */
[----:B------:R-:W-:-:S02]  /*de10*/  IADD3 R92, P0, PT, R248, R70, RZ ;  /* 0x00000046f85c7210 */ /* 0x000fc40007f1e0ff */
[-C--:B------:R-:W-:Y:S02]  /*de20*/  LEA.HI.X.SX32 R202, R168, R185.reuse, 0x1, P4 ;  /* 0x000000b9a8ca7211 */ /* 0x080fe400020f0eff */
[-C--:B------:R-:W-:Y:S02]  /*de30*/  LEA.HI.X.SX32 R200, R166, R185.reuse, 0x1, P5 ;  /* 0x000000b9a6c87211 */ /* 0x080fe400028f0eff */
[----:B------:R-:W-:Y:S02]  /*de40*/  LEA.HI.X.SX32 R91, R70, R185, 0x1, P0 ;  /* 0x000000b9465b7211 */ /* 0x000fe400000f0eff */
        /* <DEDUP_REMOVED lines=12> */
[----:B------:R-:W-:-:S04]  /*df10*/  IADD3 R80, P0, PT, R248, R148, RZ ;  /* 0x00000094f8507210 */ /* 0x000fc80007f1e0ff */
[----:B------:R-:W-:Y:S01]  /*df20*/  LEA.HI.X.SX32 R79, R148, R185, 0x1, P0 ;  /* 0x000000b9944f7211 */ /* 0x000fe200000f0eff */
[C---:B------:R-:W-:Y:S02]  /*df30*/  IMAD R103, R70.reuse, 0x2b, RZ ;  /* 0x0000002b46677824 */ /* 0x040fe400078e02ff */
[C---:B------:R-:W-:Y:S02]  /*df40*/  IMAD R105, R70.reuse, 0x2a, RZ ;  /* 0x0000002a46697824 */ /* 0x040fe400078e02ff */
[C---:B------:R-:W-:Y:S02]  /*df50*/  IMAD R109, R70.reuse, 0x28, RZ ;  /* 0x00000028466d7824 */ /* 0x040fe400078e02ff */
[C---:B------:R-:W-:Y:S02]  /*df60*/  IMAD R111, R70.reuse, 0x27, RZ ;  /* 0x00000027466f7824 */ /* 0x040fe400078e02ff */
[C---:B------:R-:W-:Y:S02]  /*df70*/  IMAD R113, R70.reuse, 0x26, RZ ;  /* 0x0000002646717824 */ /* 0x040fe400078e02ff */
[----:B------:R-:W-:-:S02]  /*df80*/  IMAD R117, R70, 0x24, RZ ;  /* 0x0000002446757824 */ /* 0x000fc400078e02ff */
[C---:B------:R-:W-:Y:S02]  /*df90*/  IMAD R119, R70.reuse, 0x23, RZ ;  /* 0x0000002346777824 */ /* 0x040fe400078e02ff */
[----:B------:R-:W-:Y:S02]  /*dfa0*/  IMAD R121, R70, 0x22, RZ ;  /* 0x0000002246797824 */ /* 0x000fe400078e02ff */
[----:B-1----:R-:W-:-:S04]  /*dfb0*/  IMAD.WIDE.U32 R72, R71, 0x18, R72 ;  /* 0x0000001847487825 */ /* 0x002fc800078e0048 */
[----:B------:R-:W-:Y:S02]  /*dfc0*/  IMAD R9, R9, 0x18, RZ ;  /* 0x0000001809097824 */ /* 0x000fe400078e02ff */
[C---:B------:R-:W-:Y:S02]  /*dfd0*/  IMAD.SHL.U32 R125, R70.reuse, 0x20, RZ ;  /* 0x00000020467d7824 */ /* 0x040fe400078e00ff */
[----:B------:R-:W-:Y:S01]  /*dfe0*/  IMAD R127, R70, 0x1f, RZ ;  /* 0x0000001f467f7824 */ /* 0x000fe200078e02ff */
[----:B------:R-:W-:Y:S01]  /*dff0*/  SHF.L.U64.HI R23, R20, 0x2, R23 ;  /* 0x0000000214177819 */ /* 0x000fe20000010217 */
[----:B------:R-:W-:Y:S02]  /*e000*/  IMAD R129, R70, 0x1e, RZ ;  /* 0x0000001e46817824 */ /* 0x000fe400078e02ff */
[----:B------:R-:W-:Y:S02]  /*e010*/  IMAD.IADD R73, R73, 0x1, R9 ;  /* 0x0000000149497824 */ /* 0x000fe400078e0209 */
[----:B------:R-:W-:Y:S01]  /*e020*/  IMAD R71, R8, 0x18, RZ ;  /* 0x0000001808477824 */ /* 0x000fe200078e02ff */
[----:B------:R-:W-:Y:S01]  /*e030*/  SHF.L.U64.HI R8, R17, 0x2, R22 ;  /* 0x0000000211087819 */ /* 0x000fe20000010216 */
[----:B------:R-:W-:-:S02]  /*e040*/  IMAD.SHL.U32 R9, R20, 0x4, RZ ;  /* 0x0000000414097824 */ /* 0x000fc400078e00ff */
[C---:B------:R-:W-:Y:S02]  /*e050*/  IMAD R133, R70.reuse, 0x1c, RZ ;  /* 0x0000001c46857824 */ /* 0x040fe400078e02ff */
[C---:B------:R-:W-:Y:S01]  /*e060*/  IMAD R135, R70.reuse, 0x1b, RZ ;  /* 0x0000001b46877824 */ /* 0x040fe200078e02ff */
[----:B------:R-:W-:Y:S01]  /*e070*/  STL [R1+0x34], R23 ;  /* 0x0000341701007387 */ /* 0x000fe20000100800 */
[C---:B------:R-:W-:Y:S02]  /*e080*/  IMAD R137, R70.reuse, 0x1a, RZ ;  /* 0x0000001a46897824 */ /* 0x040fe400078e02ff */
[----:B------:R-:W-:Y:S01]  /*e090*/  IMAD.SHL.U32 R17, R17, 0x4, RZ ;  /* 0x0000000411117824 */ /* 0x000fe200078e00ff */
[----:B------:R1:W-:Y:S01]  /*e0a0*/  STL [R1+0x30], R9 ;  /* 0x0000300901007387 */ /* 0x0003e20000100800 */
[C---:B------:R-:W-:Y:S02]  /*e0b0*/  IMAD R139, R70.reuse, 0x19, RZ ;  /* 0x00000019468b7824 */ /* 0x040fe400078e02ff */
[C---:B------:R-:W-:Y:S01]  /*e0c0*/  IMAD R141, R70.reuse, 0x18, RZ ;  /* 0x00000018468d7824 */ /* 0x040fe200078e02ff */
[----:B------:R1:W-:Y:S01]  /*e0d0*/  STL [R1+0x2c], R8 ;  /* 0x00002c0801007387 */ /* 0x0003e20000100800 */
[----:B------:R-:W-:Y:S01]  /*e0e0*/  IMAD R143, R70, 0x17, RZ ;  /* 0x00000017468f7824 */ /* 0x000fe200078e02ff */
[----:B-1----:R-:W-:-:S02]  /*e0f0*/  SHF.L.U64.HI R9, R14, 0x2, R21 ;  /* 0x000000020e097819 */ /* 0x002fc40000010215 */
[----:B------:R-:W-:Y:S01]  /*e100*/  STL [R1+0x28], R17 ;  /* 0x0000281101007387 */ /* 0x000fe20000100800 */
[----:B------:R-:W-:Y:S01]  /*e110*/  IMAD.SHL.U32 R8, R14, 0x4, RZ ;  /* 0x000000040e087824 */ /* 0x000fe200078e00ff */
[----:B------:R-:W-:Y:S02]  /*e120*/  SHF.L.U64.HI R14, R12, 0x2, R19 ;  /* 0x000000020c0e7819 */ /* 0x000fe40000010213 */
[----:B------:R1:W-:Y:S01]  /*e130*/  STL [R1+0x24], R9 ;  /* 0x0000240901007387 */ /* 0x0003e20000100800 */
[C---:B------:R-:W-:Y:S02]  /*e140*/  IMAD R145, R70.reuse, 0x16, RZ ;  /* 0x0000001646917824 */ /* 0x040fe400078e02ff */
[C---:B------:R-:W-:Y:S01]  /*e150*/  IMAD R147, R70.reuse, 0x15, RZ ;  /* 0x0000001546937824 */ /* 0x040fe200078e02ff */
[----:B------:R1:W-:Y:S01]  /*e160*/  STL [R1+0x20], R8 ;  /* 0x0000200801007387 */ /* 0x0003e20000100800 */
[----:B------:R-:W-:Y:S02]  /*e170*/  IMAD R149, R70, 0x14, RZ ;  /* 0x0000001446957824 */ /* 0x000fe400078e02ff */
[----:B-1----:R-:W-:Y:S01]  /*e180*/  IMAD.SHL.U32 R9, R12, 0x4, RZ ;  /* 0x000000040c097824 */ /* 0x002fe200078e00ff */
[----:B------:R-:W-:Y:S01]  /*e190*/  STL [R1+0x1c], R14 ;  /* 0x00001c0e01007387 */ /* 0x000fe20000100800 */
[----:B------:R-:W-:Y:S01]  /*e1a0*/  SHF.L.U64.HI R8, R10, 0x2, R18 ;  /* 0x000000020a087819 */ /* 0x000fe20000010212 */
[C---:B------:R-:W-:Y:S01]  /*e1b0*/  IMAD R151, R70.reuse, 0x13, RZ ;  /* 0x0000001346977824 */ /* 0x040fe200078e02ff */
[----:B------:R-:W-:Y:S01]  /*e1c0*/  LEA.HI R5, R5, R155, RZ, 0x6 ;  /* 0x0000009b05057211 */ /* 0x000fe200078f30ff */
[----:B------:R-:W-:Y:S01]  /*e1d0*/  IMAD R153, R70, 0x12, RZ ;  /* 0x0000001246997824 */ /* 0x000fe200078e02ff */
[----:B------:R1:W-:Y:S01]  /*e1e0*/  STL [R1+0x18], R9 ;  /* 0x0000180901007387 */ /* 0x0003e20000100800 */
[----:B------:R-:W-:-:S02]  /*e1f0*/  IMAD.SHL.U32 R10, R10, 0x4, RZ ;  /* 0x000000040a0a7824 */ /* 0x000fc400078e00ff */
[C---:B------:R-:W-:Y:S01]  /*e200*/  IMAD R155, R70.reuse, 0x11, RZ ;  /* 0x00000011469b7824 */ /* 0x040fe200078e02ff */
[----:B------:R1:W-:Y:S01]  /*e210*/  STL [R1+0x14], R8 ;  /* 0x0000140801007387 */ /* 0x0003e20000100800 */
[----:B------:R-:W-:Y:S01]  /*e220*/  IMAD R99, R70, 0x2d, RZ ;  /* 0x0000002d46637824 */ /* 0x000fe200078e02ff */
[----:B------:R-:W-:Y:S02]  /*e230*/  IADD3 R195, P6, PT, R248, R162, RZ ;  /* 0x000000a2f8c37210 */ /* 0x000fe40007fde0ff */
[C---:B-1----:R-:W-:Y:S01]  /*e240*/  SHF.L.U64.HI R9, R7.reuse, 0x2, R16 ;  /* 0x0000000207097819 */ /* 0x042fe20000010210 */
[----:B------:R-:W-:Y:S02]  /*e250*/  IMAD.SHL.U32 R157, R70, 0x10, RZ ;  /* 0x00000010469d7824 */ /* 0x000fe400078e00ff */
[----:B------:R-:W-:Y:S01]  /*e260*/  IMAD.SHL.U32 R8, R7, 0x4, RZ ;  /* 0x0000000407087824 */ /* 0x000fe200078e00ff */
[C---:B------:R-:W-:Y:S01]  /*e270*/  SHF.L.U64.HI R7, R6.reuse, 0x2, R15 ;  /* 0x0000000206077819 */ /* 0x040fe2000001020f */
[----:B------:R-:W-:Y:S01]  /*e280*/  IMAD.SHL.U32 R6, R6, 0x4, RZ ;  /* 0x0000000406067824 */ /* 0x000fe200078e00ff */
[----:B------:R-:W-:Y:S01]  /*e290*/  STL [R1+0x10], R10 ;  /* 0x0000100a01007387 */ /* 0x000fe20000100800 */
[C---:B------:R-:W-:Y:S01]  /*e2a0*/  IMAD R159, R70.reuse, 0xf, RZ ;  /* 0x0000000f469f7824 */ /* 0x040fe200078e02ff */
[----:B------:R-:W-:Y:S01]  /*e2b0*/  SHF.R.S32.HI R5, RZ, 0x6, R5 ;  /* 0x00000006ff057819 */ /* 0x000fe20000011405 */
[----:B------:R-:W-:Y:S01]  /*e2c0*/  IMAD R161, R70, 0xe, RZ ;  /* 0x0000000e46a17824 */ /* 0x000fe200078e02ff */
[----:B------:R-:W-:Y:S01]  /*e2d0*/  STL [R1+0xc], R9 ;  /* 0x00000c0901007387 */ /* 0x000fe20000100800 */
[----:B------:R-:W-:-:S03]  /*e2e0*/  LEA.HI.X.SX32 R196, R162, R185, 0x1, P6 ;  /* 0x000000b9a2c47211 */ /* 0x000fc600030f0eff */
[----:B------:R-:W-:Y:S01]  /*e2f0*/  STL [R1+0x8], R8 ;  /* 0x0000080801007387 */ /* 0x000fe20000100800 */
[----:B------:R-:W-:Y:S01]  /*e300*/  IMAD R107, R70, 0x29, RZ ;  /* 0x00000029466b7824 */ /* 0x000fe200078e02ff */
[----:B------:R-:W-:Y:S02]  /*e310*/  IADD3 R100, P6, PT, R248, R99, RZ ;  /* 0x00000063f8647210 */ /* 0x000fe40007fde0ff */
[----:B------:R-:W-:Y:S01]  /*e320*/  STL [R1+0x4], R7 ;  /* 0x0000040701007387 */ /* 0x000fe20000100800 */
[C---:B------:R-:W-:Y:S02]  /*e330*/  IMAD R163, R70.reuse, 0xd, RZ ;  /* 0x0000000d46a37824 */ /* 0x040fe400078e02ff */
[C---:B------:R-:W-:Y:S01]  /*e340*/  IMAD R165, R70.reuse, 0xc, RZ ;  /* 0x0000000c46a57824 */ /* 0x040fe200078e02ff */
[----:B------:R1:W-:Y:S01]  /*e350*/  STL [R1], R6 ;  /* 0x0000000601007387 */ /* 0x0003e20000100800 */
[C---:B------:R-:W-:Y:S01]  /*e360*/  IMAD R167, R70.reuse, 0xb, RZ ;  /* 0x0000000b46a77824 */ /* 0x040fe200078e02ff */
[----:B------:R-:W-:Y:S01]  /*e370*/  LEA.HI.X.SX32 R99, R99, R185, 0x1, P6 ;  /* 0x000000b963637211 */ /* 0x000fe200030f0eff */
[----:B------:R-:W-:Y:S01]  /*e380*/  IMAD R115, R70, 0x25, RZ ;  /* 0x0000002546737824 */ /* 0x000fe200078e02ff */
[----:B------:R-:W-:Y:S01]  /*e390*/  IADD3 R108, P6, PT, R248, R107, RZ ;  /* 0x0000006bf86c7210 */ /* 0x000fe20007fde0ff */
[----:B------:R-:W-:Y:S01]  /*e3a0*/  IMAD R169, R70, 0xa, RZ ;  /* 0x0000000a46a97824 */ /* 0x000fe200078e02ff */
[C---:B-1----:R-:W-:Y:S01]  /*e3b0*/  VIMNMX R6, PT, PT, R5.reuse, 0x2, !PT ;  /* 0x0000000205067848 */ /* 0x042fe20007fe0100 */
[----:B------:R-:W-:-:S02]  /*e3c0*/  VIADD R7, R5, 0xfffffffa ;  /* 0xfffffffa05077836 */ /* 0x000fc40000000000 */
[----:B------:R-:W-:Y:S02]  /*e3d0*/  IMAD R171, R70, 0x9, RZ ;  /* 0x0000000946ab7824 */ /* 0x000fe400078e02ff */
[----:B------:R-:W-:Y:S02]  /*e3e0*/  VIADD R5, R6, 0xffffffff ;  /* 0xffffffff06057836 */ /* 0x000fe40000000000 */
[C---:B------:R-:W-:Y:S01]  /*e3f0*/  IMAD.SHL.U32 R173, R70.reuse, 0x8, RZ ;  /* 0x0000000846ad7824 */ /* 0x040fe200078e00ff */
[----:B------:R-:W-:Y:S01]  /*e400*/  LEA.HI.X.SX32 R107, R107, R185, 0x1, P6 ;  /* 0x000000b96b6b7211 */ /* 0x000fe200030f0eff */
[----:B------:R-:W-:Y:S01]  /*e410*/  IMAD R123, R70, 0x21, RZ ;  /* 0x00000021467b7824 */ /* 0x000fe200078e02ff */
[----:B------:R-:W-:Y:S01]  /*e420*/  IADD3 R116, P6, PT, R248, R115, RZ ;  /* 0x00000073f8747210 */ /* 0x000fe20007fde0ff */
[C---:B------:R-:W-:Y:S01]  /*e430*/  IMAD R175, R70.reuse, 0x7, RZ ;  /* 0x0000000746af7824 */ /* 0x040fe200078e02ff */
[----:B------:R1:W-:Y:S01]  /*e440*/  STL [R1+0x38], R5 ;  /* 0x0000380501007387 */ /* 0x0003e20000100800 */
[----:B------:R-:W-:-:S02]  /*e450*/  IMAD R177, R70, 0x6, RZ ;  /* 0x0000000646b17824 */ /* 0x000fc400078e02ff */
[C---:B------:R-:W-:Y:S01]  /*e460*/  IMAD R179, R70.reuse, 0x5, RZ ;  /* 0x0000000546b37824 */ /* 0x040fe200078e02ff */
[----:B------:R-:W-:Y:S01]  /*e470*/  LEA.HI.X.SX32 R115, R115, R185, 0x1, P6 ;  /* 0x000000b973737211 */ /* 0x000fe200030f0eff */
[----:B------:R-:W-:Y:S01]  /*e480*/  IMAD R131, R70, 0x1d, RZ ;  /* 0x0000001d46837824 */ /* 0x000fe200078e02ff */
[----:B------:R-:W-:Y:S01]  /*e490*/  IADD3 R124, P6, PT, R248, R123, RZ ;  /* 0x0000007bf87c7210 */ /* 0x000fe20007fde0ff */
[C---:B------:R-:W-:Y:S02]  /*e4a0*/  IMAD.SHL.U32 R181, R70.reuse, 0x4, RZ ;  /* 0x0000000446b57824 */ /* 0x040fe400078e00ff */
[C---:B------:R-:W-:Y:S02]  /*e4b0*/  IMAD R183, R70.reuse, 0x3, RZ ;  /* 0x0000000346b77824 */ /* 0x040fe400078e02ff */
[----:B------:R-:W-:Y:S01]  /*e4c0*/  IMAD.SHL.U32 R4, R70, 0x2, RZ ;  /* 0x0000000246047824 */ /* 0x000fe200078e00ff */
[----:B------:R-:W-:Y:S02]  /*e4d0*/  LEA.HI.X.SX32 R123, R123, R185, 0x1, P6 ;  /* 0x000000b97b7b7211 */ /* 0x000fe400030f0eff */
[----:B------:R-:W-:Y:S01]  /*e4e0*/  IADD3 R132, P6, PT, R248, R131, RZ ;  /* 0x00000083f8847210 */ /* 0x000fe20007fde0ff */
[----:B------:R-:W-:Y:S01]  /*e4f0*/  IMAD.WIDE.U32 R68, R68, 0x18, R24 ;  /* 0x0000001844447825 */ /* 0x000fe200078e0018 */
[----:B------:R-:W-:-:S02]  /*e500*/  SHF.L.U64.HI R74, R248, 0x2, R185 ;  /* 0x00000002f84a7819 */ /* 0x000fc400000102b9 */
[----:B--2---:R-:W-:-:S04]  /*e510*/  IADD3 R82, P4, PT, R248, R146, RZ ;  /* 0x00000092f8527210 */ /* 0x004fc80007f9e0ff */
[----:B------:R-:W-:Y:S02]  /*e520*/  LEA.HI.X.SX32 R81, R146, R185, 0x1, P4 ;  /* 0x000000b992517211 */ /* 0x000fe400020f0eff */
[----:B---3--:R-:W-:-:S04]  /*e530*/  IADD3 R84, P5, PT, R248, R144, RZ ;  /* 0x00000090f8547210 */ /* 0x008fc80007fbe0ff */
[----:B------:R-:W-:Y:S02]  /*e540*/  LEA.HI.X.SX32 R83, R144, R185, 0x1, P5 ;  /* 0x000000b990537211 */ /* 0x000fe400028f0eff */
[----:B----4-:R-:W-:-:S04]  /*e550*/  IADD3 R86, P0, PT, R248, R142, RZ ;  /* 0x0000008ef8567210 */ /* 0x010fc80007f1e0ff */
[-C--:B------:R-:W-:Y:S02]  /*e560*/  LEA.HI.X.SX32 R85, R142, R185.reuse, 0x1, P0 ;  /* 0x000000b98e557211 */ /* 0x080fe400000f0eff */
[C---:B-----5:R-:W-:Y:S02]  /*e570*/  IADD3 R88, P4, PT, R248.reuse, R140, RZ ;  /* 0x0000008cf8587210 */ /* 0x060fe40007f9e0ff */
[----:B------:R-:W-:Y:S02]  /*e580*/  IADD3 R90, P5, PT, R248, R154, RZ ;  /* 0x0000009af85a7210 */ /* 0x000fe40007fbe0ff */
[-C--:B------:R-:W-:Y:S02]  /*e590*/  LEA.HI.X.SX32 R87, R140, R185.reuse, 0x1, P4 ;  /* 0x000000b98c577211 */ /* 0x080fe400020f0eff */
[----:B------:R-:W-:Y:S02]  /*e5a0*/  LEA.HI.X.SX32 R89, R154, R185, 0x1, P5 ;  /* 0x000000b99a597211 */ /* 0x000fe400028f0eff */
[----:B------:R-:W-:-:S02]  /*e5b0*/  IADD3 R94, P4, PT, R248, R93, RZ ;  /* 0x0000005df85e7210 */ /* 0x000fc40007f9e0ff */
[C---:B------:R-:W-:Y:S02]  /*e5c0*/  IADD3 R96, P5, PT, R248.reuse, R95, RZ ;  /* 0x0000005ff8607210 */ /* 0x040fe40007fbe0ff */
[C---:B------:R-:W-:Y:S02]  /*e5d0*/  IADD3 R98, P0, PT, R248.reuse, R97, RZ ;  /* 0x00000061f8627210 */ /* 0x040fe40007f1e0ff */
[-C--:B------:R-:W-:Y:S02]  /*e5e0*/  LEA.HI.X.SX32 R93, R93, R185.reuse, 0x1, P4 ;  /* 0x000000b95d5d7211 */ /* 0x080fe400020f0eff */
[----:B------:R-:W-:Y:S02]  /*e5f0*/  LEA.HI.X.SX32 R95, R95, R185, 0x1, P5 ;  /* 0x000000b95f5f7211 */ /* 0x000fe400028f0eff */
[----:B------:R-:W-:Y:S02]  /*e600*/  IADD3 R102, P4, PT, R248, R101, RZ ;  /* 0x00000065f8667210 */ /* 0x000fe40007f9e0ff */
[----:B------:R-:W-:-:S02]  /*e610*/  LEA.HI.X.SX32 R97, R97, R185, 0x1, P0 ;  /* 0x000000b961617211 */ /* 0x000fc400000f0eff */
        /* <DEDUP_REMOVED lines=28> */
[C---:B------:R-:W-:Y:S02]  /*e7e0*/  IADD3 R140, P4, PT, R248.reuse, R139, RZ ;  /* 0x0000008bf88c7210 */ /* 0x040fe40007f9e0ff */
[----:B------:R-:W-:-:S02]  /*e7f0*/  IADD3 R142, P5, PT, R248, R141, RZ ;  /* 0x0000008df88e7210 */ /* 0x000fc40007fbe0ff */
[----:B------:R-:W-:Y:S02]  /*e800*/  LEA.HI.X.SX32 R137, R137, R185, 0x1, P0 ;  /* 0x000000b989897211 */ /* 0x000fe400000f0eff */
        /* <DEDUP_REMOVED lines=41> */
[-C--:B------:R-:W-:Y:S02]  /*eaa0*/  LEA.HI.X.SX32 R179, R179, R185.reuse, 0x1, P0 ;  /* 0x000000b9b3b37211 */ /* 0x080fe400000f0eff */
[----:B------:R-:W-:Y:S02]  /*eab0*/  IADD3 R186, P0, PT, R248, R4, RZ ;  /* 0x00000004f8ba7210 */ /* 0x000fe40007f1e0ff */
[-C--:B------:R-:W-:Y:S02]  /*eac0*/  LEA.HI.X.SX32 R131, R131, R185.reuse, 0x1, P6 ;  /* 0x000000b983837211 */ /* 0x080fe400030f0eff */
[-C--:B------:R-:W-:Y:S02]  /*ead0*/  LEA.HI.X.SX32 R181, R181, R185.reuse, 0x1, P4 ;  /* 0x000000b9b5b57211 */ /* 0x080fe400020f0eff */
[-C--:B------:R-:W-:Y:S01]  /*eae0*/  LEA.HI.X.SX32 R183, R183, R185.reuse, 0x1, P5 ;  /* 0x000000b9b7b77211 */ /* 0x080fe200028f0eff */
[----:B------:R-:W-:Y:S01]  /*eaf0*/  VIADD R188, R188, 0xfffffe80 ;  /* 0xfffffe80bcbc7836 */ /* 0x000fe20000000000 */
[----:B------:R-:W-:Y:S01]  /*eb00*/  LEA.HI.X.SX32 R185, R4, R185, 0x1, P0 ;  /* 0x000000b904b97211 */ /* 0x000fe200000f0eff */
[----:B------:R-:W-:Y:S01]  /*eb10*/  IMAD.IADD R71, R69, 0x1, R71 ;  /* 0x0000000145477824 */ /* 0x000fe200078e0247 */
[----:B------:R-:W-:Y:S01]  /*eb20*/  SHF.L.U64.HI R252, R251, 0x2, R252 ;  /* 0x00000002fbfc7819 */ /* 0x000fe200000102fc */
[----:B------:R-:W-:Y:S01]  /*eb30*/  IMAD.MOV.U32 R70, RZ, RZ, R68 ;  /* 0x000000ffff467224 */ /* 0x000fe200078e0044 */
[----:B------:R-:W-:Y:S01]  /*eb40*/  SHF.L.U64.HI R250, R249, 0x2, R13 ;  /* 0x00000002f9fa7819 */ /* 0x000fe2000001020d */
[----:B------:R-:W-:Y:S01]  /*eb50*/  IMAD.MOV.U32 R69, RZ, RZ, R188 ;  /* 0x000000ffff457224 */ /* 0x000fe200078e00bc */
[----:B------:R-:W-:Y:S01]  /*eb60*/  SHF.L.U64.HI R248, R247, 0x2, R11 ;  /* 0x00000002f7f87819 */ /* 0x000fe2000001020b */
[----:B------:R-:W-:Y:S01]  /*eb70*/  IMAD.MOV.U32 R4, RZ, RZ, RZ ;  /* 0x000000ffff047224 */ /* 0x000fe200078e00ff */
[----:B------:R-:W-:Y:S01]  /*eb80*/  SHF.L.U64.HI R246, R245, 0x2, R246 ;  /* 0x00000002f5f67819 */ /* 0x000fe200000102f6 */
[----:B------:R-:W-:Y:S01]  /*eb90*/  IMAD.MOV.U32 R68, RZ, RZ, RZ ;  /* 0x000000ffff447224 */ /* 0x000fe200078e00ff */
[----:B------:R-:W-:Y:S01]  /*eba0*/  SHF.L.U64.HI R244, R243, 0x2, R244 ;  /* 0x00000002f3f47819 */ /* 0x000fe200000102f4 */
[----:B------:R-:W-:Y:S01]  /*ebb0*/  IMAD.SHL.U32 R251, R251, 0x4, RZ ;  /* 0x00000004fbfb7824 */ /* 0x000fe200078e00ff */
        /* <DEDUP_REMOVED lines=165> */
[----:B------:R-:W-:-:S02]  /*f610*/  IMAD.SHL.U32 R178, R178, 0x4, RZ ;  /* 0x00000004b2b27824 */ /* 0x000fc400078e00ff */
[----:B------:R-:W-:Y:S02]  /*f620*/  IMAD.SHL.U32 R180, R180, 0x4, RZ ;  /* 0x00000004b4b47824 */ /* 0x000fe400078e00ff */
[----:B------:R-:W-:Y:S02]  /*f630*/  IMAD.SHL.U32 R182, R182, 0x4, RZ ;  /* 0x00000004b6b67824 */ /* 0x000fe400078e00ff */
[----:B------:R-:W-:Y:S02]  /*f640*/  IMAD.SHL.U32 R184, R184, 0x4, RZ ;  /* 0x00000004b8b87824 */ /* 0x000fe400078e00ff */
[----:B------:R-:W-:Y:S01]  /*f650*/  IMAD.SHL.U32 R186, R186, 0x4, RZ ;  /* 0x00000004baba7824 */ /* 0x000fe200078e00ff */
[----:B------:R-:W-:Y:S01]  /*f660*/  UMOV UR28, 0x1 ;  /* 0x00000001001c7882 */ /* 0x000fe20000000000 */
[----:B------:R-:W-:Y:S01]  /*f670*/  UMOV UR29, 0x5 ;  /* 0x00000005001d7882 */ /* 0x000fe20000000000 */
[----:B------:R-:W-:Y:S01]  /*f680*/  UMOV UR5, URZ ;  /* 0x000000ff00057c82 */ /* 0x000fe20008000000 */
[----:B------:R-:W-:Y:S01]  /*f690*/  UMOV UR6, URZ ;  /* 0x000000ff00067c82 */ /* 0x000fe20008000000 */
[----:B-1----:R-:W-:-:S05]  /*f6a0*/  UMOV UR7, URZ ;  /* 0x000000ff00077c82 */ /* 0x002fca0008000000 */
.L_x_11:
[----:B------:R-:W-:Y:S01]  /*f6b0*/  IMAD.U32 R4, R4, -0x80000000, RZ ;  /* 0x8000000004047824 */ /* 0x000fe200078e00ff */
[----:B------:R-:W-:-:S03]  /*f6c0*/  UIADD3 UR6, UPT, UPT, UR6, 0x1, URZ ;  /* 0x0000000106067890 */ /* 0x000fc6000fffe0ff */
[----:B------:R-:W1:Y:S01]  /*f6d0*/  SYNCS.PHASECHK.TRANS64.TRYWAIT P0, [UR8], R4 ;  /* 0x00000004ff0075a7 */ /* 0x000e620008001108 */
[----:B------:R-:W-:-:S04]  /*f6e0*/  UISETP.GT.AND UP1, UPT, UR6, 0x4, UPT ;  /* 0x000000040600788c */ /* 0x000fc8000bf24270 */
[----:B------:R-:W-:-:S04]  /*f6f0*/  USEL UR6, UR6, URZ, !UP1 ;  /* 0x000000ff06067287 */ /* 0x000fc8000c800000 */
[----:B------:R-:W-:Y:S01]  /*f700*/  ULEA UR4, UR6, UR11, 0xf ;  /* 0x0000000b06047291 */ /* 0x000fe2000f8e78ff */
[----:B-1----:R-:W-:Y:S11]  /*f710*/  @!P0 BRA `(.L_x_9) ;  /* 0x0000004400c88947 */ /* 0x002ff60003800000 */
.L_x_17:
[----:B------:R-:W-:-:S04]  /*f720*/  DEPBAR.LE SB0, 0x8 ;  /* 0x000082000000791a */ /* 0x000fc80000000000 */
[----:B------:R-:W-:Y:S01]  /*f730*/  LEA R188, R2, UR4, 0x8 ;  /* 0x0000000402bc7c11 */ /* 0x000fe2000f8e40ff */
[----:B------:R-:W-:Y:S01]  /*f740*/  BAR.SYNC.DEFER_BLOCKING 0x0 ;  /* 0x0000000000007b1d */ /* 0x000fe20000010000 */
[----:B------:R-:W-:Y:S02]  /*f750*/  UIADD3 UR5, UPT, UPT, UR5, 0x1, URZ ;  /* 0x0000000105057890 */ /* 0x000fe4000fffe0ff */
[----:B------:R-:W-:Y:S02]  /*f760*/  ULEA UR8, UR28, UR11, 0x3 ;  /* 0x0000000b1c087291 */ /* 0x000fe4000f8e18ff */
[----:B------:R-:W-:Y:S02]  /*f770*/  UISETP.GT.AND UP1, UPT, UR5, 0x5, UPT ;  /* 0x000000050500788c */ /* 0x000fe4000bf24270 */
[----:B------:R-:W-:Y:S02]  /*f780*/  UIADD3 UR8, UPT, UPT, UR8, 0x40000, URZ ;  /* 0x0004000008087890 */ /* 0x000fe4000fffe0ff */
[----:B------:R-:W-:Y:S01]  /*f790*/  USEL UR5, UR5, URZ, !UP1 ;  /* 0x000000ff05057287 */ /* 0x000fe2000c800000 */
[----:B------:R-:W-:Y:S01]  /*f7a0*/  UMOV UR4, UR7 ;  /* 0x0000000700047c82 */ /* 0x000fe20008000000 */
[----:B------:R-:W-:Y:S04]  /*f7b0*/  LDS.128 R4, [R188] ;  /* 0x00000000bc047984 */ /* 0x000fe80000000c00 */
        /* <DEDUP_REMOVED lines=15> */
[----:B-1----:R1:W-:Y:S01]  /*f8b0*/  STTM.x64 tmem[UR12+0x40], R4 ;  /* 0x00004004000079ed */ /* 0x0023e2000834000c */
[----:B------:R-:W2:Y:S02]  /*f8c0*/  FENCE.VIEW.ASYNC.T ;  /* 0x00000000000073c6 */ /* 0x000ea40000000200 */
[----:B--2---:R-:W-:Y:S06]  /*f8d0*/  BAR.SYNC.DEFER_BLOCKING 0x0 ;  /* 0x0000000000007b1d */ /* 0x004fec0000010000 */
[----:B------:R-:W-:Y:S05]  /*f8e0*/  @P3 BRA `(.L_x_10) ;  /* 0x0000000000dc3947 */ /* 0x000fea0003800000 */
[----:B------:R-:W-:Y:S01]  /*f8f0*/  ULEA UR9, UR5, UR11, 0xe ;  /* 0x0000000b05097291 */ /* 0x000fe2000f8e70ff */
[----:B------:R-:W-:Y:S01]  /*f900*/  UMOV UR7, URZ ;  /* 0x000000ff00077c82 */ /* 0x000fe20008000000 */
[----:B------:R-:W-:Y:S02]  /*f910*/  UIADD3 UR30, UPT, UPT, UR10, 0x48, URZ ;  /* 0x000000480a1e7890 */ /* 0x000fe4000fffe0ff */
[----:B------:R-:W-:Y:S02]  /*f920*/  UIADD3 UR9, UPT, UPT, UR9, 0x28000, URZ ;  /* 0x0002800009097890 */ /* 0x000fe4000fffe0ff */
[----:B------:R-:W-:Y:S02]  /*f930*/  UIADD3 UR31, UPT, UPT, UR10, 0x50, URZ ;  /* 0x000000500a1f7890 */ /* 0x000fe4000fffe0ff */
[----:B------:R-:W-:Y:S02]  /*f940*/  USHF.R.U32.HI UR9, URZ, 0x4, UR9 ;  /* 0x00000004ff097899 */ /* 0x000fe40008011609 */
[----:B------:R-:W-:-:S02]  /*f950*/  UIADD3 UR46, UPT, UPT, UR10, 0x58, URZ ;  /* 0x000000580a2e7890 */ /* 0x000fc4000fffe0ff */
[----:B------:R-:W-:Y:S02]  /*f960*/  USGXT.U32 UR18, UR9, 0xe ;  /* 0x0000000e0912789a */ /* 0x000fe40008000000 */
[----:B------:R-:W-:Y:S02]  /*f970*/  UIADD3 UR47, UPT, UPT, UR10, 0x60, URZ ;  /* 0x000000600a2f7890 */ /* 0x000fe4000fffe0ff */
[----:B------:R-:W-:Y:S02]  /*f980*/  UIADD3 UR20, UP1, UPT, UR18, 0x2, URZ ;  /* 0x0000000212147890 */ /* 0x000fe4000ff3e0ff */
[----:B------:R-:W-:Y:S02]  /*f990*/  UIADD3 UR48, UPT, UPT, UR10, 0x68, URZ ;  /* 0x000000680a307890 */ /* 0x000fe4000fffe0ff */
[----:B------:R-:W-:Y:S02]  /*f9a0*/  UIADD3.X UR21, UPT, UPT, UR7, 0x40004040, URZ, UP1, !UPT ;  /* 0x4000404007157890 */ /* 0x000fe40008ffe4ff */
[----:B------:R-:W-:-:S02]  /*f9b0*/  UIADD3 UR38, UP1, UPT, UR20, 0x2, URZ ;  /* 0x0000000214267890 */ /* 0x000fc4000ff3e0ff */
[----:B------:R-:W-:Y:S02]  /*f9c0*/  UIADD3 UR40, UP2, UPT, UR20, 0x4, URZ ;  /* 0x0000000414287890 */ /* 0x000fe4000ff5e0ff */
[----:B------:R-:W-:Y:S02]  /*f9d0*/  UIADD3 UR42, UP3, UPT, UR20, 0x1fe, URZ ;  /* 0x000001fe142a7890 */ /* 0x000fe4000ff7e0ff */
[----:B------:R-:W-:Y:S02]  /*f9e0*/  UIADD3 UR44, UP4, UPT, UR20, 0x200, URZ ;  /* 0x00000200142c7890 */ /* 0x000fe4000ff9e0ff */
[----:B------:R-:W-:Y:S02]  /*f9f0*/  UIADD3 UR22, UP5, UPT, UR20, 0x202, URZ ;  /* 0x0000020214167890 */ /* 0x000fe4000ffbe0ff */
[----:B------:R-:W-:Y:S02]  /*fa00*/  UIADD3.X UR39, UPT, UPT, UR21, URZ, URZ, UP1, !UPT ;  /* 0x000000ff15277290 */ /* 0x000fe40008ffe4ff */
[----:B------:R-:W-:-:S02]  /*fa10*/  UIADD3 UR24, UP6, UPT, UR20, 0x204, URZ ;  /* 0x0000020414187890 */ /* 0x000fc4000ffde0ff */
[----:B------:R-:W-:Y:S02]  /*fa20*/  UIADD3.X UR41, UPT, UPT, UR21, URZ, URZ, UP2, !UPT ;  /* 0x000000ff15297290 */ /* 0x000fe400097fe4ff */
[----:B------:R-:W-:Y:S02]  /*fa30*/  UIADD3.X UR43, UPT, UPT, UR21, URZ, URZ, UP3, !UPT ;  /* 0x000000ff152b7290 */ /* 0x000fe40009ffe4ff */
[----:B------:R-:W-:Y:S02]  /*fa40*/  UIADD3.X UR45, UPT, UPT, UR21, URZ, URZ, UP4, !UPT ;  /* 0x000000ff152d7290 */ /* 0x000fe4000a7fe4ff */
[----:B------:R-:W-:Y:S02]  /*fa50*/  UIADD3 UR49, UPT, UPT, UR10, 0x70, URZ ;  /* 0x000000700a317890 */ /* 0x000fe4000fffe0ff */
[----:B------:R-:W-:Y:S01]  /*fa60*/  UIADD3.X UR23, UPT, UPT, UR21, URZ, URZ, UP5, !UPT ;  /* 0x000000ff15177290 */ /* 0x000fe2000affe4ff */
[----:B------:R-:W-:Y:S01]  /*fa70*/  UMOV UR14, 0x0 ;  /* 0x00000000000e7882 */ /* 0x000fe20000000000 */
[----:B------:R-:W-:Y:S01]  /*fa80*/  UMOV UR15, 0x8100910 ;  /* 0x08100910000f7882 */ /* 0x000fe20000000000 */
[----:B------:R-:W-:Y:S01]  /*fa90*/  UIADD3 UR54, UPT, UPT, UR10, 0x78, URZ ;  /* 0x000000780a367890 */ /* 0x000fe2000fffe0ff */
[----:B------:R-:W-:Y:S01]  /*faa0*/  UMOV UR19, 0x40004040 ;  /* 0x4000404000137882 */ /* 0x000fe20000000000 */
[----:B------:R-:W-:Y:S01]  /*fab0*/  UIADD3.X UR25, UPT, UPT, UR21, URZ, URZ, UP6, !UPT ;  /* 0x000000ff15197290 */ /* 0x000fe2000b7fe4ff */
[----:B------:R2:W-:Y:S01]  /*fac0*/  UTCHMMA tmem[UR13], gdesc[UR18], tmem[UR10], tmem[UR14], idesc[UR15], UPT ;  /* 0x00ff0e120d0079ea */ /* 0x0005e2000b80000a */
[----:B------:R-:W-:Y:S01]  /*fad0*/  UMOV UR16, 0x0 ;  /* 0x0000000000107882 */ /* 0x000fe20000000000 */
[----:B------:R-:W-:Y:S01]  /*fae0*/  UMOV UR17, 0x8100910 ;  /* 0x0810091000117882 */ /* 0x000fe20000000000 */
[----:B------:R-:W-:Y:S01]  /*faf0*/  UMOV UR32, 0x0 ;  /* 0x0000000000207882 */ /* 0x000fe20000000000 */
[----:B------:R-:W-:Y:S01]  /*fb00*/  UMOV UR33, 0x8100910 ;  /* 0x0810091000217882 */ /* 0x000fe20000000000 */
        /* <DEDUP_REMOVED lines=11> */
[----:B------:R-:W-:Y:S01]  /*fbc0*/  UMOV UR9, URZ ;  /* 0x000000ff00097c82 */ /* 0x000fe20008000000 */
[----:B------:R2:W-:Y:S01]  /*fbd0*/  UTCHMMA tmem[UR47], gdesc[UR42], tmem[UR10], tmem[UR36], idesc[UR37], UPT ;  /* 0x00ff242a2f0079ea */ /* 0x0005e2000b80000a */
[----:B------:R-:W-:Y:S01]  /*fbe0*/  UMOV UR56, 0x0 ;  /* 0x0000000000387882 */ /* 0x000fe20000000000 */
[----:B------:R-:W-:Y:S01]  /*fbf0*/  UMOV UR57, 0x8100910 ;  /* 0x0810091000397882 */ /* 0x000fe20000000000 */
[----:B------:R2:W-:Y:S01]  /*fc00*/  UTCHMMA tmem[UR48], gdesc[UR44], tmem[UR10], tmem[UR50], idesc[UR51], UPT ;  /* 0x00ff322c300079ea */ /* 0x0005e2000b80000a */
[----:B------:R-:W-:Y:S01]  /*fc10*/  UMOV UR7, UR8 ;  /* 0x0000000800077c82 */ /* 0x000fe20008000000 */
[----:B------:R2:W-:Y:S01]  /*fc20*/  UTCHMMA tmem[UR49], gdesc[UR22], tmem[UR10], tmem[UR52], idesc[UR53], UPT ;  /* 0x00ff3416310079ea */ /* 0x0005e2000b80000a */
[----:B------:R2:W-:Y:S01]  /*fc30*/  UTCHMMA tmem[UR54], gdesc[UR24], tmem[UR10], tmem[UR56], idesc[UR57], UPT ;  /* 0x00ff3818360079ea */ /* 0x0005e2000b80000a */
[----:B------:R2:W-:Y:S01]  /*fc40*/  UTCBAR [UR7], URZ ;  /* 0x000000ff070073e9 */ /* 0x0005e200080000ff */
[----:B------:R-:W-:Y:S01]  /*fc50*/  NOP ;  /* 0x0000000000007918 */ /* 0x000fe20000000000 */
.L_x_10:
[----:B-1----:R-:W3:Y:S01]  /*fc60*/  LDL R6, [R1+0x4c] ;  /* 0x00004c0001067983 */ /* 0x002ee20000100800 */
[----:B------:R-:W1:Y:S01]  /*fc70*/  LDC R5, c[0x0][0x3a0] ;  /* 0x0000e800ff057b82 */ /* 0x000e620000000800 */
[C---:B------:R-:W-:Y:S02]  /*fc80*/  ISETP.GT.AND P4, PT, R69.reuse, RZ, PT ;  /* 0x000000ff4500720c */ /* 0x040fe40003f84270 */
[----:B------:R-:W-:-:S05]  /*fc90*/  ISETP.GT.AND P6, PT, R69, 0x2, PT ;  /* 0x000000024500780c */ /* 0x000fca0003fc4270 */
[----:B------:R-:W-:Y:S06]  /*fca0*/  BAR.SYNC.DEFER_BLOCKING 0x0 ;  /* 0x0000000000007b1d */ /* 0x000fec0000010000 */
[----:B------:R-:W4:Y:S01]  /*fcb0*/  S2R R10, SR_TID.X ;  /* 0x00000000000a7919 */ /* 0x000f220000002100 */
[----:B------:R-:W5:Y:S04]  /*fcc0*/  LDL R13, [R1+0x18] ;  /* 0x00001800010d7983 */ /* 0x000f680000100800 */
[----:B--2---:R-:W2:Y:S01]  /*fcd0*/  LDL R14, [R1+0x20] ;  /* 0x00002000010e7983 */ /* 0x004ea20000100800 */
[----:B-1----:R-:W-:-:S03]  /*fce0*/  VIADD R5, R5, 0x3f ;  /* 0x0000003f05057836 */ /* 0x002fc60000000000 */
[----:B------:R-:W2:Y:S02]  /*fcf0*/  LDL R15, [R1] ;  /* 0x00000000010f7983 */ /* 0x000ea40000100800 */
[----:B------:R-:W-:Y:S02]  /*fd00*/  SHF.R.S32.HI R4, RZ, 0x1f, R5 ;  /* 0x0000001fff047819 */ /* 0x000fe40000011405 */
[----:B------:R-:W2:Y:S02]  /*fd10*/  LDL R12, [R1+0x4] ;  /* 0x00000400010c7983 */ /* 0x000ea40000100800 */
[----:B------:R-:W-:Y:S01]  /*fd20*/  LEA.HI R4, R4, R5, RZ, 0x6 ;  /* 0x0000000504047211 */ /* 0x000fe200078f30ff */
[----:B------:R-:W-:Y:S01]  /*fd30*/  UIADD3 UR29, UPT, UPT, UR29, 0x1, URZ ;  /* 0x000000011d1d7890 */ /* 0x000fe2000fffe0ff */
[----:B------:R-:W2:Y:S02]  /*fd40*/  LDL R16, [R1+0x24] ;  /* 0x0000240001107983 */ /* 0x000ea40000100800 */
[----:B------:R-:W-:-:S02]  /*fd50*/  SHF.R.S32.HI R4, RZ, 0x6, R4 ;  /* 0x00000006ff047819 */ /* 0x000fc40000011404 */
[----:B------:R-:W2:Y:S03]  /*fd60*/  LDL R19, [R1+0x10] ;  /* 0x0000100001137983 */ /* 0x000ea60000100800 */
[----:B------:R-:W-:Y:S01]  /*fd70*/  VIADD R4, R4, 0xfffffffa ;  /* 0xfffffffa04047836 */ /* 0x000fe20000000000 */
[----:B------:R-:W2:Y:S04]  /*fd80*/  LDL R18, [R1+0x14] ;  /* 0x0000140001127983 */ /* 0x000ea80000100800 */
[----:B------:R-:W-:Y:S01]  /*fd90*/  ISETP.GE.AND P0, PT, R68, R4, PT ;  /* 0x000000044400720c */ /* 0x000fe20003f06270 */
[----:B------:R-:W2:Y:S01]  /*fda0*/  LDL R17, [R1+0x34] ;  /* 0x0000340001117983 */ /* 0x000ea20000100800 */
[----:B------:R-:W-:-:S02]  /*fdb0*/  SEL R4, RZ, 0x4, !P4 ;  /* 0x00000004ff047807 */ /* 0x000fc40006000000 */
[----:B------:R-:W-:Y:S02]  /*fdc0*/  ISETP.GT.AND P4, PT, R69, 0x1, PT ;  /* 0x000000014500780c */ /* 0x000fe40003f84270 */
[----:B------:R-:W-:Y:S02]  /*fdd0*/  SEL R4, R4, RZ, !P0 ;  /* 0x000000ff04047207 */ /* 0x000fe40004000000 */
[----:B------:R-:W-:Y:S02]  /*fde0*/  SEL R5, RZ, 0x4, !P4 ;  /* 0x00000004ff057807 */ /* 0x000fe40006000000 */
[----:B------:R-:W-:Y:S02]  /*fdf0*/  ISETP.NE.U32.AND P5, PT, R4, RZ, PT ;  /* 0x000000ff0400720c */ /* 0x000fe40003fa5070 */
[----:B---3--:R-:W-:Y:S02]  /*fe00*/  IADD3 R4, P4, PT, R70, R6, RZ ;  /* 0x0000000646047210 */ /* 0x008fe40007f9e0ff */
[----:B------:R-:W-:-:S03]  /*fe10*/  SEL R6, R5, RZ, !P0 ;  /* 0x000000ff05067207 */ /* 0x000fc60004000000 */
[----:B------:R-:W-:Y:S01]  /*fe20*/  IMAD.X R5, R71, 0x1, R74, P4 ;  /* 0x0000000147057824 */ /* 0x000fe200020e064a */
[----:B------:R-:W-:Y:S02]  /*fe30*/  ISETP.NE.U32.AND P4, PT, R6, RZ, PT ;  /* 0x000000ff0600720c */ /* 0x000fe40003f85070 */
[----:B------:R-:W-:-:S03]  /*fe40*/  SEL R6, RZ, 0x4, !P6 ;  /* 0x00000004ff067807 */ /* 0x000fc60007000000 */
[----:B------:R-:W-:Y:S01]  /*fe50*/  @!PT LDS RZ, [RZ] ;  /* 0x00000000fffff984 */ /* 0x000fe20000000800 */
[----:B------:R-:W-:Y:S01]  /*fe60*/  @!PT LDS RZ, [RZ] ;  /* 0x00000000fffff984 */ /* 0x000fe20000000800 */
[----:B------:R-:W-:Y:S01]  /*fe70*/  @!PT LDS RZ, [RZ] ;  /* 0x00000000fffff984 */ /* 0x000fe20000000800 */
[----:B------:R1:W-:Y:S01]  /*fe80*/  LDGSTS.E [R188], desc[UR26][R4.64], P5 ;  /* 0x0000000004bc7fae */ /* 0x0003e2000a9a101a */
[----:B------:R-:W-:Y:S02]  /*fe90*/  SEL R6, R6, RZ, !P0 ;  /* 0x000000ff06067207 */ /* 0x000fe40004000000 */
[----:B------:R-:W-:Y:S02]  /*fea0*/  ISETP.GT.AND P6, PT, R69, 0x3, PT ;  /* 0x000000034500780c */ /* 0x000fe40003fc4270 */
[----:B-1----:R-:W-:-:S05]  /*feb0*/  IADD3 R4, P5, PT, R70, R92, RZ ;  /* 0x0000005c46047210 */ /* 0x002fca0007fbe0ff */
[----:B------:R-:W-:Y:S01]  /*fec0*/  IMAD.X R5, R71, 0x1, R91, P5 ;  /* 0x0000000147057824 */ /* 0x000fe200028e065b */
[----:B------:R-:W-:Y:S02]  /*fed0*/  ISETP.NE.U32.AND P5, PT, R6, RZ, PT ;  /* 0x000000ff0600720c */ /* 0x000fe40003fa5070 */
[----:B------:R-:W-:Y:S02]  /*fee0*/  SEL R6, RZ, 0x4, !P6 ;  /* 0x00000004ff067807 */ /* 0x000fe40007000000 */
[----:B------:R1:W-:Y:S02]  /*fef0*/  LDGSTS.E [R188+0x4], desc[UR26][R4.64], P4 ;  /* 0x0000400004bc7fae */ /* 0x0003e4000a1a101a */
        /* <DEDUP_REMOVED lines=384> */
[----:B------:R1:W-:Y:S01]  /*11700*/  LDGSTS.E [R188+0xe0], desc[UR26][R4.64], P5 ;  /* 0x000e000004bc7fae */ /* 0x0003e2000a9a101a */
[----:B------:R-:W-:Y:S02]  /*11710*/  ISETP.GT.AND P6, PT, R69, 0x3b, PT ;  /* 0x0000003b4500780c */ /* 0x000fe40003fc4270 */
[----:B------:R-:W-:Y:S02]  /*11720*/  SEL R6, R6, RZ, !P0 ;  /* 0x000000ff06067207 */ /* 0x000fe40004000000 */
[----:B-1----:R-:W-:-:S05]  /*11730*/  IADD3 R4, P5, PT, R70, R189, RZ ;  /* 0x000000bd46047210 */ /* 0x002fca0007fbe0ff */
[----:B------:R-:W-:Y:S01]  /*11740*/  IMAD.X R5, R71, 0x1, R190, P5 ;  /* 0x0000000147057824 */ /* 0x000fe200028e06be */
[----:B------:R-:W-:Y:S02]  /*11750*/  ISETP.NE.U32.AND P5, PT, R6, RZ, PT ;  /* 0x000000ff0600720c */ /* 0x000fe40003fa5070 */
[----:B------:R-:W-:Y:S02]  /*11760*/  SEL R6, RZ, 0x4, !P6 ;  /* 0x00000004ff067807 */ /* 0x000fe40007000000 */
[----:B------:R1:W-:Y:S01]  /*11770*/  LDGSTS.E [R188+0xe4], desc[UR26][R4.64], P4 ;  /* 0x000e400004bc7fae */ /* 0x0003e2000a1a101a */
[----:B------:R-:W-:Y:S02]  /*11780*/  ISETP.GT.AND P4, PT, R69, 0x3c, PT ;  /* 0x0000003c4500780c */ /* 0x000fe40003f84270 */
[----:B------:R-:W-:Y:S02]  /*11790*/  SEL R6, R6, RZ, !P0 ;  /* 0x000000ff06067207 */ /* 0x000fe40004000000 */
[----:B------:R-:W-:-:S02]  /*117a0*/  SEL R7, RZ, 0x4, !P4 ;  /* 0x00000004ff077807 */ /* 0x000fc40006000000 */
[----:B-1----:R-:W-:-:S05]  /*117b0*/  IADD3 R4, P6, PT, R70, R191, RZ ;  /* 0x000000bf46047210 */ /* 0x002fca0007fde0ff */
[----:B------:R-:W-:Y:S01]  /*117c0*/  IMAD.X R5, R71, 0x1, R192, P6 ;  /* 0x0000000147057824 */ /* 0x000fe200030e06c0 */
[----:B------:R-:W-:Y:S02]  /*117d0*/  ISETP.NE.U32.AND P6, PT, R6, RZ, PT ;  /* 0x000000ff0600720c */ /* 0x000fe40003fc5070 */
[----:B------:R-:W-:Y:S02]  /*117e0*/  IADD3 R6, P4, PT, R70, R193, RZ ;  /* 0x000000c146067210 */ /* 0x000fe40007f9e0ff */
[----:B------:R-:W-:Y:S01]  /*117f0*/  SEL R8, R7, RZ, !P0 ;  /* 0x000000ff07087207 */ /* 0x000fe20004000000 */
[----:B------:R1:W-:Y:S02]  /*11800*/  LDGSTS.E [R188+0xe8], desc[UR26][R4.64], P5 ;  /* 0x000e800004bc7fae */ /* 0x0003e4000a9a101a */
[----:B------:R-:W-:Y:S01]  /*11810*/  IMAD.X R7, R71, 0x1, R194, P4 ;  /* 0x0000000147077824 */ /* 0x000fe200020e06c2 */
[----:B------:R-:W-:-:S05]  /*11820*/  ISETP.NE.U32.AND P4, PT, R8, RZ, PT ;  /* 0x000000ff0800720c */ /* 0x000fca0003f85070 */
[----:B------:R3:W-:Y:S01]  /*11830*/  LDGSTS.E [R188+0xec], desc[UR26][R6.64], P6 ;  /* 0x000ec00006bc7fae */ /* 0x0007e2000b1a101a */
[----:B-1----:R-:W-:Y:S02]  /*11840*/  IADD3 R4, P5, PT, R70, R195, RZ ;  /* 0x000000c346047210 */ /* 0x002fe40007fbe0ff */
[----:B------:R-:W-:-:S03]  /*11850*/  ISETP.GT.AND P6, PT, R69, 0x3d, PT ;  /* 0x0000003d4500780c */ /* 0x000fc60003fc4270 */
[----:B------:R-:W-:Y:S01]  /*11860*/  IMAD.X R5, R71, 0x1, R196, P5 ;  /* 0x0000000147057824 */ /* 0x000fe200028e06c4 */
[----:B------:R-:W-:-:S04]  /*11870*/  SEL R8, RZ, 0x4, !P6 ;  /* 0x00000004ff087807 */ /* 0x000fc80007000000 */
[----:B------:R1:W-:Y:S01]  /*11880*/  LDGSTS.E [R188+0xf0], desc[UR26][R4.64], P4 ;  /* 0x000f000004bc7fae */ /* 0x0003e2000a1a101a */
[C---:B------:R-:W-:Y:S02]  /*11890*/  ISETP.GT.AND P4, PT, R69.reuse, 0x3e, PT ;  /* 0x0000003e4500780c */ /* 0x040fe40003f84270 */
[----:B------:R-:W-:Y:S02]  /*118a0*/  SEL R8, R8, RZ, !P0 ;  /* 0x000000ff08087207 */ /* 0x000fe40004000000 */
[----:B------:R-:W-:Y:S02]  /*118b0*/  SEL R9, RZ, 0x4, !P4 ;  /* 0x00000004ff097807 */ /* 0x000fe40006000000 */
[----:B------:R-:W-:Y:S02]  /*118c0*/  ISETP.GT.AND P4, PT, R69, 0x3f, PT ;  /* 0x0000003f4500780c */ /* 0x000fe40003f84270 */
[----:B----4-:R-:W-:Y:S02]  /*118d0*/  LOP3.LUT R10, R10, 0x3f, RZ, 0xc0, !PT ;  /* 0x0000003f0a0a7812 */ /* 0x010fe400078ec0ff */
[----:B------:R-:W-:-:S02]  /*118e0*/  ISETP.NE.U32.AND P6, PT, R8, RZ, PT ;  /* 0x000000ff0800720c */ /* 0x000fc40003fc5070 */
[----:B------:R-:W-:Y:S02]  /*118f0*/  SEL R8, RZ, 0x4, !P4 ;  /* 0x00000004ff087807 */ /* 0x000fe40006000000 */
[----:B------:R-:W-:Y:S02]  /*11900*/  ISETP.GE.AND P4, PT, R10, R69, PT ;  /* 0x000000450a00720c */ /* 0x000fe40003f86270 */
[----:B------:R-:W4:Y:S01]  /*11910*/  LDL R10, [R1+0x1c] ;  /* 0x00001c00010a7983 */ /* 0x000f220000100800 */
[----:B---3--:R-:W-:Y:S02]  /*11920*/  IADD3 R6, P5, PT, R70, R197, RZ ;  /* 0x000000c546067210 */ /* 0x008fe40007fbe0ff */
[----:B------:R-:W-:-:S03]  /*11930*/  SEL R9, R9, RZ, !P0 ;  /* 0x000000ff09097207 */ /* 0x000fc60004000000 */
[C---:B------:R-:W-:Y:S01]  /*11940*/  IMAD.X R7, R71.reuse, 0x1, R198, P5 ;  /* 0x0000000147077824 */ /* 0x040fe200028e06c6 */
[----:B-1----:R-:W-:Y:S01]  /*11950*/  IADD3 R4, P5, PT, R70, R199, RZ ;  /* 0x000000c746047210 */ /* 0x002fe20007fbe0ff */
[----:B------:R-:W-:Y:S01]  /*11960*/  UISETP.GT.AND UP1, UPT, UR29, 0x5, UPT ;  /* 0x000000051d00788c */ /* 0x000fe2000bf24270 */
[----:B------:R-:W-:Y:S02]  /*11970*/  SEL R8, R8, RZ, !P0 ;  /* 0x000000ff08087207 */ /* 0x000fe40004000000 */
[----:B------:R1:W-:Y:S01]  /*11980*/  LDGSTS.E [R188+0xf4], desc[UR26][R6.64], P6 ;  /* 0x000f400006bc7fae */ /* 0x0003e2000b1a101a */
[----:B------:R-:W-:Y:S01]  /*11990*/  IMAD.X R5, R71, 0x1, R200, P5 ;  /* 0x0000000147057824 */ /* 0x000fe200028e06c8 */
[----:B------:R-:W-:Y:S02]  /*119a0*/  ISETP.NE.U32.AND P5, PT, R9, RZ, PT ;  /* 0x000000ff0900720c */ /* 0x000fe40003fa5070 */
[----:B------:R-:W-:Y:S01]  /*119b0*/  SEL R9, RZ, 0x4, P4 ;  /* 0x00000004ff097807 */ /* 0x000fe20002000000 */
[----:B------:R-:W-:Y:S01]  /*119c0*/  USEL UR29, UR29, URZ, !UP1 ;  /* 0x000000ff1d1d7287 */ /* 0x000fe2000c800000 */
[----:B------:R-:W-:-:S02]  /*119d0*/  ISETP.NE.U32.AND P4, PT, R8, RZ, PT ;  /* 0x000000ff0800720c */ /* 0x000fc40003f85070 */
[----:B------:R-:W-:Y:S01]  /*119e0*/  SEL R9, R9, RZ, !P0 ;  /* 0x000000ff09097207 */ /* 0x000fe20004000000 */
[----:B------:R-:W-:-:S03]  /*119f0*/  ULEA UR7, UR29, UR11, 0xe ;  /* 0x0000000b1d077291 */ /* 0x000fc6000f8e70ff */
[----:B------:R-:W-:Y:S02]  /*11a00*/  ISETP.NE.U32.AND P0, PT, R9, RZ, PT ;  /* 0x000000ff0900720c */ /* 0x000fe40003f05070 */
[----:B-1----:R-:W-:Y:S01]  /*11a10*/  IADD3 R6, P6, PT, R70, R201, RZ ;  /* 0x000000c946067210 */ /* 0x002fe20007fde0ff */
[----:B------:R1:W-:Y:S01]  /*11a20*/  LDGSTS.E [R188+0xf8], desc[UR26][R4.64], P5 ;  /* 0x000f800004bc7fae */ /* 0x0003e2000a9a101a */
[----:B------:R-:W-:Y:S01]  /*11a30*/  IADD3 R8, P5, PT, R72, R203, RZ ;  /* 0x000000cb48087210 */ /* 0x000fe20007fbe0ff */
[----:B------:R-:W-:Y:S02]  /*11a40*/  VIADD R11, R3, UR7 ;  /* 0x00000007030b7c36 */ /* 0x000fe40008000000 */
[----:B------:R-:W-:Y:S02]  /*11a50*/  IMAD.X R7, R71, 0x1, R202, P6 ;  /* 0x0000000147077824 */ /* 0x000fe400030e06ca */
[----:B------:R-:W-:-:S03]  /*11a60*/  IMAD.X R9, R73, 0x1, R204, P5 ;  /* 0x0000000149097824 */ /* 0x000fc600028e06cc */
[----:B------:R3:W-:Y:S01]  /*11a70*/  LDGSTS.E [R188+0xfc], desc[UR26][R6.64], P4 ;  /* 0x000fc00006bc7fae */ /* 0x0007e2000a1a101a */
[----:B-1----:R-:W-:-:S03]  /*11a80*/  IADD3 R4, P6, PT, R72, R211, RZ ;  /* 0x000000d348047210 */ /* 0x002fc60007fde0ff */
[----:B------:R-:W0:Y:S02]  /*11a90*/  LDGDEPBAR ;  /* 0x00000000000079af */ /* 0x000e240000000000 */
[----:B------:R-:W-:Y:S02]  /*11aa0*/  IMAD.X R5, R73, 0x1, R212, P6 ;  /* 0x0000000149057824 */ /* 0x000fe400030e06d4 */
[----:B------:R1:W-:Y:S01]  /*11ab0*/  LDGSTS.E [R11+0x28000], desc[UR26][R8.64], P0 ;  /* 0x28000000080b7fae */ /* 0x0003e200081a101a */
[----:B---3--:R-:W-:-:S03]  /*11ac0*/  IADD3 R6, P4, PT, R72, R219, RZ ;  /* 0x000000db48067210 */ /* 0x008fc60007f9e0ff */
[----:B------:R3:W-:Y:S02]  /*11ad0*/  LDGSTS.E [R11+0x28400], desc[UR26][R4.64], P0 ;  /* 0x28400000040b7fae */ /* 0x0007e400081a101a */
[----:B------:R-:W-:Y:S01]  /*11ae0*/  IMAD.X R7, R73, 0x1, R220, P4 ;  /* 0x0000000149077824 */ /* 0x000fe200020e06dc */
[----:B-1----:R-:W-:-:S04]  /*11af0*/  IADD3 R8, P5, PT, R72, R227, RZ ;  /* 0x000000e348087210 */ /* 0x002fc80007fbe0ff */
[----:B------:R1:W-:Y:S01]  /*11b00*/  LDGSTS.E [R11+0x28800], desc[UR26][R6.64], P0 ;  /* 0x28800000060b7fae */ /* 0x0003e200081a101a */
[----:B---3--:R-:W-:Y:S01]  /*11b10*/  IADD3 R4, P4, PT, R72, R235, RZ ;  /* 0x000000eb48047210 */ /* 0x008fe20007f9e0ff */
[----:B------:R-:W-:-:S04]  /*11b20*/  IMAD.X R9, R73, 0x1, R228, P5 ;  /* 0x0000000149097824 */ /* 0x000fc800028e06e4 */
[----:B------:R-:W-:Y:S01]  /*11b30*/  IMAD.X R5, R73, 0x1, R236, P4 ;  /* 0x0000000149057824 */ /* 0x000fe200020e06ec */
[----:B------:R3:W-:Y:S01]  /*11b40*/  LDGSTS.E [R11+0x28c00], desc[UR26][R8.64], P0 ;  /* 0x28c00000080b7fae */ /* 0x0007e200081a101a */
[----:B-1----:R-:W-:-:S03]  /*11b50*/  IADD3 R6, P5, PT, R72, R243, RZ ;  /* 0x000000f348067210 */ /* 0x002fc60007fbe0ff */
[----:B------:R5:W-:Y:S02]  /*11b60*/  LDGSTS.E [R11+0x29000], desc[UR26][R4.64], P0 ;  /* 0x29000000040b7fae */ /* 0x000be400081a101a */
[----:B------:R-:W-:Y:S01]  /*11b70*/  IMAD.X R7, R73, 0x1, R244, P5 ;  /* 0x0000000149077824 */ /* 0x000fe200028e06f4 */
[----:B---3--:R-:W-:-:S04]  /*11b80*/  IADD3 R8, P4, PT, R72, R251, RZ ;  /* 0x000000fb48087210 */ /* 0x008fc80007f9e0ff */
[----:B------:R1:W-:Y:S01]  /*11b90*/  LDGSTS.E [R11+0x29400], desc[UR26][R6.64], P0 ;  /* 0x29400000060b7fae */ /* 0x0003e200081a101a */
[----:B-----5:R-:W-:Y:S01]  /*11ba0*/  IADD3 R4, P5, PT, R72, R13, RZ ;  /* 0x0000000d48047210 */ /* 0x020fe20007fbe0ff */
[----:B------:R-:W-:-:S05]  /*11bb0*/  IMAD.X R9, R73, 0x1, R252, P4 ;  /* 0x0000000149097824 */ /* 0x000fca00020e06fc */
[----:B------:R3:W-:Y:S01]  /*11bc0*/  LDGSTS.E [R11+0x29800], desc[UR26][R8.64], P0 ;  /* 0x29800000080b7fae */ /* 0x0007e200081a101a */
[----:B-1----:R-:W-:-:S05]  /*11bd0*/  IADD3 R6, P4, PT, R72, R205, RZ ;  /* 0x000000cd48067210 */ /* 0x002fca0007f9e0ff */
[C---:B------:R-:W-:Y:S02]  /*11be0*/  IMAD.X R7, R73.reuse, 0x1, R206, P4 ;  /* 0x0000000149077824 */ /* 0x040fe400020e06ce */
[----:B----4-:R-:W-:Y:S01]  /*11bf0*/  IMAD.X R5, R73, 0x1, R10, P5 ;  /* 0x0000000149057824 */ /* 0x010fe200028e060a */
[----:B------:R-:W-:Y:S02]  /*11c00*/  LOP3.LUT R10, R3, 0x20, RZ, 0x3c, !PT ;  /* 0x00000020030a7812 */ /* 0x000fe400078e3cff */
[----:B---3--:R-:W-:Y:S02]  /*11c10*/  IADD3 R8, P5, PT, R72, R213, RZ ;  /* 0x000000d548087210 */ /* 0x008fe40007fbe0ff */
[----:B------:R1:W-:Y:S01]  /*11c20*/  LDGSTS.E [R11+0x29c00], desc[UR26][R4.64], P0 ;  /* 0x29c00000040b7fae */ /* 0x0003e200081a101a */
[----:B------:R-:W-:Y:S02]  /*11c30*/  VIADD R13, R10, UR7 ;  /* 0x000000070a0d7c36 */ /* 0x000fe40008000000 */
[----:B------:R-:W-:Y:S01]  /*11c40*/  IMAD.X R9, R73, 0x1, R214, P5 ;  /* 0x0000000149097824 */ /* 0x000fe200028e06d6 */
[----:B------:R-:W3:Y:S04]  /*11c50*/  LDL R10, [R1+0x8] ;  /* 0x00000800010a7983 */ /* 0x000ee80000100800 */
[----:B------:R4:W-:Y:S01]  /*11c60*/  LDGSTS.E [R13+0x28100], desc[UR26][R6.64], P0 ;  /* 0x28100000060d7fae */ /* 0x0009e200081a101a */
[----:B-1----:R-:W-:-:S03]  /*11c70*/  IADD3 R4, P4, PT, R72, R221, RZ ;  /* 0x000000dd48047210 */ /* 0x002fc60007f9e0ff */
[----:B------:R1:W-:Y:S02]  /*11c80*/  LDGSTS.E [R13+0x28500], desc[UR26][R8.64], P0 ;  /* 0x28500000080d7fae */ /* 0x0003e400081a101a */
[----:B------:R-:W-:Y:S01]  /*11c90*/  IMAD.X R5, R73, 0x1, R222, P4 ;  /* 0x0000000149057824 */ /* 0x000fe200020e06de */
[----:B----4-:R-:W-:-:S04]  /*11ca0*/  IADD3 R6, P5, PT, R72, R229, RZ ;  /* 0x000000e548067210 */ /* 0x010fc80007fbe0ff */
[----:B------:R4:W-:Y:S01]  /*11cb0*/  LDGSTS.E [R13+0x28900], desc[UR26][R4.64], P0 ;  /* 0x28900000040d7fae */ /* 0x0009e200081a101a */
[----:B-1----:R-:W-:Y:S01]  /*11cc0*/  IADD3 R8, P4, PT, R72, R237, RZ ;  /* 0x000000ed48087210 */ /* 0x002fe20007f9e0ff */
[----:B------:R-:W-:-:S04]  /*11cd0*/  IMAD.X R7, R73, 0x1, R230, P5 ;  /* 0x0000000149077824 */ /* 0x000fc800028e06e6 */
[----:B------:R-:W-:Y:S01]  /*11ce0*/  IMAD.X R9, R73, 0x1, R238, P4 ;  /* 0x0000000149097824 */ /* 0x000fe200020e06ee */
[----:B------:R2:W-:Y:S01]  /*11cf0*/  LDGSTS.E [R13+0x28d00], desc[UR26][R6.64], P0 ;  /* 0x28d00000060d7fae */ /* 0x0005e200081a101a */
[----:B----4-:R-:W-:-:S03]  /*11d00*/  IADD3 R4, P5, PT, R72, R245, RZ ;  /* 0x000000f548047210 */ /* 0x010fc60007fbe0ff */
[----:B------:R1:W-:Y:S02]  /*11d10*/  LDGSTS.E [R13+0x29100], desc[UR26][R8.64], P0 ;  /* 0x29100000080d7fae */ /* 0x0003e400081a101a */
[----:B------:R-:W-:Y:S01]  /*11d20*/  IMAD.X R5, R73, 0x1, R246, P5 ;  /* 0x0000000149057824 */ /* 0x000fe200028e06f6 */
[----:B--2---:R-:W-:-:S04]  /*11d30*/  IADD3 R6, P4, PT, R72, R15, RZ ;  /* 0x0000000f48067210 */ /* 0x004fc80007f9e0ff */
[----:B------:R2:W-:Y:S01]  /*11d40*/  LDGSTS.E [R13+0x29500], desc[UR26][R4.64], P0 ;  /* 0x29500000040d7fae */ /* 0x0005e200081a101a */
[----:B-1----:R-:W-:-:S03]  /*11d50*/  IADD3 R8, P5, PT, R72, R14, RZ ;  /* 0x0000000e48087210 */ /* 0x002fc60007fbe0ff */
[----:B------:R-:W4:Y:S04]  /*11d60*/  LDL R15, [R1+0x28] ;  /* 0x00002800010f7983 */ /* 0x000f280000100800 */
[----:B------:R-:W5:Y:S01]  /*11d70*/  LDL R14, [R1+0xc] ;  /* 0x00000c00010e7983 */ /* 0x000f620000100800 */
[----:B------:R-:W-:-:S03]  /*11d80*/  IMAD.X R7, R73, 0x1, R12, P4 ;  /* 0x0000000149077824 */ /* 0x000fc600020e060c */
[----:B------:R-:W5:Y:S01]  /*11d90*/  LDL R12, [R1+0x2c] ;  /* 0x00002c00010c7983 */ /* 0x000f620000100800 */
[----:B------:R-:W-:Y:S01]  /*11da0*/  IMAD.X R9, R73, 0x1, R16, P5 ;  /* 0x0000000149097824 */ /* 0x000fe200028e0610 */
[----:B--2---:R-:W-:Y:S02]  /*11db0*/  IADD3 R4, P4, PT, R72, R207, RZ ;  /* 0x000000cf48047210 */ /* 0x004fe40007f9e0ff */
[----:B------:R-:W-:Y:S01]  /*11dc0*/  LOP3.LUT R16, R3, 0x40, RZ, 0x3c, !PT ;  /* 0x0000004003107812 */ /* 0x000fe200078e3cff */
[----:B------:R1:W-:Y:S02]  /*11dd0*/  LDGSTS.E [R13+0x29900], desc[UR26][R6.64], P0 ;  /* 0x29900000060d7fae */ /* 0x0003e400081a101a */
[----:B------:R-:W-:Y:S02]  /*11de0*/  IMAD.X R5, R73, 0x1, R208, P4 ;  /* 0x0000000149057824 */ /* 0x000fe400020e06d0 */
[----:B------:R-:W-:Y:S01]  /*11df0*/  VIADD R11, R16, UR7 ;  /* 0x00000007100b7c36 */ /* 0x000fe20008000000 */
[----:B------:R2:W-:Y:S04]  /*11e00*/  LDGSTS.E [R13+0x29d00], desc[UR26][R8.64], P0 ;  /* 0x29d00000080d7fae */ /* 0x0005e800081a101a */
[----:B------:R2:W-:Y:S01]  /*11e10*/  LDGSTS.E [R11+0x28200], desc[UR26][R4.64], P0 ;  /* 0x28200000040b7fae */ /* 0x0005e200081a101a */
[----:B-1----:R-:W-:-:S03]  /*11e20*/  IADD3 R6, P5, PT, R72, R215, RZ ;  /* 0x000000d748067210 */ /* 0x002fc60007fbe0ff */
[----:B------:R-:W5:Y:S01]  /*11e30*/  LDL R16, [R1+0x48] ;  /* 0x0000480001107983 */ /* 0x000f620000100800 */
[C---:B--2---:R-:W-:Y:S01]  /*11e40*/  IADD3 R8, P4, PT, R72.reuse, R223, RZ ;  /* 0x000000df48087210 */ /* 0x044fe20007f9e0ff */
[----:B------:R-:W-:Y:S01]  /*11e50*/  IMAD.X R7, R73, 0x1, R216, P5 ;  /* 0x0000000149077824 */ /* 0x000fe200028e06d8 */
[----:B------:R-:W-:-:S03]  /*11e60*/  IADD3 R4, P5, PT, R72, R231, RZ ;  /* 0x000000e748047210 */ /* 0x000fc60007fbe0ff */
[C---:B------:R-:W-:Y:S01]  /*11e70*/  IMAD.X R9, R73.reuse, 0x1, R224, P4 ;  /* 0x0000000149097824 */ /* 0x040fe200020e06e0 */
[----:B------:R1:W-:Y:S01]  /*11e80*/  LDGSTS.E [R11+0x28600], desc[UR26][R6.64], P0 ;  /* 0x28600000060b7fae */ /* 0x0003e200081a101a */
[----:B------:R-:W-:-:S03]  /*11e90*/  IMAD.X R5, R73, 0x1, R232, P5 ;  /* 0x0000000149057824 */ /* 0x000fc600028e06e8 */
[----:B------:R2:W-:Y:S04]  /*11ea0*/  LDGSTS.E [R11+0x28a00], desc[UR26][R8.64], P0 ;  /* 0x28a00000080b7fae */ /* 0x0005e800081a101a */
[----:B------:R3:W-:Y:S01]  /*11eb0*/  LDGSTS.E [R11+0x28e00], desc[UR26][R4.64], P0 ;  /* 0x28e00000040b7fae */ /* 0x0007e200081a101a */
[----:B-1----:R-:W-:-:S05]  /*11ec0*/  IADD3 R6, P4, PT, R72, R239, RZ ;  /* 0x000000ef48067210 */ /* 0x002fca0007f9e0ff */
[----:B------:R-:W-:Y:S01]  /*11ed0*/  IMAD.X R7, R73, 0x1, R240, P4 ;  /* 0x0000000149077824 */ /* 0x000fe200020e06f0 */
[----:B--2---:R-:W-:-:S04]  /*11ee0*/  IADD3 R8, P5, PT, R72, R247, RZ ;  /* 0x000000f748087210 */ /* 0x004fc80007fbe0ff */
[----:B------:R4:W-:Y:S01]  /*11ef0*/  LDGSTS.E [R11+0x29200], desc[UR26][R6.64], P0 ;  /* 0x29200000060b7fae */ /* 0x0009e200081a101a */
[----:B------:R-:W-:-:S05]  /*11f00*/  IMAD.X R9, R73, 0x1, R248, P5 ;  /* 0x0000000149097824 */ /* 0x000fca00028e06f8 */
[----:B------:R1:W-:Y:S01]  /*11f10*/  LDGSTS.E [R11+0x29600], desc[UR26][R8.64], P0 ;  /* 0x29600000080b7fae */ /* 0x0003e200081a101a */
[----:B---3--:R-:W-:-:S03]  /*11f20*/  IADD3 R4, P4, PT, R72, R10, RZ ;  /* 0x0000000a48047210 */ /* 0x008fc60007f9e0ff */
[----:B------:R-:W2:Y:S01]  /*11f30*/  LDL R10, [R1+0x30] ;  /* 0x00003000010a7983 */ /* 0x000ea20000100800 */
[----:B----4-:R-:W-:-:S03]  /*11f40*/  IADD3 R6, P5, PT, R72, R15, RZ ;  /* 0x0000000f48067210 */ /* 0x010fc60007fbe0ff */
[----:B------:R-:W3:Y:S01]  /*11f50*/  LDL R15, [R1+0x44] ;  /* 0x00004400010f7983 */ /* 0x000ee20000100800 */
[----:B-----5:R-:W-:-:S03]  /*11f60*/  IMAD.X R5, R73, 0x1, R14, P4 ;  /* 0x0000000149057824 */ /* 0x020fc600020e060e */
[----:B------:R-:W4:Y:S01]  /*11f70*/  LDL R14, [R1+0x38] ;  /* 0x00003800010e7983 */ /* 0x000f220000100800 */
[----:B------:R-:W-:Y:S01]  /*11f80*/  IMAD.X R7, R73, 0x1, R12, P5 ;  /* 0x0000000149077824 */ /* 0x000fe200028e060c */
[----:B------:R-:W-:Y:S02]  /*11f90*/  LOP3.LUT R12, R3, 0x60, RZ, 0x3c, !PT ;  /* 0x00000060030c7812 */ /* 0x000fe400078e3cff */
[----:B------:R5:W-:Y:S03]  /*11fa0*/  LDGSTS.E [R11+0x29a00], desc[UR26][R4.64], P0 ;  /* 0x29a00000040b7fae */ /* 0x000be600081a101a */
[----:B------:R-:W-:Y:S01]  /*11fb0*/  VIADD R13, R12, UR7 ;  /* 0x000000070c0d7c36 */ /* 0x000fe20008000000 */
[C---:B-1----:R-:W-:Y:S01]  /*11fc0*/  IADD3 R8, P4, PT, R72.reuse, R209, RZ ;  /* 0x000000d148087210 */ /* 0x042fe20007f9e0ff */
[----:B------:R-:W3:Y:S04]  /*11fd0*/  LDL R12, [R1+0x40] ;  /* 0x00004000010c7983 */ /* 0x000ee80000100800 */
[----:B------:R-:W-:Y:S01]  /*11fe0*/  IMAD.X R9, R73, 0x1, R210, P4 ;  /* 0x0000000149097824 */ /* 0x000fe200020e06d2 */
[----:B------:R1:W-:Y:S01]  /*11ff0*/  LDGSTS.E [R11+0x29e00], desc[UR26][R6.64], P0 ;  /* 0x29e00000060b7fae */ /* 0x0003e200081a101a */
[----:B-----5:R-:W-:-:S03]  /*12000*/  IADD3 R4, P5, PT, R72, R217, RZ ;  /* 0x000000d948047210 */ /* 0x020fc60007fbe0ff */
[----:B------:R5:W-:Y:S02]  /*12010*/  LDGSTS.E [R13+0x28300], desc[UR26][R8.64], P0 ;  /* 0x28300000080d7fae */ /* 0x000be400081a101a */
[----:B------:R-:W-:-:S05]  /*12020*/  IMAD.X R5, R73, 0x1, R218, P5 ;  /* 0x0000000149057824 */ /* 0x000fca00028e06da */
[----:B------:R5:W-:Y:S01]  /*12030*/  LDGSTS.E [R13+0x28700], desc[UR26][R4.64], P0 ;  /* 0x28700000040d7fae */ /* 0x000be200081a101a */
[C---:B-1----:R-:W-:Y:S02]  /*12040*/  IADD3 R6, P4, PT, R72.reuse, R225, RZ ;  /* 0x000000e148067210 */ /* 0x042fe40007f9e0ff */
[----:B-----5:R-:W-:-:S03]  /*12050*/  IADD3 R8, P5, PT, R72, R233, RZ ;  /* 0x000000e948087210 */ /* 0x020fc60007fbe0ff */
[C---:B------:R-:W-:Y:S02]  /*12060*/  IMAD.X R7, R73.reuse, 0x1, R226, P4 ;  /* 0x0000000149077824 */ /* 0x040fe400020e06e2 */
[----:B------:R-:W-:-:S03]  /*12070*/  IMAD.X R9, R73, 0x1, R234, P5 ;  /* 0x0000000149097824 */ /* 0x000fc600028e06ea */
[----:B------:R1:W-:Y:S01]  /*12080*/  LDGSTS.E [R13+0x28b00], desc[UR26][R6.64], P0 ;  /* 0x28b00000060d7fae */ /* 0x0003e200081a101a */
[----:B------:R-:W-:-:S03]  /*12090*/  IADD3 R4, P6, PT, R72, R241, RZ ;  /* 0x000000f148047210 */ /* 0x000fc60007fde0ff */
[----:B------:R5:W-:Y:S02]  /*120a0*/  LDGSTS.E [R13+0x28f00], desc[UR26][R8.64], P0 ;  /* 0x28f00000080d7fae */ /* 0x000be400081a101a */
[----:B------:R-:W-:Y:S02]  /*120b0*/  IMAD.X R5, R73, 0x1, R242, P6 ;  /* 0x0000000149057824 */ /* 0x000fe400030e06f2 */
[----:B------:R-:W-:-:S03]  /*120c0*/  VIADD R68, R68, 0x1 ;  /* 0x0000000144447836 */ /* 0x000fc60000000000 */
[----:B------:R5:W-:Y:S01]  /*120d0*/  LDGSTS.E [R13+0x29300], desc[UR26][R4.64], P0 ;  /* 0x29300000040d7fae */ /* 0x000be200081a101a */
[C---:B-1----:R-:W-:Y:S02]  /*120e0*/  IADD3 R6, P4, PT, R72.reuse, R249, RZ ;  /* 0x000000f948067210 */ /* 0x042fe40007f9e0ff */
[----:B-----5:R-:W-:-:S03]  /*120f0*/  IADD3 R8, P5, PT, R72, R19, RZ ;  /* 0x0000001348087210 */ /* 0x020fc60007fbe0ff */
[C---:B------:R-:W-:Y:S02]  /*12100*/  IMAD.X R7, R73.reuse, 0x1, R250, P4 ;  /* 0x0000000149077824 */ /* 0x040fe400020e06fa */
[----:B------:R-:W-:-:S03]  /*12110*/  IMAD.X R9, R73, 0x1, R18, P5 ;  /* 0x0000000149097824 */ /* 0x000fc600028e0612 */
[----:B------:R1:W-:Y:S01]  /*12120*/  LDGSTS.E [R13+0x29700], desc[UR26][R6.64], P0 ;  /* 0x29700000060d7fae */ /* 0x0003e200081a101a */
[----:B------:R-:W-:-:S03]  /*12130*/  UIADD3 UR28, UPT, UPT, UR28, 0x1, URZ ;  /* 0x000000011c1c7890 */ /* 0x000fc6000fffe0ff */
[----:B------:R1:W-:Y:S01]  /*12140*/  LDGSTS.E [R13+0x29b00], desc[UR26][R8.64], P0 ;  /* 0x29b00000080d7fae */ /* 0x0003e200081a101a */
[----:B------:R-:W-:-:S04]  /*12150*/  UISETP.GT.AND UP1, UPT, UR28, 0x1, UPT ;  /* 0x000000011c00788c */ /* 0x000fc8000bf24270 */
[----:B------:R-:W-:Y:S01]  /*12160*/  USEL UR7, URZ, 0x1, !UP1 ;  /* 0x00000001ff077887 */ /* 0x000fe2000c800000 */
[----:B------:R-:W-:Y:S01]  /*12170*/  IMAD.U32 R4, RZ, RZ, UR4 ;  /* 0x00000004ff047e24 */ /* 0x000fe2000f8e00ff */
[----:B------:R-:W-:Y:S02]  /*12180*/  USEL UR28, UR28, URZ, !UP1 ;  /* 0x000000ff1c1c7287 */ /* 0x000fe4000c800000 */
[----:B------:R-:W-:Y:S01]  /*12190*/  ULOP3.LUT UR7, UR4, UR7, URZ, 0x3c, !UPT ;  /* 0x0000000704077292 */ /* 0x000fe2000f8e3cff */
[----:B------:R-:W-:Y:S01]  /*121a0*/  VIADD R69, R69, 0xffffffc0 ;  /* 0xffffffc045457836 */ /* 0x000fe20000000000 */
[----:B--2---:R-:W-:-:S05]  /*121b0*/  IADD3 R10, P6, PT, R72, R10, RZ ;  /* 0x0000000a480a7210 */ /* 0x004fca0007fde0ff */
[----:B------:R-:W-:-:S05]  /*121c0*/  IMAD.X R11, R73, 0x1, R17, P6 ;  /* 0x00000001490b7824 */ /* 0x000fca00030e0611 */
[----:B------:R1:W-:Y:S01]  /*121d0*/  LDGSTS.E [R13+0x29f00], desc[UR26][R10.64], P0 ;  /* 0x29f000000a0d7fae */ /* 0x0003e200081a101a */
[----:B------:R-:W-:-:S03]  /*121e0*/  IADD3 R72, P4, PT, R72, R16, RZ ;  /* 0x0000001048487210 */ /* 0x000fc60007f9e0ff */
[----:B------:R-:W0:Y:S02]  /*121f0*/  LDGDEPBAR ;  /* 0x00000000000079af */ /* 0x000e240000000000 */
[----:B------:R-:W-:Y:S01]  /*12200*/  IMAD.X R73, R73, 0x1, R75, P4 ;  /* 0x0000000149497824 */ /* 0x000fe200020e064b */
[----:B----4-:R-:W-:Y:S02]  /*12210*/  ISETP.NE.U32.AND P0, PT, R14, R68, PT ;  /* 0x000000440e00720c */ /* 0x010fe40003f05070 */
[----:B---3--:R-:W-:-:S05]  /*12220*/  IADD3 R70, P5, PT, R70, R15, RZ ;  /* 0x0000000f46467210 */ /* 0x008fca0007fbe0ff */
[----:B------:R-:W-:-:S06]  /*12230*/  IMAD.X R71, R71, 0x1, R12, P5 ;  /* 0x0000000147477824 */ /* 0x000fcc00028e060c */
[----:B-1----:R-:W-:Y:S05]  /*12240*/  @P0 BRA `(.L_x_11) ;  /* 0xffffffd400180947 */ /* 0x002fea000383ffff */
.L_x_8:
[----:B------:R-:W2:Y:S01]  /*12250*/  LDL.LU R7, [R1+0xd0] ;  /* 0x0000d00001077983 */ /* 0x000ea20000300800 */
[----:B------:R-:W2:Y:S01]  /*12260*/  LDCU.128 UR16, c[0x0][0x390] ;  /* 0x00007200ff1077ac */ /* 0x000ea20008000c00 */
[C---:B------:R-:W-:Y:S02]  /*12270*/  VIADD R5, R0.reuse, 0x2 ;  /* 0x0000000200057836 */ /* 0x040fe40000000000 */
[C---:B------:R-:W-:Y:S01]  /*12280*/  VIADD R6, R0.reuse, 0x1 ;  /* 0x0000000100067836 */ /* 0x040fe20000000000 */
[----:B------:R-:W1:Y:S01]  /*12290*/  LDCU UR6, c[0x0][0x3b8] ;  /* 0x00007700ff0677ac */ /* 0x000e620008000800 */
[C---:B------:R-:W-:Y:S02]  /*122a0*/  VIADD R3, R0.reuse, 0x3 ;  /* 0x0000000300037836 */ /* 0x040fe40000000000 */
[C---:B------:R-:W-:Y:S01]  /*122b0*/  VIADD R99, R0.reuse, 0x4 ;  /* 0x0000000400637836 */ /* 0x040fe20000000000 */
[----:B------:R-:W3:Y:S01]  /*122c0*/  LDCU UR5, c[0x0][0x3b4] ;  /* 0x00007680ff0577ac */ /* 0x000ee20008000800 */
[----:B-1----:R-:W-:Y:S01]  /*122d0*/  IMAD R4, R0, UR6, RZ ;  /* 0x0000000600047c24 */ /* 0x002fe2000f8e02ff */
[C---:B--2---:R-:W-:Y:S01]  /*122e0*/  ISETP.GE.AND P0, PT, R7.reuse, UR18, PT ;  /* 0x0000001207007c0c */ /* 0x044fe2000bf06270 */
[----:B---3--:R-:W-:-:S03]  /*122f0*/  IMAD R2, R7, UR5, RZ ;  /* 0x0000000507027c24 */ /* 0x008fc6000f8e02ff */
[----:B------:R-:W-:Y:S01]  /*12300*/  ISETP.LT.AND P3, PT, R5, UR19, !P0 ;  /* 0x0000001305007c0c */ /* 0x000fe2000c761270 */
[----:B------:R-:W-:Y:S01]  /*12310*/  VIADD R5, R4, UR6 ;  /* 0x0000000604057c36 */ /* 0x000fe20008000000 */
[----:B------:R-:W-:Y:S02]  /*12320*/  ISETP.LT.AND P4, PT, R6, UR19, !P0 ;  /* 0x0000001306007c0c */ /* 0x000fe4000c781270 */
[----:B------:R-:W-:Y:S01]  /*12330*/  ISETP.LT.AND P6, PT, R3, UR19, !P0 ;  /* 0x0000001303007c0c */ /* 0x000fe2000c7c1270 */
[----:B------:R-:W-:Y:S01]  /*12340*/  VIADD R6, R5, UR6 ;  /* 0x0000000605067c36 */ /* 0x000fe20008000000 */
[----:B------:R-:W-:-:S03]  /*12350*/  LEA R3, P5, R2, UR16, 0x2 ;  /* 0x0000001002037c11 */ /* 0x000fc6000f8a10ff */
[----:B------:R-:W-:Y:S01]  /*12360*/  VIADD R7, R6, UR6 ;  /* 0x0000000606077c36 */ /* 0x000fe20008000000 */
[----:B------:R-:W-:Y:S09]  /*12370*/  @!P2 BRA `(.L_x_12) ;  /* 0x000000000010a947 */ /* 0x000ff20003800000 */
[----:B------:R-:W-:-:S06]  /*12380*/  USHF.L.U32 UR4, UR4, 0x1f, URZ ;  /* 0x0000001f04047899 */ /* 0x000fcc00080006ff */
[----:B------:R-:W-:-:S04]  /*12390*/  IMAD.U32 R8, RZ, RZ, UR4 ;  /* 0x00000004ff087e24 */ /* 0x000fc8000f8e00ff */
[----:B------:R-:W1:Y:S02]  /*123a0*/  SYNCS.PHASECHK.TRANS64.TRYWAIT P2, [UR8], R8 ;  /* 0x00000008ff0075a7 */ /* 0x000e640008041108 */
[----:B-1----:R-:W-:Y:S05]  /*123b0*/  @!P2 BRA `(.L_x_13) ;  /* 0x0000001800aca947 */ /* 0x002fea0003800000 */
.L_x_12:
[----:B------:R-:W-:-:S04]  /*123c0*/  DEPBAR.LE SB0, 0x0 ;  /* 0x000080000000791a */ /* 0x000fc80000000000 */
[----:B------:R-:W-:Y:S01]  /*123d0*/  BAR.SYNC.DEFER_BLOCKING 0x0 ;  /* 0x0000000000007b1d */ /* 0x000fe20000010000 */
[----:B------:R-:W-:Y:S01]  /*123e0*/  VIADD R8, R7, UR6 ;  /* 0x0000000607087c36 */ /* 0x000fe20008000000 */
[----:B------:R-:W-:Y:S01]  /*123f0*/  LEA.HI.X.SX32 R2, R2, UR17, 0x2, P5 ;  /* 0x0000001102027c11 */ /* 0x000fe2000a8f16ff */
[----:B------:R-:W-:Y:S01]  /*12400*/  VIADD R101, R0, 0x5 ;  /* 0x0000000500657836 */ /* 0x000fe20000000000 */
[CC--:B------:R-:W-:Y:S01]  /*12410*/  LEA R70, P2, R5.reuse, R3.reuse, 0x2 ;  /* 0x0000000305467211 */ /* 0x0c0fe200078410ff */
[----:B------:R-:W-:Y:S01]  /*12420*/  VIADD R79, R8, UR6 ;  /* 0x00000006084f7c36 */ /* 0x000fe20008000000 */
[-C--:B------:R-:W-:Y:S01]  /*12430*/  LEA R68, P5, R4, R3.reuse, 0x2 ;  /* 0x0000000304447211 */ /* 0x080fe200078a10ff */
[----:B------:R-:W-:Y:S01]  /*12440*/  VIADD R102, R0, 0x6 ;  /* 0x0000000600667836 */ /* 0x000fe20000000000 */
[----:B------:R-:W-:Y:S01]  /*12450*/  LEA.HI.X.SX32 R71, R5, R2, 0x2, P2 ;  /* 0x0000000205477211 */ /* 0x000fe200010f16ff */
[----:B------:R-:W-:Y:S01]  /*12460*/  VIADD R81, R79, UR6 ;  /* 0x000000064f517c36 */ /* 0x000fe20008000000 */
[----:B------:R-:W-:-:S02]  /*12470*/  LEA R74, P2, R7, R3, 0x2 ;  /* 0x00000003074a7211 */ /* 0x000fc400078410ff */
[-C--:B------:R-:W-:Y:S01]  /*12480*/  LEA.HI.X.SX32 R69, R4, R2.reuse, 0x2, P5 ;  /* 0x0000000204457211 */ /* 0x080fe200028f16ff */
[----:B------:R-:W-:Y:S01]  /*12490*/  VIADD R83, R81, UR6 ;  /* 0x0000000651537c36 */ /* 0x000fe20008000000 */
[-C--:B------:R-:W-:Y:S02]  /*124a0*/  LEA.HI.X.SX32 R75, R7, R2.reuse, 0x2, P2 ;  /* 0x00000002074b7211 */ /* 0x080fe400010f16ff */
[-C--:B------:R-:W-:Y:S01]  /*124b0*/  LEA R80, P2, R81, R3.reuse, 0x2 ;  /* 0x0000000351507211 */ /* 0x080fe200078410ff */
[----:B------:R-:W-:Y:S01]  /*124c0*/  VIADD R85, R83, UR6 ;  /* 0x0000000653557c36 */ /* 0x000fe20008000000 */
[CC--:B------:R-:W-:Y:S02]  /*124d0*/  LEA R72, P5, R6.reuse, R3.reuse, 0x2 ;  /* 0x0000000306487211 */ /* 0x0c0fe400078a10ff */
[-C--:B------:R-:W-:Y:S01]  /*124e0*/  LEA.HI.X.SX32 R81, R81, R2.reuse, 0x2, P2 ;  /* 0x0000000251517211 */ /* 0x080fe200010f16ff */
[C---:B------:R-:W-:Y:S01]  /*124f0*/  VIADD R87, R85.reuse, UR6 ;  /* 0x0000000655577c36 */ /* 0x040fe20008000000 */
[----:B------:R-:W-:Y:S01]  /*12500*/  LEA R84, P2, R85, R3, 0x2 ;  /* 0x0000000355547211 */ /* 0x000fe200078410ff */
[----:B------:R-:W1:Y:S02]  /*12510*/  @!P1 SYNCS.CCTL.IV [UR11+0x40000] ;  /* 0x04000000ff0099b1 */ /* 0x000e64000800000b */
[----:B-1----:R-:W-:Y:S01]  /*12520*/  BAR.SYNC.DEFER_BLOCKING 0x0 ;  /* 0x0000000000007b1d */ /* 0x002fe20000010000 */
[----:B------:R-:W-:Y:S01]  /*12530*/  VIADD R89, R87, UR6 ;  /* 0x0000000657597c36 */ /* 0x000fe20008000000 */
[----:B------:R-:W-:-:S02]  /*12540*/  LEA.HI.X.SX32 R73, R6, R2, 0x2, P5 ;  /* 0x0000000206497211 */ /* 0x000fc400028f16ff */
[-C--:B------:R-:W-:Y:S01]  /*12550*/  LEA.HI.X.SX32 R85, R85, R2.reuse, 0x2, P2 ;  /* 0x0000000255557211 */ /* 0x080fe200010f16ff */
[C---:B------:R-:W-:Y:S01]  /*12560*/  VIADD R91, R89.reuse, UR6 ;  /* 0x00000006595b7c36 */ /* 0x040fe20008000000 */
[----:B------:R-:W-:Y:S02]  /*12570*/  LEA R88, P2, R89, R3, 0x2 ;  /* 0x0000000359587211 */ /* 0x000fe400078410ff */
[----:B------:R-:W-:Y:S01]  /*12580*/  ISETP.LT.AND P5, PT, R0, UR19, !P0 ;  /* 0x0000001300007c0c */ /* 0x000fe2000c7a1270 */
[----:B------:R-:W-:Y:S01]  /*12590*/  VIADD R93, R91, UR6 ;  /* 0x000000065b5d7c36 */ /* 0x000fe20008000000 */
[----:B------:R-:W-:-:S03]  /*125a0*/  LEA.HI.X.SX32 R89, R89, R2, 0x2, P2 ;  /* 0x0000000259597211 */ /* 0x000fc600010f16ff */
[C---:B------:R-:W-:Y:S01]  /*125b0*/  VIADD R95, R93.reuse, UR6 ;  /* 0x000000065d5f7c36 */ /* 0x040fe20008000000 */
[----:B------:R-:W-:-:S03]  /*125c0*/  LEA R92, P2, R93, R3, 0x2 ;  /* 0x000000035d5c7211 */ /* 0x000fc600078410ff */
[----:B------:R-:W-:Y:S01]  /*125d0*/  VIADD R97, R95, UR6 ;  /* 0x000000065f617c36 */ /* 0x000fe20008000000 */
[----:B------:R-:W-:-:S03]  /*125e0*/  LEA.HI.X.SX32 R93, R93, R2, 0x2, P2 ;  /* 0x000000025d5d7211 */ /* 0x000fc600010f16ff */
[C---:B------:R-:W-:Y:S01]  /*125f0*/  VIADD R100, R97.reuse, UR6 ;  /* 0x0000000661647c36 */ /* 0x040fe20008000000 */
[CC--:B------:R-:W-:Y:S01]  /*12600*/  LEA R96, P2, R97.reuse, R3.reuse, 0x2 ;  /* 0x0000000361607211 */ /* 0x0c0fe200078410ff */
[----:B------:R-:W1:Y:S01]  /*12610*/  @!P1 SYNCS.CCTL.IV [UR11+0x40008] ;  /* 0x04000800ff0099b1 */ /* 0x000e62000800000b */
[CC--:B------:R-:W-:Y:S02]  /*12620*/  LEA R76, P1, R8.reuse, R3.reuse, 0x2 ;  /* 0x00000003084c7211 */ /* 0x0c0fe400078210ff */
[-C--:B------:R-:W-:Y:S02]  /*12630*/  LEA.HI.X.SX32 R97, R97, R2.reuse, 0x2, P2 ;  /* 0x0000000261617211 */ /* 0x080fe400010f16ff */
[-C--:B------:R-:W-:Y:S02]  /*12640*/  LEA.HI.X.SX32 R77, R8, R2.reuse, 0x2, P1 ;  /* 0x00000002084d7211 */ /* 0x080fe400008f16ff */
[----:B------:R-:W-:Y:S01]  /*12650*/  LEA R78, P1, R79, R3, 0x2 ;  /* 0x000000034f4e7211 */ /* 0x000fe200078210ff */
[----:B------:R-:W2:Y:S01]  /*12660*/  LDTM.x64 R4, tmem[UR12] ;  /* 0x0000000c000479ee */ /* 0x000ea20008340000 */
[----:B------:R-:W-:Y:S01]  /*12670*/  ISETP.LT.AND P2, PT, R99, UR19, !P0 ;  /* 0x0000001363007c0c */ /* 0x000fe2000c741270 */
[----:B------:R-:W-:Y:S01]  /*12680*/  NOP ;  /* 0x0000000000007918 */ /* 0x000fe20000000000 */
[----:B------:R-:W-:-:S02]  /*12690*/  LEA.HI.X.SX32 R79, R79, R2, 0x2, P1 ;  /* 0x000000024f4f7211 */ /* 0x000fc400008f16ff */
[----:B------:R-:W-:-:S04]  /*126a0*/  LEA R82, P1, R83, R3, 0x2 ;  /* 0x0000000353527211 */ /* 0x000fc800078210ff */
[----:B------:R-:W-:Y:S02]  /*126b0*/  LEA.HI.X.SX32 R83, R83, R2, 0x2, P1 ;  /* 0x0000000253537211 */ /* 0x000fe400008f16ff */
[----:B------:R-:W-:-:S04]  /*126c0*/  LEA R86, P1, R87, R3, 0x2 ;  /* 0x0000000357567211 */ /* 0x000fc800078210ff */
[----:B------:R-:W-:Y:S02]  /*126d0*/  LEA.HI.X.SX32 R87, R87, R2, 0x2, P1 ;  /* 0x0000000257577211 */ /* 0x000fe400008f16ff */
[----:B------:R-:W-:-:S04]  /*126e0*/  LEA R90, P1, R91, R3, 0x2 ;  /* 0x000000035b5a7211 */ /* 0x000fc800078210ff */
[-C--:B------:R-:W-:Y:S02]  /*126f0*/  LEA.HI.X.SX32 R91, R91, R2.reuse, 0x2, P1 ;  /* 0x000000025b5b7211 */ /* 0x080fe400008f16ff */
[CC--:B------:R-:W-:Y:S01]  /*12700*/  LEA R94, P1, R95.reuse, R3.reuse, 0x2 ;  /* 0x000000035f5e7211 */ /* 0x0c0fe200078210ff */
[----:B--2---:R2:W-:Y:S01]  /*12710*/  @P5 STG.E desc[UR26][R68.64], R4 ;  /* 0x0000000444005986 */ /* 0x0045e2000c10191a */
[----:B------:R-:W-:Y:S01]  /*12720*/  ISETP.LT.AND P5, PT, R102, UR19, !P0 ;  /* 0x0000001366007c0c */ /* 0x000fe2000c7a1270 */
[----:B------:R-:W-:Y:S01]  /*12730*/  VIADD R102, R0, 0x8 ;  /* 0x0000000800667836 */ /* 0x000fe20000000000 */
[----:B------:R-:W-:Y:S01]  /*12740*/  LEA.HI.X.SX32 R95, R95, R2, 0x2, P1 ;  /* 0x000000025f5f7211 */ /* 0x000fe200008f16ff */
[----:B------:R3:W-:Y:S01]  /*12750*/  @P4 STG.E desc[UR26][R70.64], R5 ;  /* 0x0000000546004986 */ /* 0x0007e2000c10191a */
[----:B------:R-:W-:-:S03]  /*12760*/  LEA R98, P1, R100, R3, 0x2 ;  /* 0x0000000364627211 */ /* 0x000fc600078210ff */
[----:B------:R4:W-:Y:S01]  /*12770*/  @P3 STG.E desc[UR26][R72.64], R6 ;  /* 0x0000000648003986 */ /* 0x0009e2000c10191a */
[C---:B------:R-:W-:Y:S01]  /*12780*/  LEA.HI.X.SX32 R99, R100.reuse, R2, 0x2, P1 ;  /* 0x0000000264637211 */ /* 0x040fe200008f16ff */
[----:B------:R-:W-:Y:S01]  /*12790*/  VIADD R100, R100, UR6 ;  /* 0x0000000664647c36 */ /* 0x000fe20008000000 */
[----:B------:R-:W-:Y:S01]  /*127a0*/  ISETP.LT.AND P1, PT, R101, UR19, !P0 ;  /* 0x0000001365007c0c */ /* 0x000fe2000c721270 */
[----:B------:R-:W-:Y:S01]  /*127b0*/  VIADD R101, R0, 0x7 ;  /* 0x0000000700657836 */ /* 0x000fe20000000000 */
[----:B------:R-:W-:Y:S01]  /*127c0*/  ISETP.LT.AND P3, PT, R102, UR19, !P0 ;  /* 0x0000001366007c0c */ /* 0x000fe2000c761270 */
[C---:B--2---:R-:W-:Y:S01]  /*127d0*/  VIADD R4, R0.reuse, 0xb ;  /* 0x0000000b00047836 */ /* 0x044fe20000000000 */
[----:B------:R2:W-:Y:S01]  /*127e0*/  @P6 STG.E desc[UR26][R74.64], R7 ;  /* 0x000000074a006986 */ /* 0x0005e2000c10191a */
[C---:B------:R-:W-:Y:S01]  /*127f0*/  VIADD R68, R0.reuse, 0xa ;  /* 0x0000000a00447836 */ /* 0x040fe20000000000 */
[----:B------:R-:W-:Y:S01]  /*12800*/  ISETP.LT.AND P4, PT, R101, UR19, !P0 ;  /* 0x0000001365007c0c */ /* 0x000fe2000c781270 */
[C---:B------:R-:W-:Y:S01]  /*12810*/  VIADD R101, R0.reuse, 0x9 ;  /* 0x0000000900657836 */ /* 0x040fe20000000000 */
[----:B------:R5:W-:Y:S01]  /*12820*/  @P2 STG.E desc[UR26][R76.64], R8 ;  /* 0x000000084c002986 */ /* 0x000be2000c10191a */
[----:B---3--:R-:W-:Y:S01]  /*12830*/  VIADD R5, R0, 0xc ;  /* 0x0000000c00057836 */ /* 0x008fe20000000000 */
[----:B------:R-:W-:Y:S01]  /*12840*/  ISETP.LT.AND P2, PT, R68, UR19, !P0 ;  /* 0x0000001344007c0c */ /* 0x000fe2000c741270 */
[----:B----4-:R-:W-:Y:S01]  /*12850*/  VIADD R6, R0, 0x14 ;  /* 0x0000001400067836 */ /* 0x010fe20000000000 */
[----:B------:R-:W-:Y:S01]  /*12860*/  ISETP.LT.AND P6, PT, R101, UR19, !P0 ;  /* 0x0000001365007c0c */ /* 0x000fe2000c7c1270 */
[----:B------:R3:W-:Y:S01]  /*12870*/  @P1 STG.E desc[UR26][R78.64], R9 ;  /* 0x000000094e001986 */ /* 0x0007e2000c10191a */
[----:B------:R-:W-:Y:S01]  /*12880*/  ISETP.LT.AND P1, PT, R4, UR19, !P0 ;  /* 0x0000001304007c0c */ /* 0x000fe2000c721270 */
[----:B------:R-:W-:-:S02]  /*12890*/  VIADD R4, R0, 0xd ;  /* 0x0000000d00047836 */ /* 0x000fc40000000000 */
[----:B------:R4:W-:Y:S01]  /*128a0*/  @P5 STG.E desc[UR26][R80.64], R10 ;  /* 0x0000000a50005986 */ /* 0x0009e2000c10191a */
[----:B------:R-:W-:Y:S01]  /*128b0*/  ISETP.LT.AND P5, PT, R5, UR19, !P0 ;  /* 0x0000001305007c0c */ /* 0x000fe2000c7a1270 */
[----:B------:R-:W-:Y:S02]  /*128c0*/  VIADD R5, R0, 0xe ;  /* 0x0000000e00057836 */ /* 0x000fe40000000000 */
[----:B------:R1:W-:Y:S01]  /*128d0*/  @P4 STG.E desc[UR26][R82.64], R11 ;  /* 0x0000000b52004986 */ /* 0x0003e2000c10191a */
[----:B------:R-:W-:Y:S01]  /*128e0*/  ISETP.LT.AND P4, PT, R4, UR19, !P0 ;  /* 0x0000001304007c0c */ /* 0x000fe2000c781270 */
[C---:B------:R-:W-:Y:S02]  /*128f0*/  VIADD R4, R0.reuse, 0xf ;  /* 0x0000000f00047836 */ /* 0x040fe40000000000 */
[----:B------:R1:W-:Y:S01]  /*12900*/  @P3 STG.E desc[UR26][R84.64], R12 ;  /* 0x0000000c54003986 */ /* 0x0003e2000c10191a */
[----:B------:R-:W-:Y:S01]  /*12910*/  ISETP.LT.AND P3, PT, R5, UR19, !P0 ;  /* 0x0000001305007c0c */ /* 0x000fe2000c761270 */
[----:B------:R-:W-:-:S02]  /*12920*/  VIADD R5, R0, 0x10 ;  /* 0x0000001000057836 */ /* 0x000fc40000000000 */
[----:B------:R1:W-:Y:S01]  /*12930*/  @P6 STG.E desc[UR26][R86.64], R13 ;  /* 0x0000000d56006986 */ /* 0x0003e2000c10191a */
[----:B------:R-:W-:Y:S01]  /*12940*/  ISETP.LT.AND P6, PT, R4, UR19, !P0 ;  /* 0x0000001304007c0c */ /* 0x000fe2000c7c1270 */
[C---:B------:R-:W-:Y:S02]  /*12950*/  VIADD R4, R0.reuse, 0x11 ;  /* 0x0000001100047836 */ /* 0x040fe40000000000 */
[----:B------:R-:W-:Y:S01]  /*12960*/  @P2 STG.E desc[UR26][R88.64], R14 ;  /* 0x0000000e58002986 */ /* 0x000fe2000c10191a */
[----:B------:R-:W-:Y:S01]  /*12970*/  ISETP.LT.AND P2, PT, R5, UR19, !P0 ;  /* 0x0000001305007c0c */ /* 0x000fe2000c741270 */
[----:B------:R-:W-:Y:S02]  /*12980*/  VIADD R5, R0, 0x12 ;  /* 0x0000001200057836 */ /* 0x000fe40000000000 */
[----:B------:R-:W-:Y:S01]  /*12990*/  @P1 STG.E desc[UR26][R90.64], R15 ;  /* 0x0000000f5a001986 */ /* 0x000fe2000c10191a */
[----:B------:R-:W-:Y:S01]  /*129a0*/  ISETP.LT.AND P1, PT, R4, UR19, !P0 ;  /* 0x0000001304007c0c */ /* 0x000fe2000c721270 */
[----:B------:R-:W-:-:S02]  /*129b0*/  VIADD R4, R0, 0x13 ;  /* 0x0000001300047836 */ /* 0x000fc40000000000 */
[----:B------:R1:W-:Y:S01]  /*129c0*/  @P5 STG.E desc[UR26][R92.64], R16 ;  /* 0x000000105c005986 */ /* 0x0003e2000c10191a */
[----:B--2---:R-:W-:Y:S01]  /*129d0*/  VIADD R7, R100, UR6 ;  /* 0x0000000664077c36 */ /* 0x004fe20008000000 */
[----:B------:R-:W-:Y:S01]  /*129e0*/  ISETP.LT.AND P5, PT, R5, UR19, !P0 ;  /* 0x0000001305007c0c */ /* 0x000fe2000c7a1270 */
[----:B-----5:R-:W-:Y:S01]  /*129f0*/  VIADD R8, R0, 0x15 ;  /* 0x0000001500087836 */ /* 0x020fe20000000000 */
[----:B------:R-:W-:Y:S01]  /*12a00*/  @P4 STG.E desc[UR26][R94.64], R17 ;  /* 0x000000115e004986 */ /* 0x000fe2000c10191a */
[----:B------:R-:W-:Y:S01]  /*12a10*/  ISETP.LT.AND P4, PT, R4, UR19, !P0 ;  /* 0x0000001304007c0c */ /* 0x000fe2000c781270 */
[----:B---3--:R-:W-:Y:S02]  /*12a20*/  VIADD R9, R7, UR6 ;  /* 0x0000000607097c36 */ /* 0x008fe40008000000 */
[----:B------:R-:W-:Y:S01]  /*12a30*/  @P3 STG.E desc[UR26][R96.64], R18 ;  /* 0x0000001260003986 */ /* 0x000fe2000c10191a */
[----:B------:R-:W-:Y:S01]  /*12a40*/  LEA R4, P3, R100, R3, 0x2 ;  /* 0x0000000364047211 */ /* 0x000fe200078610ff */
[----:B----4-:R-:W-:-:S02]  /*12a50*/  VIADD R10, R0, 0x16 ;  /* 0x00000016000a7836 */ /* 0x010fc40000000000 */
[----:B------:R-:W-:Y:S01]  /*12a60*/  @P6 STG.E desc[UR26][R98.64], R19 ;  /* 0x0000001362006986 */ /* 0x000fe2000c10191a */
[-C--:B------:R-:W-:Y:S01]  /*12a70*/  LEA.HI.X.SX32 R5, R100, R2.reuse, 0x2, P3 ;  /* 0x0000000264057211 */ /* 0x080fe200018f16ff */
[----:B-1----:R-:W-:Y:S01]  /*12a80*/  VIADD R11, R9, UR6 ;  /* 0x00000006090b7c36 */ /* 0x002fe20008000000 */
[----:B------:R-:W-:Y:S01]  /*12a90*/  ISETP.LT.AND P3, PT, R6, UR19, !P0 ;  /* 0x0000001306007c0c */ /* 0x000fe2000c761270 */
[----:B------:R-:W-:Y:S01]  /*12aa0*/  VIADD R12, R0, 0x17 ;  /* 0x00000017000c7836 */ /* 0x000fe20000000000 */
[CC--:B------:R-:W-:Y:S01]  /*12ab0*/  LEA R6, P6, R7.reuse, R3.reuse, 0x2 ;  /* 0x0000000307067211 */ /* 0x0c0fe200078c10ff */
[----:B------:R1:W-:Y:S01]  /*12ac0*/  @P2 STG.E desc[UR26][R4.64], R20 ;  /* 0x0000001404002986 */ /* 0x0003e2000c10191a */
[----:B------:R-:W-:Y:S01]  /*12ad0*/  ISETP.LT.AND P2, PT, R8, UR19, !P0 ;  /* 0x0000001308007c0c */ /* 0x000fe2000c741270 */
[C---:B------:R-:W-:Y:S01]  /*12ae0*/  VIADD R13, R0.reuse, 0x18 ;  /* 0x00000018000d7836 */ /* 0x040fe20000000000 */
[----:B------:R-:W-:Y:S01]  /*12af0*/  LEA.HI.X.SX32 R7, R7, R2, 0x2, P6 ;  /* 0x0000000207077211 */ /* 0x000fe200030f16ff */
[----:B------:R-:W-:Y:S01]  /*12b00*/  VIADD R16, R0, 0x3e ;  /* 0x0000003e00107836 */ /* 0x000fe20000000000 */
[----:B------:R-:W-:-:S03]  /*12b10*/  LEA R8, P6, R9, R3, 0x2 ;  /* 0x0000000309087211 */ /* 0x000fc600078c10ff */
[----:B------:R2:W-:Y:S01]  /*12b20*/  @P1 STG.E desc[UR26][R6.64], R21 ;  /* 0x0000001506001986 */ /* 0x0005e2000c10191a */
[-C--:B------:R-:W-:Y:S02]  /*12b30*/  LEA.HI.X.SX32 R9, R9, R2.reuse, 0x2, P6 ;  /* 0x0000000209097211 */ /* 0x080fe400030f16ff */
[----:B------:R-:W-:Y:S01]  /*12b40*/  ISETP.LT.AND P1, PT, R10, UR19, !P0 ;  /* 0x000000130a007c0c */ /* 0x000fe2000c721270 */
[C---:B-1----:R-:W-:Y:S01]  /*12b50*/  VIADD R5, R11.reuse, UR6 ;  /* 0x000000060b057c36 */ /* 0x042fe20008000000 */
[-C--:B------:R-:W-:Y:S01]  /*12b60*/  LEA R10, P6, R11, R3.reuse, 0x2 ;  /* 0x000000030b0a7211 */ /* 0x080fe200078c10ff */
[----:B------:R1:W-:Y:S01]  /*12b70*/  @P5 STG.E desc[UR26][R8.64], R22 ;  /* 0x0000001608005986 */ /* 0x0003e2000c10191a */
[----:B------:R-:W-:Y:S01]  /*12b80*/  ISETP.LT.AND P5, PT, R12, UR19, !P0 ;  /* 0x000000130c007c0c */ /* 0x000fe2000c7a1270 */
[----:B------:R-:W-:Y:S01]  /*12b90*/  VIADD R12, R5, UR6 ;  /* 0x00000006050c7c36 */ /* 0x000fe20008000000 */
[----:B------:R-:W-:Y:S02]  /*12ba0*/  LEA.HI.X.SX32 R11, R11, R2, 0x2, P6 ;  /* 0x000000020b0b7211 */ /* 0x000fe400030f16ff */
[----:B------:R-:W-:-:S03]  /*12bb0*/  LEA R4, P6, R5, R3, 0x2 ;  /* 0x0000000305047211 */ /* 0x000fc600078c10ff */
[----:B------:R3:W-:Y:S01]  /*12bc0*/  @P4 STG.E desc[UR26][R10.64], R23 ;  /* 0x000000170a004986 */ /* 0x0007e2000c10191a */
[-C--:B------:R-:W-:Y:S02]  /*12bd0*/  LEA.HI.X.SX32 R5, R5, R2.reuse, 0x2, P6 ;  /* 0x0000000205057211 */ /* 0x080fe400030f16ff */
[-C--:B--2---:R-:W-:Y:S01]  /*12be0*/  LEA R6, P6, R12, R3.reuse, 0x2 ;  /* 0x000000030c067211 */ /* 0x084fe200078c10ff */
[----:B-1----:R-:W-:Y:S01]  /*12bf0*/  VIADD R8, R0, 0x19 ;  /* 0x0000001900087836 */ /* 0x002fe20000000000 */
[----:B------:R-:W-:Y:S01]  /*12c00*/  ISETP.LT.AND P4, PT, R13, UR19, !P0 ;  /* 0x000000130d007c0c */ /* 0x000fe2000c781270 */
[C---:B------:R-:W-:Y:S01]  /*12c10*/  VIADD R9, R12.reuse, UR6 ;  /* 0x000000060c097c36 */ /* 0x040fe20008000000 */
[-C--:B------:R-:W-:Y:S01]  /*12c20*/  LEA.HI.X.SX32 R7, R12, R2.reuse, 0x2, P6 ;  /* 0x000000020c077211 */ /* 0x080fe200030f16ff */
[----:B------:R1:W-:Y:S01]  /*12c30*/  @P3 STG.E desc[UR26][R4.64], R24 ;  /* 0x0000001804003986 */ /* 0x0003e2000c10191a */
[----:B------:R-:W-:Y:S01]  /*12c40*/  ISETP.LT.AND P3, PT, R8, UR19, !P0 ;  /* 0x0000001308007c0c */ /* 0x000fe2000c761270 */
[C---:B------:R-:W-:Y:S01]  /*12c50*/  VIADD R12, R0.reuse, 0x1a ;  /* 0x0000001a000c7836 */ /* 0x040fe20000000000 */
[C---:B------:R-:W-:Y:S01]  /*12c60*/  LEA R8, P6, R9.reuse, R3, 0x2 ;  /* 0x0000000309087211 */ /* 0x040fe200078c10ff */
[C---:B---3--:R-:W-:Y:S01]  /*12c70*/  VIADD R11, R9.reuse, UR6 ;  /* 0x00000006090b7c36 */ /* 0x048fe20008000000 */
[----:B------:R2:W-:Y:S01]  /*12c80*/  @P2 STG.E desc[UR26][R6.64], R25 ;  /* 0x0000001906002986 */ /* 0x0005e2000c10191a */
[----:B------:R-:W-:Y:S01]  /*12c90*/  VIADD R13, R0, 0x1b ;  /* 0x0000001b000d7836 */ /* 0x000fe20000000000 */
[----:B------:R-:W-:-:S02]  /*12ca0*/  LEA.HI.X.SX32 R9, R9, R2, 0x2, P6 ;  /* 0x0000000209097211 */ /* 0x000fc400030f16ff */
[----:B------:R-:W-:Y:S01]  /*12cb0*/  ISETP.LT.AND P2, PT, R12, UR19, !P0 ;  /* 0x000000130c007c0c */ /* 0x000fe2000c741270 */
[C---:B------:R-:W-:Y:S01]  /*12cc0*/  VIADD R12, R11.reuse, UR6 ;  /* 0x000000060b0c7c36 */ /* 0x040fe20008000000 */
[-C--:B------:R-:W-:Y:S01]  /*12cd0*/  LEA R10, P6, R11, R3.reuse, 0x2 ;  /* 0x000000030b0a7211 */ /* 0x080fe200078c10ff */
[----:B------:R3:W-:Y:S01]  /*12ce0*/  @P1 STG.E desc[UR26][R8.64], R26 ;  /* 0x0000001a08001986 */ /* 0x0007e2000c10191a */
[----:B------:R-:W-:Y:S01]  /*12cf0*/  ISETP.LT.AND P1, PT, R13, UR19, !P0 ;  /* 0x000000130d007c0c */ /* 0x000fe2000c721270 */
[----:B------:R-:W-:Y:S01]  /*12d00*/  VIADD R13, R0, 0x1e ;  /* 0x0000001e000d7836 */ /* 0x000fe20000000000 */
[-C--:B------:R-:W-:Y:S02]  /*12d10*/  LEA.HI.X.SX32 R11, R11, R2.reuse, 0x2, P6 ;  /* 0x000000020b0b7211 */ /* 0x080fe400030f16ff */
[-C--:B-1----:R-:W-:Y:S01]  /*12d20*/  LEA R4, P6, R12, R3.reuse, 0x2 ;  /* 0x000000030c047211 */ /* 0x082fe200078c10ff */
[----:B--2---:R-:W-:Y:S02]  /*12d30*/  VIADD R6, R0, 0x1c ;  /* 0x0000001c00067836 */ /* 0x004fe40000000000 */
[C---:B------:R-:W-:Y:S01]  /*12d40*/  VIADD R7, R12.reuse, UR6 ;  /* 0x000000060c077c36 */ /* 0x040fe20008000000 */
[-C--:B------:R-:W-:Y:S01]  /*12d50*/  LEA.HI.X.SX32 R5, R12, R2.reuse, 0x2, P6 ;  /* 0x000000020c057211 */ /* 0x080fe200030f16ff */
[----:B------:R1:W-:Y:S01]  /*12d60*/  @P5 STG.E desc[UR26][R10.64], R27 ;  /* 0x0000001b0a005986 */ /* 0x0003e2000c10191a */
[----:B------:R-:W-:Y:S01]  /*12d70*/  ISETP.LT.AND P5, PT, R6, UR19, !P0 ;  /* 0x0000001306007c0c */ /* 0x000fe2000c7a1270 */
[----:B------:R-:W-:Y:S01]  /*12d80*/  VIADD R12, R0, 0x1d ;  /* 0x0000001d000c7836 */ /* 0x000fe20000000000 */
[C---:B------:R-:W-:Y:S01]  /*12d90*/  LEA R6, P6, R7.reuse, R3, 0x2 ;  /* 0x0000000307067211 */ /* 0x040fe200078c10ff */
[C---:B---3--:R-:W-:Y:S01]  /*12da0*/  VIADD R9, R7.reuse, UR6 ;  /* 0x0000000607097c36 */ /* 0x048fe20008000000 */
[----:B------:R2:W-:Y:S02]  /*12db0*/  @P4 STG.E desc[UR26][R4.64], R28 ;  /* 0x0000001c04004986 */ /* 0x0005e4000c10191a */
        /* <DEDUP_REMOVED lines=185> */
[----:B------:R-:W-:Y:S02]  /*13950*/  ISETP.LT.AND P3, PT, R13, UR19, !P0 ;  /* 0x000000130d007c0c */ /* 0x000fe4000c761270 */
[-C--:B------:R-:W-:Y:S02]  /*13960*/  LEA.HI.X.SX32 R5, R5, R2.reuse, 0x2, P6 ;  /* 0x0000000205057211 */ /* 0x080fe400030f16ff */
[CC--:B-1----:R-:W-:Y:S01]  /*13970*/  LEA R6, P6, R12.reuse, R3.reuse, 0x2 ;  /* 0x000000030c067211 */ /* 0x0c2fe200078c10ff */
[----:B--2---:R-:W-:Y:S02]  /*13980*/  VIADD R9, R12, UR6 ;  /* 0x000000060c097c36 */ /* 0x004fe40008000000 */
[----:B------:R-:W-:Y:S01]  /*13990*/  VIADD R8, R0, 0x3d ;  /* 0x0000003d00087836 */ /* 0x000fe20000000000 */
[----:B------:R-:W-:Y:S01]  /*139a0*/  LEA.HI.X.SX32 R7, R12, R2, 0x2, P6 ;  /* 0x000000020c077211 */ /* 0x000fe200030f16ff */
[C---:B------:R-:W-:Y:S01]  /*139b0*/  VIADD R12, R9.reuse, UR6 ;  /* 0x00000006090c7c36 */ /* 0x040fe20008000000 */
[----:B------:R1:W-:Y:S02]  /*139c0*/  @P2 STG.E desc[UR26][R4.64], R60 ;  /* 0x0000003c04002986 */ /* 0x0003e4000c10191a */
[----:B------:R-:W-:Y:S01]  /*139d0*/  ISETP.LT.AND P2, PT, R8, UR19, !P0 ;  /* 0x0000001308007c0c */ /* 0x000fe2000c741270 */
[----:B------:R-:W-:Y:S01]  /*139e0*/  VIADD R13, R12, UR6 ;  /* 0x000000060c0d7c36 */ /* 0x000fe20008000000 */
[----:B------:R2:W-:Y:S01]  /*139f0*/  @P1 STG.E desc[UR26][R6.64], R61 ;  /* 0x0000003d06001986 */ /* 0x0005e2000c10191a */
[----:B------:R-:W-:-:S02]  /*13a00*/  LEA R8, P1, R9, R3, 0x2 ;  /* 0x0000000309087211 */ /* 0x000fc400078210ff */
[CC--:B---3--:R-:W-:Y:S01]  /*13a10*/  LEA R10, P6, R12.reuse, R3.reuse, 0x2 ;  /* 0x000000030c0a7211 */ /* 0x0c8fe200078c10ff */
[----:B------:R-:W-:Y:S01]  /*13a20*/  VIADD R14, R13, UR6 ;  /* 0x000000060d0e7c36 */ /* 0x000fe20008000000 */
[-C--:B------:R-:W-:Y:S02]  /*13a30*/  LEA.HI.X.SX32 R9, R9, R2.reuse, 0x2, P1 ;  /* 0x0000000209097211 */ /* 0x080fe400008f16ff */
[-C--:B------:R-:W-:Y:S01]  /*13a40*/  LEA.HI.X.SX32 R11, R12, R2.reuse, 0x2, P6 ;  /* 0x000000020c0b7211 */ /* 0x080fe200030f16ff */
[C---:B------:R-:W-:Y:S01]  /*13a50*/  VIADD R15, R14.reuse, UR6 ;  /* 0x000000060e0f7c36 */ /* 0x040fe20008000000 */
[CC--:B-1----:R-:W-:Y:S01]  /*13a60*/  LEA R4, P1, R13.reuse, R3.reuse, 0x2 ;  /* 0x000000030d047211 */ /* 0x0c2fe200078210ff */
[----:B------:R1:W-:Y:S01]  /*13a70*/  @P5 STG.E desc[UR26][R8.64], R62 ;  /* 0x0000003e08005986 */ /* 0x0003e2000c10191a */
[-C--:B------:R-:W-:Y:S01]  /*13a80*/  LEA R12, P6, R14, R3.reuse, 0x2 ;  /* 0x000000030e0c7211 */ /* 0x080fe200078c10ff */
[----:B--2---:R-:W-:Y:S01]  /*13a90*/  VIADD R7, R0, 0x3f ;  /* 0x0000003f00077836 */ /* 0x004fe20000000000 */
[-C--:B------:R-:W-:Y:S01]  /*13aa0*/  LEA.HI.X.SX32 R5, R13, R2.reuse, 0x2, P1 ;  /* 0x000000020d057211 */ /* 0x080fe200008f16ff */
[C---:B------:R-:W-:Y:S01]  /*13ab0*/  VIADD R0, R15.reuse, UR6 ;  /* 0x000000060f007c36 */ /* 0x040fe20008000000 */
[----:B------:R-:W-:Y:S01]  /*13ac0*/  LEA.HI.X.SX32 R13, R14, R2, 0x2, P6 ;  /* 0x000000020e0d7211 */ /* 0x000fe200030f16ff */
[----:B------:R1:W-:Y:S01]  /*13ad0*/  @P4 STG.E desc[UR26][R10.64], R63 ;  /* 0x0000003f0a004986 */ /* 0x0003e2000c10191a */
[----:B------:R-:W-:-:S02]  /*13ae0*/  LEA R6, P6, R15, R3, 0x2 ;  /* 0x000000030f067211 */ /* 0x000fc400078c10ff */
[----:B------:R-:W-:Y:S01]  /*13af0*/  ISETP.LT.AND P1, PT, R16, UR19, !P0 ;  /* 0x0000001310007c0c */ /* 0x000fe2000c721270 */
[----:B------:R1:W-:Y:S01]  /*13b00*/  @P3 STG.E desc[UR26][R4.64], R64 ;  /* 0x0000004004003986 */ /* 0x0003e2000c10191a */
[----:B------:R-:W-:Y:S02]  /*13b10*/  ISETP.LT.AND P0, PT, R7, UR19, !P0 ;  /* 0x0000001307007c0c */ /* 0x000fe4000c701270 */
[----:B------:R-:W-:Y:S01]  /*13b20*/  LEA.HI.X.SX32 R7, R15, R2, 0x2, P6 ;  /* 0x000000020f077211 */ /* 0x000fe200030f16ff */
[----:B------:R1:W-:Y:S01]  /*13b30*/  @P2 STG.E desc[UR26][R12.64], R65 ;  /* 0x000000410c002986 */ /* 0x0003e2000c10191a */
[----:B------:R-:W-:-:S04]  /*13b40*/  LEA R14, P6, R0, R3, 0x2 ;  /* 0x00000003000e7211 */ /* 0x000fc800078c10ff */
[----:B------:R-:W-:-:S03]  /*13b50*/  LEA.HI.X.SX32 R15, R0, R2, 0x2, P6 ;  /* 0x00000002000f7211 */ /* 0x000fc600030f16ff */
[----:B------:R1:W-:Y:S04]  /*13b60*/  @P1 STG.E desc[UR26][R6.64], R66 ;  /* 0x0000004206001986 */ /* 0x0003e8000c10191a */
[----:B------:R1:W-:Y:S01]  /*13b70*/  @P0 STG.E desc[UR26][R14.64], R67 ;  /* 0x000000430e000986 */ /* 0x0003e2000c10191a */
[----:B------:R-:W-:Y:S06]  /*13b80*/  BAR.SYNC.DEFER_BLOCKING 0x0 ;  /* 0x0000000000007b1d */ /* 0x000fec0000010000 */
[----:B------:R-:W-:Y:S05]  /*13b90*/  BRA.U UP0, `(.L_x_14) ;  /* 0x0000000100a07547 */ /* 0x000fea000b800000 */
[----:B------:R-:W2:Y:S01]  /*13ba0*/  S2UR UR5, SR_CgaCtaId ;  /* 0x00000000000579c3 */ /* 0x000ea20000008800 */
[----:B------:R-:W-:Y:S01]  /*13bb0*/  NOP ;  /* 0x0000000000007918 */ /* 0x000fe20000000000 */
[----:B------:R-:W-:Y:S01]  /*13bc0*/  UMOV UR4, 0x50 ;  /* 0x0000005000047882 */ /* 0x000fe20000000000 */
[----:B------:R-:W-:Y:S02]  /*13bd0*/  IMAD.U32 R0, RZ, RZ, UR10 ;  /* 0x0000000aff007e24 */ /* 0x000fe4000f8e00ff */
[----:B------:R-:W-:Y:S02]  /*13be0*/  IMAD.MOV.U32 R3, RZ, RZ, 0xf ;  /* 0x0000000fff037424 */ /* 0x000fe400078e00ff */
[----:B-1----:R-:W-:Y:S01]  /*13bf0*/  IMAD.MOV.U32 R7, RZ, RZ, 0x1 ;  /* 0x00000001ff077424 */ /* 0x002fe200078e00ff */
[----:B------:R-:W-:-:S04]  /*13c00*/  LOP3.LUT R0, R0, 0xffff, RZ, 0xc0, !PT ;  /* 0x0000ffff00007812 */ /* 0x000fc800078ec0ff */
[----:B------:R-:W-:-:S05]  /*13c10*/  SHF.R.U32.HI R0, RZ, 0x5, R0 ;  /* 0x00000005ff007819 */ /* 0x000fca0000011600 */
[----:B------:R-:W-:Y:S01]  /*13c20*/  VIADD R2, R0, 0x10 ;  /* 0x0000001000027836 */ /* 0x000fe20000000000 */
[----:B------:R-:W-:Y:S01]  /*13c30*/  SHF.L.U32 R0, R3, R0, RZ ;  /* 0x0000000003007219 */ /* 0x000fe200000006ff */
[----:B--2---:R-:W-:-:S03]  /*13c40*/  ULEA UR6, UR5, UR4, 0x18 ;  /* 0x0000000405067291 */ /* 0x004fc6000f8ec0ff */
[----:B------:R-:W-:-:S04]  /*13c50*/  SHF.L.U32 R3, R7, R2, RZ ;  /* 0x0000000207037219 */ /* 0x000fc800000006ff */
[----:B------:R-:W-:Y:S02]  /*13c60*/  LOP3.LUT R0, R3, R0, RZ, 0xfc, !PT ;  /* 0x0000000003007212 */ /* 0x000fe400078efcff */
[----:B------:R-:W1:Y:S02]  /*13c70*/  LDS R5, [UR6] ;  /* 0x00000006ff057984 */ /* 0x000e640008000800 */
[C---:B------:R-:W-:Y:S02]  /*13c80*/  LOP3.LUT R2, R0.reuse, 0xffff, RZ, 0xc0, !PT ;  /* 0x0000ffff00027812 */ /* 0x040fe400078ec0ff */
[----:B-1----:R-:W-:-:S04]  /*13c90*/  LOP3.LUT R3, R0, 0xffff, R5, 0x80, !PT ;  /* 0x0000ffff00037812 */ /* 0x002fc800078e8005 */
[----:B------:R-:W-:-:S13]  /*13ca0*/  ISETP.NE.AND P0, PT, R3, R2, PT ;  /* 0x000000020300720c */ /* 0x000fda0003f05270 */
[----:B------:R-:W-:Y:S05]  /*13cb0*/  @P0 BRA `(.L_x_15) ;  /* 0x0000000000500947 */ /* 0x000fea0003800000 */
[----:B------:R-:W-:Y:S02]  /*13cc0*/  SHF.R.U32.HI R5, RZ, 0x10, R5 ;  /* 0x00000010ff057819 */ /* 0x000fe40000011605 */
[----:B------:R-:W-:-:S04]  /*13cd0*/  SHF.R.U32.HI R2, RZ, 0x10, R0 ;  /* 0x00000010ff027819 */ /* 0x000fc80000011600 */
[----:B------:R-:W-:-:S04]  /*13ce0*/  LOP3.LUT R5, R5, R2, RZ, 0xc0, !PT ;  /* 0x0000000205057212 */ /* 0x000fc800078ec0ff */
[----:B------:R-:W-:-:S13]  /*13cf0*/  ISETP.NE.AND P0, PT, R5, R2, PT ;  /* 0x000000020500720c */ /* 0x000fda0003f05270 */
[----:B------:R-:W-:Y:S05]  /*13d00*/  @P0 BRA `(.L_x_16) ;  /* 0x0000000000300947 */ /* 0x000fea0003800000 */
[----:B------:R-:W-:Y:S01]  /*13d10*/  R2UR UR4, R0 ;  /* 0x00000000000472ca */ /* 0x000fe200000e0000 */
[----:B------:R-:W-:Y:S01]  /*13d20*/  VOTEU.ANY UR5, UPT, PT ;  /* 0x0000000000057886 */ /* 0x000fe200038e0100 */
[----:B------:R-:W1:Y:S01]  /*13d30*/  S2R R0, SR_LANEID ;  /* 0x0000000000007919 */ /* 0x000e620000000000 */
[----:B------:R-:W-:-:S10]  /*13d40*/  UFLO.U32 UR5, UR5 ;  /* 0x00000005000572bd */ /* 0x000fd400080e0000 */
[----:B------:R-:W-:-:S06]  /*13d50*/  ULOP3.LUT UR4, URZ, UR4, URZ, 0x33, !UPT ;  /* 0x00000004ff047292 */ /* 0x000fcc000f8e33ff */
[----:B------:R-:W-:-:S04]  /*13d60*/  IMAD.U32 R2, RZ, RZ, UR4 ;  /* 0x00000004ff027e24 */ /* 0x000fc8000f8e00ff */
[----:B------:R-:W2:Y:S02]  /*13d70*/  REDUX UR7, R2 ;  /* 0x00000000020773c4 */ /* 0x000ea40000000000 */
[----:B------:R3:W-:Y:S01]  /*13d80*/  UTCATOMSWS.AND URZ, UR4 ;  /* 0x0000000400ff79e3 */ /* 0x0007e20008000000 */
[----:B-1----:R-:W-:Y:S01]  /*13d90*/  ISETP.EQ.U32.AND P0, PT, R0, UR5, PT ;  /* 0x0000000500007c0c */ /* 0x002fe2000bf02070 */
[----:B--2---:R-:W-:-:S12]  /*13da0*/  IMAD.U32 R0, RZ, RZ, UR7 ;  /* 0x00000007ff007e24 */ /* 0x004fd8000f8e00ff */
[----:B------:R3:W-:Y:S01]  /*13db0*/  @P0 ATOMS.AND RZ, [UR6], R0 ;  /* 0x00000000ffff098c */ /* 0x0007e2000a800006 */
[----:B------:R-:W-:Y:S05]  /*13dc0*/  BRA `(.L_x_14) ;  /* 0x0000000000147947 */ /* 0x000fea0003800000 */
.L_x_16:
[----:B------:R-:W-:-:S07]  /*13dd0*/  MOV R2, 0x13df0 ;  /* 0x00013df000027802 */ /* 0x000fce0000000f00 */
[----:B------:R-:W-:Y:S05]  /*13de0*/  CALL.REL.NOINC `($__internal_0_$__cuda_sm10x_tcgen05_guardrail_trap_col_being_dealloced_not_returned_by_alloc) ;  /* 0x00000000002c7944 */ /* 0x000fea0003c00000 */
[----:B------:R-:W-:Y:S05]  /*13df0*/  BRA `(.L_x_14) ;  /* 0x0000000000087947 */ /* 0x000fea0003800000 */
.L_x_15:
[----:B------:R-:W-:-:S07]  /*13e00*/  MOV R2, 0x13e20 ;  /* 0x00013e2000027802 */ /* 0x000fce0000000f00 */
[----:B------:R-:W-:Y:S05]  /*13e10*/  CALL.REL.NOINC `($__internal_2_$__cuda_sm10x_tcgen05_guardrail_trap_unallocated_columns_being_dealloced) ;  /* 0x0000000000387944 */ /* 0x000fea0003c00000 */
.L_x_14:
[----:B------:R-:W-:Y:S01]  /*13e20*/  NOP ;  /* 0x0000000000007918 */ /* 0x000fe20000000000 */
[----:B---3--:R-:W-:Y:S05]  /*13e30*/  EXIT ;  /* 0x000000000000794d */ /* 0x008fea0003800000 */
.L_x_9:
[----:B------:R-:W1:Y:S02]  /*13e40*/  SYNCS.PHASECHK.TRANS64.TRYWAIT P0, [UR8], R4 ;  /* 0x00000004ff0075a7 */ /* 0x000e640008001108 */
[----:B-1----:R-:W-:Y:S05]  /*13e50*/  @!P0 BRA `(.L_x_9) ;  /* 0xfffffffc00f88947 */ /* 0x002fea000383ffff */
[----:B------:R-:W-:Y:S05]  /*13e60*/  BRA `(.L_x_17) ;  /* 0xffffffb8002c7947 */ /* 0x000fea000383ffff */
.L_x_13:
[----:B------:R-:W1:Y:S02]  /*13e70*/  SYNCS.PHASECHK.TRANS64.TRYWAIT P2, [UR8], R8 ;  /* 0x00000008ff0075a7 */ /* 0x000e640008041108 */
[----:B-1----:R-:W-:Y:S05]  /*13e80*/  @!P2 BRA `(.L_x_13) ;  /* 0xfffffffc00f8a947 */ /* 0x002fea000383ffff */
[----:B------:R-:W-:Y:S05]  /*13e90*/  BRA `(.L_x_12) ;  /* 0xffffffe400487947 */ /* 0x000fea000383ffff */
        .weak           $__internal_0_$__cuda_sm10x_tcgen05_guardrail_trap_col_being_dealloced_not_returned_by_alloc
        .type           $__internal_0_$__cuda_sm10x_tcgen05_guardrail_trap_col_being_dealloced_not_returned_by_alloc,@function
        .size           $__internal_0_$__cuda_sm10x_tcgen05_guardrail_trap_col_being_dealloced_not_returned_by_alloc,($__internal_1_$__cuda_sm10x_tcgen05_guardrail_trap_phase_invalid_during_alloc - $__internal_0_$__cuda_sm10x_tcgen05_guardrail_trap_col_being_dealloced_not_returned_by_alloc)
$__internal_0_$__cuda_sm10x_tcgen05_guardrail_trap_col_being_dealloced_not_returned_by_alloc:
[----:B------:R-:W-:Y:S05]  /*13ea0*/  BPT.TRAP 0x1 ;  /* 0x000000040000795c */ /* 0x000fea0000300000 */
[----:B------:R-:W-:-:S04]  /*13eb0*/  IMAD.MOV.U32 R3, RZ, RZ, 0x0 ;  /* 0x00000000ff037424 */ /* 0x000fc800078e00ff */
[----:B------:R-:W-:Y:S05]  /*13ec0*/  RET.REL.NODEC R2 `(matmul_kernel) ;  /* 0xfffffec0024c7950 */ /* 0x000fea0003c3ffff */
        .weak           $__internal_1_$__cuda_sm10x_tcgen05_guardrail_trap_phase_invalid_during_alloc
        .type           $__internal_1_$__cuda_sm10x_tcgen05_guardrail_trap_phase_invalid_during_alloc,@function
        .size           $__internal_1_$__cuda_sm10x_tcgen05_guardrail_trap_phase_invalid_during_alloc,($__internal_2_$__cuda_sm10x_tcgen05_guardrail_trap_unallocated_columns_being_dealloced - $__internal_1_$__cuda_sm10x_tcgen05_guardrail_trap_phase_invalid_during_alloc)
$__internal_1_$__cuda_sm10x_tcgen05_guardrail_trap_phase_invalid_during_alloc:
[----:B------:R-:W-:Y:S05]  /*13ed0*/  BPT.TRAP 0x1 ;  /* 0x000000040000795c */ /* 0x000fea0000300000 */
[----:B------:R-:W-:-:S04]  /*13ee0*/  IMAD.MOV.U32 R3, RZ, RZ, 0x0 ;  /* 0x00000000ff037424 */ /* 0x000fc800078e00ff */
[----:B------:R-:W-:Y:S05]  /*13ef0*/  RET.REL.NODEC R2 `(matmul_kernel) ;  /* 0xfffffec002407950 */ /* 0x000fea0003c3ffff */
        .weak           $__internal_2_$__cuda_sm10x_tcgen05_guardrail_trap_unallocated_columns_being_dealloced
        .type           $__internal_2_$__cuda_sm10x_tcgen05_guardrail_trap_unallocated_columns_being_dealloced,@function
        .size           $__internal_2_$__cuda_sm10x_tcgen05_guardrail_trap_unallocated_columns_being_dealloced,(.L_x_21 - $__internal_2_$__cuda_sm10x_tcgen05_guardrail_trap_unallocated_columns_being_dealloced)
$__internal_2_$__cuda_sm10x_tcgen05_guardrail_trap_unallocated_columns_being_dealloced:
[----:B------:R-:W-:Y:S05]  /*13f00*/  BPT.TRAP 0x1 ;  /* 0x000000040000795c */ /* 0x000fea0000300000 */
[----:B------:R-:W-:-:S04]  /*13f10*/  IMAD.MOV.U32 R3, RZ, RZ, 0x0 ;  /* 0x00000000ff037424 */ /* 0x000fc800078e00ff */
[----:B------:R-:W-:Y:S05]  /*13f20*/  RET.REL.NODEC R2 `(matmul_kernel) ;  /* 0xfffffec002347950 */ /* 0x000fea0003c3ffff */
.L_x_18:
[----:B------:R-:W-:-:S00]  /*13f30*/  BRA `(.L_x_18) ;  /* 0xfffffffc00fc7947 */ /* 0x000fc0000383ffff */
[----:B------:R-:W-:-:S00]  /*13f40*/  NOP ;  /* 0x0000000000007918 */ /* 0x000fc00000000000 */
        /* <DEDUP_REMOVED lines=11> */
.L_x_21:


//--------------------- .nv.shared.matmul_kernel  --------------------------
	.section	.nv.shared.matmul_kernel,"aw",@nobits
	.sectionflags	@""
	.align	16
	.zero		1024


//--------------------- .nv.shared.reserved.0     --------------------------
	.section	.nv.shared.reserved.0,"aw",@nobits
	.align	8
	.weak		__nv_reservedSMEM_offset_0_alias
	.size		__nv_reservedSMEM_offset_0_alias, 0, 64
	.other		__nv_reservedSMEM_offset_0_alias,@"STO_CUDA_RESERVED_SHARED STV_DEFAULT"
__nv_reservedSMEM_offset_0_alias:
	.zero		0
.nv.shared.reserved.0:
	.zero		64
	.weak		__nv_reservedSMEM_allocation_phase
	.type		__nv_reservedSMEM_allocation_phase,@object
	.size		__nv_reservedSMEM_allocation_phase,(.L_0 - __nv_reservedSMEM_allocation_phase)
__nv_reservedSMEM_allocation_phase:
	.zero		1
.L_0:
	.zero		7
	.weak		__nv_reservedSMEM_devtool_atexit_pc
	.type		__nv_reservedSMEM_devtool_atexit_pc,@object
	.size		__nv_reservedSMEM_devtool_atexit_pc,(__nv_reservedSMEM_allocation_mask - __nv_reservedSMEM_devtool_atexit_pc)
__nv_reservedSMEM_devtool_atexit_pc:
	.zero		8
	.weak		__nv_reservedSMEM_allocation_mask
	.type		__nv_reservedSMEM_allocation_mask,@object
	.size		__nv_reservedSMEM_allocation_mask,(.L_2 - __nv_reservedSMEM_allocation_mask)
__nv_reservedSMEM_allocation_mask:
	.zero		4
.L_2:


//--------------------- .nv.constant0.matmul_kernel --------------------------
	.section	.nv.constant0.matmul_kernel,"a",@progbits
	.sectionflags	@""
	.align	4
.nv.constant0.matmul_kernel:
	.zero		976


//--------------------- SYMBOLS --------------------------

	.type		.nv.reservedSmem.offset0,@object
	.size		.nv.reservedSmem.offset0,0x4
	.type		.nv.reservedSmem.cap,@object
	.size		.nv.reservedSmem.cap,0x4
